def matmul_kernel(
    a_ptr,
    b_ptr,
    c_ptr,
    M,
    N,
    K,
    stride_am,
    stride_ak,
    stride_bk,
    stride_bn,
    stride_cm,
    stride_cn,
    BLOCK_M: tl.constexpr,
    BLOCK_N: tl.constexpr,
    BLOCK_K: tl.constexpr,
    GROUP_M: tl.constexpr,
):
    pid = tl.program_id(axis=0)
    num_pid_m = tl.cdiv(M, BLOCK_M)
    num_pid_n = tl.cdiv(N, BLOCK_N)
    num_pid_in_group = GROUP_M * num_pid_n
    group_id = pid // num_pid_in_group
    first_pid_m = group_id * GROUP_M
    group_size_m = min(num_pid_m - first_pid_m, GROUP_M)
    pid_m = first_pid_m + ((pid % num_pid_in_group) % group_size_m)
    pid_n = (pid % num_pid_in_group) // group_size_m

    offs_am = (pid_m * BLOCK_M + tl.arange(0, BLOCK_M)) % M
    offs_bn = (pid_n * BLOCK_N + tl.arange(0, BLOCK_N)) % N
    offs_k = tl.arange(0, BLOCK_K)
    a_ptrs = a_ptr + offs_am[:, None] * stride_am + offs_k[None, :] * stride_ak
    b_ptrs = b_ptr + offs_k[:, None] * stride_bk + offs_bn[None, :] * stride_bn

    acc = tl.zeros((BLOCK_M, BLOCK_N), dtype=tl.float32)
    for kk in range(0, tl.cdiv(K, BLOCK_K)):
        a = tl.load(a_ptrs, mask=offs_k[None, :] < K - kk * BLOCK_K, other=0.0)
        b = tl.load(b_ptrs, mask=offs_k[:, None] < K - kk * BLOCK_K, other=0.0)
        acc = tl.dot(a, b, acc)
        a_ptrs += BLOCK_K * stride_ak
        b_ptrs += BLOCK_K * stride_bk

    c = acc.to(c_ptr.dtype.element_ty)
    offs_cm = pid_m * BLOCK_M + tl.arange(0, BLOCK_M)
    offs_cn = pid_n * BLOCK_N + tl.arange(0, BLOCK_N)
    c_ptrs = c_ptr + offs_cm[:, None] * stride_cm + offs_cn[None, :] * stride_cn
    mask = (offs_cm[:, None] < M) & (offs_cn[None, :] < N)
    tl.store(c_ptrs, c, mask=mask)

# config = {"BLOCK_K": 128, "BLOCK_M": 32, "BLOCK_N": 256, "GROUP_M": 8, "arch": "sm_90", "dtype": "fp8e4m3", "num_ctas": 1, "num_stages": 2, "num_warps": 2}
# arch = sm_90


// ===== COMPILED SASS (sm_90a) =====

	.target	sm_90a

	.elftype	@"ET_EXEC"


//--------------------- .note.nv.tkinfo           --------------------------
	.section	.note.nv.tkinfo,"",@"SHT_NOTE"
	.sectionflags	@"SHF_NOTE_NV_TKINFO"
	.tkinfo
        /*0018*/ 	.word	0x00000002
        /*0030*/ 	.string	""
        /*0030*/ 	.string	"ptxas"
        /*0030*/ 	.string	"Cuda compilation tools, release 13.0, V13.0.88"
        /*0030*/ 	.string	"Build cuda_13.0.r13.0/compiler.36424714_0"
        /*0030*/ 	.string	"-v  -suppress-debug-info  -lineinfo  -arch sm_90a "



//--------------------- .note.nv.cuinfo           --------------------------
	.section	.note.nv.cuinfo,"",@"SHT_NOTE"
	.sectionflags	@"SHF_NOTE_NV_CUINFO"
        /*0018*/ 	.short	0x0002
        /*001a*/ 	.short	0x005a
        /*001c*/ 	.short	0x0082
	.zero		2


//--------------------- .nv.info                  --------------------------
	.section	.nv.info,"",@"SHT_CUDA_INFO"
	.align	4


	//----- nvinfo : EIATTR_REGCOUNT
	.align		4
        /*0000*/ 	.byte	0x04, 0x2f
        /*0002*/ 	.short	(.L_1 - .L_0)
	.align		4
.L_0:
        /*0004*/ 	.word	index@(matmul_kernel)
        /*0008*/ 	.word	0x00000020


	//----- nvinfo : EIATTR_FRAME_SIZE
	.align		4
.L_1:
        /*000c*/ 	.byte	0x04, 0x11
        /*000e*/ 	.short	(.L_3 - .L_2)
	.align		4
.L_2:
        /*0010*/ 	.word	index@(matmul_kernel)
        /*0014*/ 	.word	0x00003540


	//----- nvinfo : EIATTR_MIN_STACK_SIZE
	.align		4
.L_3:
        /*0018*/ 	.byte	0x04, 0x12
        /*001a*/ 	.short	(.L_5 - .L_4)
	.align		4
.L_4:
        /*001c*/ 	.word	index@(matmul_kernel)
        /*0020*/ 	.word	0x00003540
.L_5:


//--------------------- .nv.compat                --------------------------
	.section	.nv.compat,"",@"SHT_CUDA_COMPAT_INFO"
	.align	4
        /*0000*/ 	.byte	0x02, 0x09, 0x01, 0x00, 0x02, 0x02, 0x02, 0x00, 0x02, 0x05, 0x05, 0x00, 0x03, 0x07, 0x01, 0x01
        /*0010*/ 	.byte	0x02, 0x03, 0x00, 0x00, 0x02, 0x06, 0x01, 0x00, 0x04, 0x0b, 0x08, 0x00, 0x00, 0x00, 0x00, 0x00
        /*0020*/ 	.byte	0x00, 0x00, 0x00, 0x00


//--------------------- .nv.info.matmul_kernel    --------------------------
	.section	.nv.info.matmul_kernel,"",@"SHT_CUDA_INFO"
	.sectionflags	@""
	.align	4


	//----- nvinfo : EIATTR_CUDA_API_VERSION
	.align		4
        /*0000*/ 	.byte	0x04, 0x37
        /*0002*/ 	.short	(.L_7 - .L_6)
.L_6:
        /*0004*/ 	.word	0x00000082


	//----- nvinfo : EIATTR_KPARAM_INFO
	.align		4
.L_7:
        /*0008*/ 	.byte	0x04, 0x17
        /*000a*/ 	.short	(.L_9 - .L_8)
.L_8:
        /*000c*/ 	.word	0x00000000
        /*0010*/ 	.short	0x000d
        /*0012*/ 	.short	0x0048
        /*0014*/ 	.byte	0x00, 0xf4, 0x21, 0x00


	//----- nvinfo : EIATTR_KPARAM_INFO
	.align		4
.L_9:
        /*0018*/ 	.byte	0x04, 0x17
        /*001a*/ 	.short	(.L_11 - .L_10)
.L_10:
        /*001c*/ 	.word	0x00000000
        /*0020*/ 	.short	0x000c
        /*0022*/ 	.short	0x0040
        /*0024*/ 	.byte	0x00, 0xf4, 0x21, 0x00


	//----- nvinfo : EIATTR_KPARAM_INFO
	.align		4
.L_11:
        /*0028*/ 	.byte	0x04, 0x17
        /*002a*/ 	.short	(.L_13 - .L_12)
.L_12:
        /*002c*/ 	.word	0x00000000
        /*0030*/ 	.short	0x000b
        /*0032*/ 	.short	0x0038
        /*0034*/ 	.byte	0x00, 0xf0, 0x11, 0x00


	//----- nvinfo : EIATTR_KPARAM_INFO
	.align		4
.L_13:
        /*0038*/ 	.byte	0x04, 0x17
        /*003a*/ 	.short	(.L_15 - .L_14)
.L_14:
        /*003c*/ 	.word	0x00000000
        /*0040*/ 	.short	0x000a
        /*0042*/ 	.short	0x0034
        /*0044*/ 	.byte	0x00, 0xf0, 0x11, 0x00


	//----- nvinfo : EIATTR_KPARAM_INFO
	.align		4
.L_15:
        /*0048*/ 	.byte	0x04, 0x17
        /*004a*/ 	.short	(.L_17 - .L_16)
.L_16:
        /*004c*/ 	.word	0x00000000
        /*0050*/ 	.short	0x0009
        /*0052*/ 	.short	0x0030
        /*0054*/ 	.byte	0x00, 0xf0, 0x11, 0x00


	//----- nvinfo : EIATTR_KPARAM_INFO
	.align		4
.L_17:
        /*0058*/ 	.byte	0x04, 0x17
        /*005a*/ 	.short	(.L_19 - .L_18)
.L_18:
        /*005c*/ 	.word	0x00000000
        /*0060*/ 	.short	0x0008
        /*0062*/ 	.short	0x002c
        /*0064*/ 	.byte	0x00, 0xf0, 0x11, 0x00


	//----- nvinfo : EIATTR_KPARAM_INFO
	.align		4
.L_19:
        /*0068*/ 	.byte	0x04, 0x17
        /*006a*/ 	.short	(.L_21 - .L_20)
.L_20:
        /*006c*/ 	.word	0x00000000
        /*0070*/ 	.short	0x0007
        /*0072*/ 	.short	0x0028
        /*0074*/ 	.byte	0x00, 0xf0, 0x11, 0x00


	//----- nvinfo : EIATTR_KPARAM_INFO
	.align		4
.L_21:
        /*0078*/ 	.byte	0x04, 0x17
        /*007a*/ 	.short	(.L_23 - .L_22)
.L_22:
        /*007c*/ 	.word	0x00000000
        /*0080*/ 	.short	0x0006
        /*0082*/ 	.short	0x0024
        /*0084*/ 	.byte	0x00, 0xf0, 0x11, 0x00


	//----- nvinfo : EIATTR_KPARAM_INFO
	.align		4
.L_23:
        /*0088*/ 	.byte	0x04, 0x17
        /*008a*/ 	.short	(.L_25 - .L_24)
.L_24:
        /*008c*/ 	.word	0x00000000
        /*0090*/ 	.short	0x0005
        /*0092*/ 	.short	0x0020
        /*0094*/ 	.byte	0x00, 0xf0, 0x11, 0x00


	//----- nvinfo : EIATTR_KPARAM_INFO
	.align		4
.L_25:
        /*0098*/ 	.byte	0x04, 0x17
        /*009a*/ 	.short	(.L_27 - .L_26)
.L_26:
        /*009c*/ 	.word	0x00000000
        /*00a0*/ 	.short	0x0004
        /*00a2*/ 	.short	0x001c
        /*00a4*/ 	.byte	0x00, 0xf0, 0x11, 0x00


	//----- nvinfo : EIATTR_KPARAM_INFO
	.align		4
.L_27:
        /*00a8*/ 	.byte	0x04, 0x17
        /*00aa*/ 	.short	(.L_29 - .L_28)
.L_28:
        /*00ac*/ 	.word	0x00000000
        /*00b0*/ 	.short	0x0003
        /*00b2*/ 	.short	0x0018
        /*00b4*/ 	.byte	0x00, 0xf0, 0x11, 0x00


	//----- nvinfo : EIATTR_KPARAM_INFO
	.align		4
.L_29:
        /*00b8*/ 	.byte	0x04, 0x17
        /*00ba*/ 	.short	(.L_31 - .L_30)
.L_30:
        /*00bc*/ 	.word	0x00000000
        /*00c0*/ 	.short	0x0002
        /*00c2*/ 	.short	0x0010
        /*00c4*/ 	.byte	0x00, 0xf4, 0x21, 0x00


	//----- nvinfo : EIATTR_KPARAM_INFO
	.align		4
.L_31:
        /*00c8*/ 	.byte	0x04, 0x17
        /*00ca*/ 	.short	(.L_33 - .L_32)
.L_32:
        /*00cc*/ 	.word	0x00000000
        /*00d0*/ 	.short	0x0001
        /*00d2*/ 	.short	0x0008
        /*00d4*/ 	.byte	0x00, 0xf4, 0x21, 0x00


	//----- nvinfo : EIATTR_KPARAM_INFO
	.align		4
.L_33:
        /*00d8*/ 	.byte	0x04, 0x17
        /*00da*/ 	.short	(.L_35 - .L_34)
.L_34:
        /*00dc*/ 	.word	0x00000000
        /*00e0*/ 	.short	0x0000
        /*00e2*/ 	.short	0x0000
        /*00e4*/ 	.byte	0x00, 0xf4, 0x21, 0x00


	//----- nvinfo : EIATTR_SPARSE_MMA_MASK
	.align		4
.L_35:
        /*00e8*/ 	.byte	0x03, 0x50
        /*00ea*/ 	.short	0x0000


	//----- nvinfo : EIATTR_MAXREG_COUNT
	.align		4
        /*00ec*/ 	.byte	0x03, 0x1b
        /*00ee*/ 	.short	0x00ff


	//----- nvinfo : EIATTR_NUM_BARRIERS
	.align		4
        /*00f0*/ 	.byte	0x02, 0x4c
        /*00f2*/ 	.byte	0x01
	.zero		1


	//----- nvinfo : EIATTR_ANNOTATIONS
	.align		4
        /*00f4*/ 	.byte	0x04, 0x55
        /*00f6*/ 	.short	(.L_37 - .L_36)


	//   ....[0]....
.L_36:
        /*00f8*/ 	.word	0x00000001
        /*00fc*/ 	.byte	0x30, 0x05, 0x00, 0x00, 0x01, 0x00, 0x00, 0x00, 0x40, 0x05, 0x00, 0x00, 0x01, 0x00, 0x00, 0x00
        /* <DEDUP_REMOVED lines=2592> */
        /*a30c*/ 	.byte	0xb0, 0xd8, 0x02, 0x00


	//----- nvinfo : EIATTR_MERCURY_ISA_VERSION
	.align		4
.L_37:
        /*a310*/ 	.byte	0x03, 0x5f
        /*a312*/ 	.short	0x0101


	//----- nvinfo : EIATTR_EXIT_INSTR_OFFSETS
	.align		4
        /*a314*/ 	.byte	0x04, 0x1c
        /*a316*/ 	.short	(.L_39 - .L_38)


	//   ....[0]....
.L_38:
        /*a318*/ 	.word	0x00065db0


	//   ....[1]....
        /*a31c*/ 	.word	0x00065dd0


	//----- nvinfo : EIATTR_REQNTID
	.align		4
.L_39:
        /*a320*/ 	.byte	0x04, 0x10
        /*a322*/ 	.short	(.L_41 - .L_40)
.L_40:
        /*a324*/ 	.word	0x00000040
        /*a328*/ 	.word	0x00000001
        /*a32c*/ 	.word	0x00000001


	//----- nvinfo : EIATTR_CBANK_PARAM_SIZE
	.align		4
.L_41:
        /*a330*/ 	.byte	0x03, 0x19
        /*a332*/ 	.short	0x0050


	//----- nvinfo : EIATTR_PARAM_CBANK
	.align		4
        /*a334*/ 	.byte	0x04, 0x0a
        /*a336*/ 	.short	(.L_43 - .L_42)
	.align		4
.L_42:
        /*a338*/ 	.word	index@(.nv.constant0.matmul_kernel)
        /*a33c*/ 	.short	0x0210
        /*a33e*/ 	.short	0x0050


	//----- nvinfo : EIATTR_SW_WAR
	.align		4
.L_43:
        /*a340*/ 	.byte	0x04, 0x36
        /*a342*/ 	.short	(.L_45 - .L_44)
.L_44:
        /*a344*/ 	.word	0x00000008
.L_45:


//--------------------- .nv.callgraph             --------------------------
	.section	.nv.callgraph,"",@"SHT_CUDA_CALLGRAPH"
	.align	4
	.sectionentsize	8
	.align		4
        /*0000*/ 	.word	0x00000000
	.align		4
        /*0004*/ 	.word	0xffffffff
	.align		4
        /*0008*/ 	.word	0x00000000
	.align		4
        /*000c*/ 	.word	0xfffffffe
	.align		4
        /*0010*/ 	.word	0x00000000
	.align		4
        /*0014*/ 	.word	0xfffffffd
	.align		4
        /*0018*/ 	.word	0x00000000
	.align		4
        /*001c*/ 	.word	0xfffffffc


//--------------------- .text.matmul_kernel       --------------------------
	.section	.text.matmul_kernel,"ax",@progbits
	.align	128
        .global         matmul_kernel
        .type           matmul_kernel,@function
        .size           matmul_kernel,(.L_x_4 - matmul_kernel)
        .other          matmul_kernel,@"STO_CUDA_ENTRY STV_DEFAULT"
matmul_kernel:
.text.matmul_kernel:
[----:B------:R-:W0:Y:S08]  /*0000*/  LDC R1, c[0x0][0x28] ;  /* 0x00000a00ff017b82 */ /* 0x000e300000000800 */
[----:B------:R-:W1:Y:S01]  /*0010*/  LDC.64 R2, c[0x0][0x228] ;  /* 0x00008a00ff027b82 */ /* 0x000e620000000a00 */
[----:B0-----:R-:W-:Y:S01]  /*0020*/  VIADD R1, R1, 0xffffcac0 ;  /* 0xffffcac001017836 */ /* 0x001fe20000000000 */
[----:B------:R-:W-:Y:S01]  /*0030*/  ULDC.64 UR8, c[0x0][0x208] ;  /* 0x0000820000087ab9 */ /* 0x000fe20000000a00 */
[----:B-1----:R-:W-:-:S05]  /*0040*/  VIADD R0, R3, 0xff ;  /* 0x000000ff03007836 */ /* 0x002fca0000000000 */
[----:B------:R-:W-:-:S04]  /*0050*/  SHF.R.S32.HI R5, RZ, 0x1f, R0 ;  /* 0x0000001fff057819 */ /* 0x000fc80000011400 */
[----:B------:R-:W-:-:S04]  /*0060*/  LEA.HI R5, R5, R0, RZ, 0x8 ;  /* 0x0000000005057211 */ /* 0x000fc800078f40ff */
[----:B------:R-:W-:Y:S02]  /*0070*/  SHF.R.S32.HI R0, RZ, 0x8, R5 ;  /* 0x00000008ff007819 */ /* 0x000fe40000011405 */
[----:B------:R-:W0:Y:S03]  /*0080*/  S2R R5, SR_CTAID.X ;  /* 0x0000000000057919 */ /* 0x000e260000002500 */
[----:B------:R-:W-:-:S05]  /*0090*/  IMAD.SHL.U32 R0, R0, 0x8, RZ ;  /* 0x0000000800007824 */ /* 0x000fca00078e00ff */
[-C--:B------:R-:W-:Y:S02]  /*00a0*/  IABS R9, R0.reuse ;  /* 0x0000000000097213 */ /* 0x080fe40000000000 */
[----:B------:R-:W-:Y:S02]  /*00b0*/  IABS R12, R0 ;  /* 0x00000000000c7213 */ /* 0x000fe40000000000 */
[----:B------:R-:W1:Y:S08]  /*00c0*/  I2F.RP R4, R9 ;  /* 0x0000000900047306 */ /* 0x000e700000209400 */
[----:B-1----:R-:W1:Y:S01]  /*00d0*/  MUFU.RCP R4, R4 ;  /* 0x0000000400047308 */ /* 0x002e620000001000 */
[----:B0-----:R-:W-:Y:S01]  /*00e0*/  IABS R10, R5 ;  /* 0x00000005000a7213 */ /* 0x001fe20000000000 */
[----:B-1----:R-:W-:-:S02]  /*00f0*/  VIADD R6, R4, 0xffffffe ;  /* 0x0ffffffe04067836 */ /* 0x002fc40000000000 */
[----:B------:R-:W-:-:S04]  /*0100*/  IMAD.MOV R4, RZ, RZ, -R12 ;  /* 0x000000ffff047224 */ /* 0x000fc800078e0a0c */
[----:B------:R0:W1:Y:S02]  /*0110*/  F2I.FTZ.U32.TRUNC.NTZ R7, R6 ;  /* 0x0000000600077305 */ /* 0x000064000021f000 */
[----:B0-----:R-:W-:Y:S02]  /*0120*/  IMAD.MOV.U32 R6, RZ, RZ, RZ ;  /* 0x000000ffff067224 */ /* 0x001fe400078e00ff */
[----:B-1----:R-:W-:-:S04]  /*0130*/  IMAD.MOV R8, RZ, RZ, -R7 ;  /* 0x000000ffff087224 */ /* 0x002fc800078e0a07 */
[----:B------:R-:W-:Y:S02]  /*0140*/  IMAD R11, R8, R9, RZ ;  /* 0x00000009080b7224 */ /* 0x000fe400078e02ff */
[----:B------:R-:W-:Y:S02]  /*0150*/  IMAD.MOV.U32 R8, RZ, RZ, R10 ;  /* 0x000000ffff087224 */ /* 0x000fe400078e000a */
[----:B------:R-:W-:-:S06]  /*0160*/  IMAD.HI.U32 R7, R7, R11, R6 ;  /* 0x0000000b07077227 */ /* 0x000fcc00078e0006 */
[----:B------:R-:W-:-:S04]  /*0170*/  IMAD.HI.U32 R7, R7, R8, RZ ;  /* 0x0000000807077227 */ /* 0x000fc800078e00ff */
[----:B------:R-:W-:-:S05]  /*0180*/  IMAD R4, R7, R4, R8 ;  /* 0x0000000407047224 */ /* 0x000fca00078e0208 */
[----:B------:R-:W-:-:S13]  /*0190*/  ISETP.GT.U32.AND P1, PT, R9, R4, PT ;  /* 0x000000040900720c */ /* 0x000fda0003f24070 */
[----:B------:R-:W-:Y:S02]  /*01a0*/  @!P1 IMAD.IADD R4, R4, 0x1, -R9 ;  /* 0x0000000104049824 */ /* 0x000fe400078e0a09 */
[----:B------:R-:W-:Y:S01]  /*01b0*/  @!P1 VIADD R7, R7, 0x1 ;  /* 0x0000000107079836 */ /* 0x000fe20000000000 */
[----:B------:R-:W-:Y:S02]  /*01c0*/  ISETP.NE.AND P1, PT, R0, RZ, PT ;  /* 0x000000ff0000720c */ /* 0x000fe40003f25270 */
[----:B------:R-:W-:Y:S02]  /*01d0*/  ISETP.GE.U32.AND P0, PT, R4, R9, PT ;  /* 0x000000090400720c */ /* 0x000fe40003f06070 */
[----:B------:R-:W-:-:S04]  /*01e0*/  LOP3.LUT R4, R5, R0, RZ, 0x3c, !PT ;  /* 0x0000000005047212 */ /* 0x000fc800078e3cff */
[----:B------:R-:W-:Y:S01]  /*01f0*/  ISETP.GE.AND P2, PT, R4, RZ, PT ;  /* 0x000000ff0400720c */ /* 0x000fe20003f46270 */
[----:B------:R-:W-:-:S06]  /*0200*/  VIADD R4, R2, 0x1f ;  /* 0x0000001f02047836 */ /* 0x000fcc0000000000 */
[----:B------:R-:W-:-:S04]  /*0210*/  @P0 VIADD R7, R7, 0x1 ;  /* 0x0000000107070836 */ /* 0x000fc80000000000 */
[----:B------:R-:W-:Y:S01]  /*0220*/  IMAD.MOV.U32 R6, RZ, RZ, R7 ;  /* 0x000000ffff067224 */ /* 0x000fe200078e0007 */
[----:B------:R-:W-:-:S03]  /*0230*/  SHF.R.S32.HI R7, RZ, 0x1f, R4 ;  /* 0x0000001fff077819 */ /* 0x000fc60000011404 */
[----:B------:R-:W-:Y:S01]  /*0240*/  @!P2 IMAD.MOV R6, RZ, RZ, -R6 ;  /* 0x000000ffff06a224 */ /* 0x000fe200078e0a06 */
[----:B------:R-:W-:Y:S02]  /*0250*/  @!P1 LOP3.LUT R6, RZ, R0, RZ, 0x33, !PT ;  /* 0x00000000ff069212 */ /* 0x000fe400078e33ff */
[----:B------:R-:W-:-:S03]  /*0260*/  LEA.HI R7, R7, R4, RZ, 0x5 ;  /* 0x0000000407077211 */ /* 0x000fc600078f28ff */
[----:B------:R-:W-:Y:S02]  /*0270*/  IMAD.SHL.U32 R4, R6, 0x8, RZ ;  /* 0x0000000806047824 */ /* 0x000fe400078e00ff */
[----:B------:R-:W-:-:S03]  /*0280*/  IMAD.MOV R6, RZ, RZ, -R6 ;  /* 0x000000ffff067224 */ /* 0x000fc600078e0a06 */
[----:B------:R-:W-:Y:S01]  /*0290*/  LEA.HI.SX32 R7, R7, -R4, 0x1b ;  /* 0x8000000407077211 */ /* 0x000fe200078fdaff */
[----:B------:R-:W-:Y:S02]  /*02a0*/  IMAD R15, R0, R6, R5 ;  /* 0x00000006000f7224 */ /* 0x000fe400078e0205 */
[----:B------:R-:W-:Y:S01]  /*02b0*/  IMAD.MOV.U32 R6, RZ, RZ, RZ ;  /* 0x000000ffff067224 */ /* 0x000fe200078e00ff */
[----:B------:R-:W-:Y:S02]  /*02c0*/  VIMNMX R8, R7, 0x8, PT ;  /* 0x0000000807087848 */ /* 0x000fe40003fe0100 */
[----:B------:R-:W-:Y:S02]  /*02d0*/  IABS R13, R15 ;  /* 0x0000000f000d7213 */ /* 0x000fe40000000000 */
[----:B------:R-:W-:-:S04]  /*02e0*/  IABS R11, R8 ;  /* 0x00000008000b7213 */ /* 0x000fc80000000000 */
[----:B------:R-:W0:Y:S08]  /*02f0*/  I2F.RP R9, R11 ;  /* 0x0000000b00097306 */ /* 0x000e300000209400 */
[----:B0-----:R-:W0:Y:S02]  /*0300*/  MUFU.RCP R9, R9 ;  /* 0x0000000900097308 */ /* 0x001e240000001000 */
[----:B0-----:R-:W-:-:S02]  /*0310*/  VIADD R7, R9, 0xffffffe ;  /* 0x0ffffffe09077836 */ /* 0x001fc40000000000 */
[----:B------:R-:W0:Y:S04]  /*0320*/  S2R R9, SR_TID.X ;  /* 0x0000000000097919 */ /* 0x000e280000002100 */
[----:B------:R-:W1:Y:S02]  /*0330*/  F2I.FTZ.U32.TRUNC.NTZ R7, R7 ;  /* 0x0000000700077305 */ /* 0x000e64000021f000 */
[----:B-1----:R-:W-:-:S04]  /*0340*/  IMAD.MOV R10, RZ, RZ, -R7 ;  /* 0x000000ffff0a7224 */ /* 0x002fc800078e0a07 */
[----:B------:R-:W-:-:S04]  /*0350*/  IMAD.MOV.U32 R0, RZ, RZ, R10 ;  /* 0x000000ffff007224 */ /* 0x000fc800078e000a */
[----:B------:R-:W-:Y:S01]  /*0360*/  IMAD R5, R0, R11, RZ ;  /* 0x0000000b00057224 */ /* 0x000fe200078e02ff */
[----:B------:R-:W-:-:S03]  /*0370*/  IABS R0, R8 ;  /* 0x0000000800007213 */ /* 0x000fc60000000000 */
[----:B------:R-:W-:Y:S02]  /*0380*/  IMAD.HI.U32 R6, R7, R5, R6 ;  /* 0x0000000507067227 */ /* 0x000fe400078e0006 */
[----:B------:R-:W1:Y:S02]  /*0390*/  LDC R7, c[0x0][0x230] ;  /* 0x00008c00ff077b82 */ /* 0x000e640000000800 */
[----:B------:R-:W-:Y:S02]  /*03a0*/  IMAD.MOV R0, RZ, RZ, -R0 ;  /* 0x000000ffff007224 */ /* 0x000fe400078e0a00 */
[----:B------:R-:W-:-:S04]  /*03b0*/  IMAD.HI.U32 R6, R6, R13, RZ ;  /* 0x0000000d06067227 */ /* 0x000fc800078e00ff */
[----:B------:R-:W-:-:S05]  /*03c0*/  IMAD R0, R6, R0, R13 ;  /* 0x0000000006007224 */ /* 0x000fca00078e020d */
[----:B------:R-:W-:Y:S01]  /*03d0*/  ISETP.GT.U32.AND P1, PT, R11, R0, PT ;  /* 0x000000000b00720c */ /* 0x000fe20003f24070 */
[----:B-1----:R-:W-:-:S12]  /*03e0*/  VIADD R7, R7, 0x7f ;  /* 0x0000007f07077836 */ /* 0x002fd80000000000 */
[----:B------:R-:W-:Y:S02]  /*03f0*/  @!P1 IMAD.IADD R0, R0, 0x1, -R11 ;  /* 0x0000000100009824 */ /* 0x000fe400078e0a0b */
[----:B------:R-:W-:Y:S01]  /*0400*/  @!P1 VIADD R6, R6, 0x1 ;  /* 0x0000000106069836 */ /* 0x000fe20000000000 */
[----:B------:R-:W-:Y:S02]  /*0410*/  ISETP.NE.AND P1, PT, R8, RZ, PT ;  /* 0x000000ff0800720c */ /* 0x000fe40003f25270 */
[----:B------:R-:W-:Y:S02]  /*0420*/  ISETP.GE.U32.AND P0, PT, R0, R11, PT ;  /* 0x0000000b0000720c */ /* 0x000fe40003f06070 */
[----:B------:R-:W-:-:S04]  /*0430*/  LOP3.LUT R0, R15, R8, RZ, 0x3c, !PT ;  /* 0x000000080f007212 */ /* 0x000fc800078e3cff */
[----:B------:R-:W-:Y:S02]  /*0440*/  ISETP.GE.AND P2, PT, R0, RZ, PT ;  /* 0x000000ff0000720c */ /* 0x000fe40003f46270 */
[----:B0-----:R-:W-:-:S05]  /*0450*/  LOP3.LUT R0, R9, 0x1f, RZ, 0xc0, !PT ;  /* 0x0000001f09007812 */ /* 0x001fca00078ec0ff */
[----:B------:R-:W-:Y:S01]  /*0460*/  @P0 VIADD R6, R6, 0x1 ;  /* 0x0000000106060836 */ /* 0x000fe20000000000 */
[----:B------:R-:W-:-:S05]  /*0470*/  ISETP.GT.AND P0, PT, R7, 0x7f, PT ;  /* 0x0000007f0700780c */ /* 0x000fca0003f04270 */
[----:B------:R-:W-:Y:S01]  /*0480*/  @!P2 IMAD.MOV R6, RZ, RZ, -R6 ;  /* 0x000000ffff06a224 */ /* 0x000fe200078e0a06 */
[----:B------:R-:W-:-:S05]  /*0490*/  @!P1 LOP3.LUT R6, RZ, R8, RZ, 0x33, !PT ;  /* 0x00000008ff069212 */ /* 0x000fca00078e33ff */
[----:B------:R-:W-:Y:S02]  /*04a0*/  IMAD.MOV R5, RZ, RZ, -R6 ;  /* 0x000000ffff057224 */ /* 0x000fe400078e0a06 */
[----:B------:R-:W-:Y:S02]  /*04b0*/  IMAD.SHL.U32 R26, R6, 0x100, RZ ;  /* 0x00000100061a7824 */ /* 0x000fe400078e00ff */
[----:B------:R-:W-:Y:S01]  /*04c0*/  IMAD R5, R8, R5, R15 ;  /* 0x0000000508057224 */ /* 0x000fe200078e020f */
[----:B------:R-:W-:-:S03]  /*04d0*/  SHF.R.U32.HI R8, RZ, 0x5, R9 ;  /* 0x00000005ff087819 */ /* 0x000fc60000011609 */
[----:B------:R-:W-:Y:S01]  /*04e0*/  IMAD.IADD R5, R4, 0x1, R5 ;  /* 0x0000000104057824 */ /* 0x000fe200078e0205 */
[----:B------:R-:W-:-:S03]  /*04f0*/  SGXT.U32 R16, R8, 0x1 ;  /* 0x000000010810781a */ /* 0x000fc60000000000 */
[----:B------:R-:W-:Y:S01]  /*0500*/  IMAD R14, R5, 0x20, R0 ;  /* 0x00000020050e7824 */ /* 0x000fe200078e0200 */
[----:B------:R-:W-:Y:S02]  /*0510*/  LOP3.LUT R0, R9, 0x20, RZ, 0xc0, !PT ;  /* 0x0000002009007812 */ /* 0x000fe400078ec0ff */
[----:B------:R-:W-:Y:S02]  /*0520*/  LOP3.LUT R25, R16, 0x7e, RZ, 0xfc, !PT ;  /* 0x0000007e10197812 */ /* 0x000fe400078efcff */
[----:B------:R0:W-:Y:S04]  /*0530*/  STL [R1+0x1da4], R14 ;  /* 0x001da40e01007387 */ /* 0x0001e80000100800 */
[----:B------:R0:W-:Y:S01]  /*0540*/  STL [R1+0x420], R26 ;  /* 0x0004201a01007387 */ /* 0x0001e20000100800 */
[----:B------:R-:W-:Y:S05]  /*0550*/  @P0 BRA `(.L_x_0) ;  /* 0x00000008000c0947 */ /* 0x000fea0003800000 */
[----:B------:R-:W-:Y:S01]  /*0560*/  IMAD.SHL.U32 R0, R0, 0x20, RZ ;  /* 0x0000002000007824 */ /* 0x000fe200078e00ff */
[----:B------:R2:W-:Y:S04]  /*0570*/  STL [R1+0x3f0], RZ ;  /* 0x0003f0ff01007387 */ /* 0x0005e80000100800 */
[----:B------:R2:W-:Y:S04]  /*0580*/  STL [R1+0x1da8], R0 ;  /* 0x001da80001007387 */ /* 0x0005e80000100800 */
[----:B------:R2:W-:Y:S04]  /*0590*/  STL [R1+0x3f4], RZ ;  /* 0x0003f4ff01007387 */ /* 0x0005e80000100800 */
        /* <DEDUP_REMOVED lines=125> */
[----:B------:R2:W-:Y:S01]  /*0d70*/  STL [R1+0x28c], RZ ;  /* 0x00028cff01007387 */ /* 0x0005e20000100800 */
[----:B------:R-:W-:Y:S05]  /*0d80*/  BRA `(.L_x_1) ;  /* 0x000005c000947947 */ /* 0x000fea0003800000 */
.L_x_0:
[----:B------:R-:W-:Y:S01]  /*0d90*/  IABS R0, R2 ;  /* 0x0000000200007213 */ /* 0x000fe20000000000 */
[----:B------:R-:W-:Y:S01]  /*0da0*/  ULDC UR4, c[0x0][0x234] ;  /* 0x00008d0000047ab9 */ /* 0x000fe20000000800 */
[----:B------:R-:W-:Y:S01]  /*0db0*/  IABS R12, R3 ;  /* 0x00000003000c7213 */ /* 0x000fe20000000000 */
[----:B------:R-:W-:Y:S01]  /*0dc0*/  ULDC.64 UR6, c[0x0][0x210] ;  /* 0x0000840000067ab9 */ /* 0x000fe20000000a00 */
[----:B------:R-:W1:Y:S01]  /*0dd0*/  I2F.RP R6, R0 ;  /* 0x0000000000067306 */ /* 0x000e620000209400 */
[----:B------:R-:W-:Y:S01]  /*0de0*/  IABS R8, R14 ;  /* 0x0000000e00087213 */ /* 0x000fe20000000000 */
[----:B------:R-:W-:Y:S01]  /*0df0*/  VIADD R28, R26, 0x3 ;  /* 0x000000031a1c7836 */ /* 0x000fe20000000000 */
[----:B------:R-:W-:Y:S01]  /*0e00*/  ISETP.GE.AND P5, PT, R14, RZ, PT ;  /* 0x000000ff0e00720c */ /* 0x000fe20003fa6270 */
[----:B------:R-:W-:Y:S01]  /*0e10*/  VIADD R27, R26, 0x1 ;  /* 0x000000011a1b7836 */ /* 0x000fe20000000000 */
[----:B------:R-:W-:Y:S01]  /*0e20*/  ISETP.NE.AND P3, PT, R2, RZ, PT ;  /* 0x000000ff0200720c */ /* 0x000fe20003f65270 */
[----:B------:R-:W-:-:S02]  /*0e30*/  ULDC UR10, c[0x0][0x238] ;  /* 0x00008e00000a7ab9 */ /* 0x000fc40000000800 */
[----:B------:R-:W2:Y:S08]  /*0e40*/  I2F.RP R7, R12 ;  /* 0x0000000c00077306 */ /* 0x000eb00000209400 */
[----:B-1----:R-:W1:Y:S08]  /*0e50*/  MUFU.RCP R6, R6 ;  /* 0x0000000600067308 */ /* 0x002e700000001000 */
[----:B--2---:R-:W-:Y:S01]  /*0e60*/  MUFU.RCP R7, R7 ;  /* 0x0000000700077308 */ /* 0x004fe20000001000 */
[----:B-1----:R-:W-:-:S07]  /*0e70*/  VIADD R4, R6, 0xffffffe ;  /* 0x0ffffffe06047836 */ /* 0x002fce0000000000 */
[----:B------:R1:W2:Y:S02]  /*0e80*/  F2I.FTZ.U32.TRUNC.NTZ R5, R4 ;  /* 0x0000000400057305 */ /* 0x0002a4000021f000 */
[----:B-1----:R-:W-:Y:S02]  /*0e90*/  IMAD.MOV.U32 R4, RZ, RZ, RZ ;  /* 0x000000ffff047224 */ /* 0x002fe400078e00ff */
[----:B--2---:R-:W-:-:S04]  /*0ea0*/  IMAD.MOV R9, RZ, RZ, -R5 ;  /* 0x000000ffff097224 */ /* 0x004fc800078e0a05 */
[----:B------:R-:W-:-:S04]  /*0eb0*/  IMAD R9, R9, R0, RZ ;  /* 0x0000000009097224 */ /* 0x000fc800078e02ff */
[----:B------:R-:W-:-:S04]  /*0ec0*/  IMAD.HI.U32 R5, R5, R9, R4 ;  /* 0x0000000905057227 */ /* 0x000fc800078e0004 */
[----:B------:R-:W-:Y:S02]  /*0ed0*/  VIADD R9, R7, 0xffffffe ;  /* 0x0ffffffe07097836 */ /* 0x000fe40000000000 */
[----:B------:R-:W-:Y:S02]  /*0ee0*/  IMAD.HI.U32 R6, R5, R8, RZ ;  /* 0x0000000805067227 */ /* 0x000fe400078e00ff */
[----:B------:R1:W2:Y:S02]  /*0ef0*/  F2I.FTZ.U32.TRUNC.NTZ R5, R9 ;  /* 0x0000000900057305 */ /* 0x0002a4000021f000 */
[----:B------:R-:W-:-:S04]  /*0f00*/  IMAD.MOV R7, RZ, RZ, -R6 ;  /* 0x000000ffff077224 */ /* 0x000fc800078e0a06 */
[----:B------:R-:W-:Y:S02]  /*0f10*/  IMAD R6, R0, R7, R8 ;  /* 0x0000000700067224 */ /* 0x000fe400078e0208 */
[C---:B------:R-:W-:Y:S02]  /*0f20*/  VIADD R8, R26.reuse, 0xff ;  /* 0x000000ff1a087836 */ /* 0x040fe40000000000 */
[----:B-1----:R-:W-:Y:S01]  /*0f30*/  VIADD R9, R26, 0xfe ;  /* 0x000000fe1a097836 */ /* 0x002fe20000000000 */
[----:B------:R-:W-:Y:S02]  /*0f40*/  ISETP.GT.U32.AND P0, PT, R0, R6, PT ;  /* 0x000000060000720c */ /* 0x000fe40003f04070 */
[----:B------:R-:W-:Y:S01]  /*0f50*/  IABS R10, R8 ;  /* 0x00000008000a7213 */ /* 0x000fe20000000000 */
[----:B--2---:R-:W-:Y:S01]  /*0f60*/  IMAD.MOV R7, RZ, RZ, -R5 ;  /* 0x000000ffff077224 */ /* 0x004fe200078e0a05 */
[----:B------:R-:W-:Y:S02]  /*0f70*/  ISETP.GE.AND P4, PT, R8, RZ, PT ;  /* 0x000000ff0800720c */ /* 0x000fe40003f86270 */
[----:B------:R-:W-:Y:S01]  /*0f80*/  IABS R15, R9 ;  /* 0x00000009000f7213 */ /* 0x000fe20000000000 */
[----:B------:R-:W-:Y:S01]  /*0f90*/  IMAD R7, R7, R12, RZ ;  /* 0x0000000c07077224 */ /* 0x000fe200078e02ff */
[----:B------:R-:W-:-:S03]  /*0fa0*/  ISETP.GE.AND P2, PT, R9, RZ, PT ;  /* 0x000000ff0900720c */ /* 0x000fc60003f46270 */
[----:B------:R-:W-:-:S04]  /*0fb0*/  IMAD.HI.U32 R7, R5, R7, R4 ;  /* 0x0000000705077227 */ /* 0x000fc800078e0004 */
[----:B------:R-:W-:Y:S02]  /*0fc0*/  @!P0 IMAD.IADD R6, R6, 0x1, -R0 ;  /* 0x0000000106068824 */ /* 0x000fe400078e0a00 */
[----:B------:R-:W-:Y:S02]  /*0fd0*/  IMAD.MOV.U32 R5, RZ, RZ, R10 ;  /* 0x000000ffff057224 */ /* 0x000fe400078e000a */
[----:B------:R-:W-:Y:S01]  /*0fe0*/  VIADD R10, R26, 0xf9 ;  /* 0x000000f91a0a7836 */ /* 0x000fe20000000000 */
[----:B------:R-:W-:Y:S01]  /*0ff0*/  ISETP.GT.U32.AND P0, PT, R0, R6, PT ;  /* 0x000000060000720c */ /* 0x000fe20003f04070 */
[----:B------:R-:W-:-:S03]  /*1000*/  IMAD.HI.U32 R4, R7, R5, RZ ;  /* 0x0000000507047227 */ /* 0x000fc600078e00ff */
[----:B0-----:R-:W-:Y:S01]  /*1010*/  IABS R14, R10 ;  /* 0x0000000a000e7213 */ /* 0x001fe20000000000 */
[----:B------:R-:W-:Y:S02]  /*1020*/  IMAD.MOV R8, RZ, RZ, -R4 ;  /* 0x000000ffff087224 */ /* 0x000fe400078e0a04 */
[----:B------:R-:W-:Y:S02]  /*1030*/  VIADD R4, R26, 0xfd ;  /* 0x000000fd1a047836 */ /* 0x000fe40000000000 */
[----:B------:R-:W-:-:S03]  /*1040*/  IMAD R5, R12, R8, R5 ;  /* 0x000000080c057224 */ /* 0x000fc600078e0205 */
[----:B------:R-:W-:Y:S01]  /*1050*/  IABS R19, R4 ;  /* 0x0000000400137213 */ /* 0x000fe20000000000 */
[----:B------:R-:W-:Y:S01]  /*1060*/  @!P0 IMAD.IADD R6, R6, 0x1, -R0 ;  /* 0x0000000106068824 */ /* 0x000fe200078e0a00 */
[----:B------:R-:W-:Y:S01]  /*1070*/  ISETP.GE.AND P0, PT, R4, RZ, PT ;  /* 0x000000ff0400720c */ /* 0x000fe20003f06270 */
[----:B------:R-:W-:Y:S01]  /*1080*/  IMAD.HI.U32 R0, R7, R15, RZ ;  /* 0x0000000f07007227 */ /* 0x000fe200078e00ff */
[----:B------:R-:W-:-:S03]  /*1090*/  ISETP.GT.U32.AND P1, PT, R12, R5, PT ;  /* 0x000000050c00720c */ /* 0x000fc60003f24070 */
[----:B------:R-:W-:Y:S02]  /*10a0*/  IMAD.MOV R4, RZ, RZ, -R0 ;  /* 0x000000ffff047224 */ /* 0x000fe400078e0a00 */
[----:B------:R-:W-:Y:S02]  /*10b0*/  VIADD R0, R26, 0xfc ;  /* 0x000000fc1a007836 */ /* 0x000fe40000000000 */
[----:B------:R-:W-:Y:S02]  /*10c0*/  IMAD R15, R12, R4, R15 ;  /* 0x000000040c0f7224 */ /* 0x000fe400078e020f */
[----:B------:R-:W-:Y:S01]  /*10d0*/  @!P5 IMAD.MOV R6, RZ, RZ, -R6 ;  /* 0x000000ffff06d224 */ /* 0x000fe200078e0a06 */
[----:B------:R-:W-:Y:S01]  /*10e0*/  @!P3 LOP3.LUT R6, RZ, R2, RZ, 0x33, !PT ;  /* 0x00000002ff06b212 */ /* 0x000fe200078e33ff */
[----:B------:R-:W-:Y:S01]  /*10f0*/  VIADD R2, R26, 0xfb ;  /* 0x000000fb1a027836 */ /* 0x000fe20000000000 */
[----:B------:R-:W-:Y:S01]  /*1100*/  ISETP.GT.U32.AND P6, PT, R12, R15, PT ;  /* 0x0000000f0c00720c */ /* 0x000fe20003fc4070 */
[----:B------:R-:W-:Y:S01]  /*1110*/  @!P1 IMAD.IADD R5, R5, 0x1, -R12 ;  /* 0x0000000105059824 */ /* 0x000fe200078e0a0c */
[----:B------:R-:W-:Y:S01]  /*1120*/  ISETP.GE.AND P3, PT, R0, RZ, PT ;  /* 0x000000ff0000720c */ /* 0x000fe20003f66270 */
[----:B------:R-:W-:Y:S01]  /*1130*/  VIADD R4, R26, 0xfa ;  /* 0x000000fa1a047836 */ /* 0x000fe20000000000 */
[----:B------:R-:W-:Y:S01]  /*1140*/  IABS R13, R0 ;  /* 0x00000000000d7213 */ /* 0x000fe20000000000 */
[----:B------:R-:W-:Y:S01]  /*1150*/  IMAD.HI.U32 R0, R7, R19, RZ ;  /* 0x0000001307007227 */ /* 0x000fe200078e00ff */
[----:B------:R-:W-:-:S02]  /*1160*/  ISETP.GT.U32.AND P5, PT, R12, R5, PT ;  /* 0x000000050c00720c */ /* 0x000fc40003fa4070 */
[----:B------:R-:W-:Y:S01]  /*1170*/  IABS R11, R2 ;  /* 0x00000002000b7213 */ /* 0x000fe20000000000 */
[----:B------:R-:W-:Y:S01]  /*1180*/  IMAD.MOV R8, RZ, RZ, -R0 ;  /* 0x000000ffff087224 */ /* 0x000fe200078e0a00 */
[----:B------:R-:W-:Y:S01]  /*1190*/  IABS R9, R4 ;  /* 0x0000000400097213 */ /* 0x000fe20000000000 */
[----:B------:R-:W-:Y:S01]  /*11a0*/  IMAD.HI.U32 R0, R7, R13, RZ ;  /* 0x0000000d07007227 */ /* 0x000fe200078e00ff */
[----:B------:R-:W-:-:S03]  /*11b0*/  ISETP.GE.AND P1, PT, R2, RZ, PT ;  /* 0x000000ff0200720c */ /* 0x000fc60003f26270 */
[----:B------:R-:W-:Y:S02]  /*11c0*/  @!P6 IMAD.IADD R15, R15, 0x1, -R12 ;  /* 0x000000010f0fe824 */ /* 0x000fe400078e0a0c */
[----:B------:R-:W-:Y:S02]  /*11d0*/  IMAD.MOV R0, RZ, RZ, -R0 ;  /* 0x000000ffff007224 */ /* 0x000fe400078e0a00 */
[C---:B------:R-:W-:Y:S01]  /*11e0*/  IMAD R19, R12.reuse, R8, R19 ;  /* 0x000000080c137224 */ /* 0x040fe200078e0213 */
[C---:B------:R-:W-:Y:S01]  /*11f0*/  ISETP.GT.U32.AND P6, PT, R12.reuse, R15, PT ;  /* 0x0000000f0c00720c */ /* 0x040fe20003fc4070 */
[----:B------:R-:W-:Y:S02]  /*1200*/  IMAD R13, R12, R0, R13 ;  /* 0x000000000c0d7224 */ /* 0x000fe400078e020d */
[----:B------:R-:W-:-:S04]  /*1210*/  IMAD.HI.U32 R0, R7, R11, RZ ;  /* 0x0000000b07007227 */ /* 0x000fc800078e00ff */
[----:B------:R-:W-:Y:S01]  /*1220*/  @!P5 IMAD.IADD R5, R5, 0x1, -R12 ;  /* 0x000000010505d824 */ /* 0x000fe200078e0a0c */
[----:B------:R-:W-:Y:S01]  /*1230*/  ISETP.GT.U32.AND P5, PT, R12, R19, PT ;  /* 0x000000130c00720c */ /* 0x000fe20003fa4070 */
[----:B------:R-:W-:-:S04]  /*1240*/  IMAD.HI.U32 R2, R7, R9, RZ ;  /* 0x0000000907027227 */ /* 0x000fc800078e00ff */
[----:B------:R-:W-:Y:S02]  /*1250*/  IMAD.MOV R0, RZ, RZ, -R0 ;  /* 0x000000ffff007224 */ /* 0x000fe400078e0a00 */
[----:B------:R-:W-:Y:S02]  /*1260*/  IMAD.MOV R2, RZ, RZ, -R2 ;  /* 0x000000ffff027224 */ /* 0x000fe400078e0a02 */
[C---:B------:R-:W-:Y:S02]  /*1270*/  IMAD R11, R12.reuse, R0, R11 ;  /* 0x000000000c0b7224 */ /* 0x040fe400078e020b */
[----:B------:R-:W-:Y:S02]  /*1280*/  IMAD.MOV.U32 R16, RZ, RZ, R5 ;  /* 0x000000ffff107224 */ /* 0x000fe400078e0005 */
[C---:B------:R-:W-:Y:S02]  /*1290*/  IMAD R9, R12.reuse, R2, R9 ;  /* 0x000000020c097224 */ /* 0x040fe400078e0209 */
[----:B------:R-:W-:Y:S01]  /*12a0*/  @!P6 IMAD.IADD R15, R15, 0x1, -R12 ;  /* 0x000000010f0fe824 */ /* 0x000fe200078e0a0c */
[C---:B------:R-:W-:Y:S01]  /*12b0*/  ISETP.GT.U32.AND P6, PT, R12.reuse, R11, PT ;  /* 0x0000000b0c00720c */ /* 0x040fe20003fc4070 */
[----:B------:R-:W-:Y:S01]  /*12c0*/  @!P4 IMAD.MOV R16, RZ, RZ, -R16 ;  /* 0x000000ffff10c224 */ /* 0x000fe200078e0a10 */
[C---:B------:R-:W-:Y:S01]  /*12d0*/  ISETP.GT.U32.AND P4, PT, R12.reuse, R13, PT ;  /* 0x0000000d0c00720c */ /* 0x040fe20003f84070 */
[----:B------:R-:W-:Y:S01]  /*12e0*/  @!P5 IMAD.IADD R19, R19, 0x1, -R12 ;  /* 0x000000011313d824 */ /* 0x000fe200078e0a0c */
[----:B------:R-:W-:Y:S01]  /*12f0*/  ISETP.GT.U32.AND P5, PT, R12, R9, PT ;  /* 0x000000090c00720c */ /* 0x000fe20003fa4070 */
[----:B------:R-:W-:Y:S01]  /*1300*/  IMAD.HI.U32 R0, R7, R14, RZ ;  /* 0x0000000e07007227 */ /* 0x000fe200078e00ff */
[----:B------:R0:W-:Y:S03]  /*1310*/  STL [R1+0x1e4], R16 ;  /* 0x0001e41001007387 */ /* 0x0001e60000100800 */
[----:B------:R-:W-:-:S02]  /*1320*/  IMAD.MOV R5, RZ, RZ, -R0 ;  /* 0x000000ffff057224 */ /* 0x000fc400078e0a00 */
[----:B------:R-:W-:Y:S02]  /*1330*/  IMAD.MOV.U32 R20, RZ, RZ, R15 ;  /* 0x000000ffff147224 */ /* 0x000fe400078e000f */
[----:B------:R-:W-:Y:S02]  /*1340*/  IMAD R5, R12, R5, R14 ;  /* 0x000000050c057224 */ /* 0x000fe400078e020e */
[--C-:B------:R-:W-:Y:S02]  /*1350*/  @!P6 IMAD.IADD R11, R11, 0x1, -R12.reuse ;  /* 0x000000010b0be824 */ /* 0x100fe400078e0a0c */
[----:B0-----:R-:W-:Y:S02]  /*1360*/  VIADD R16, R26, 0xf8 ;  /* 0x000000f81a107836 */ /* 0x001fe40000000000 */
[--C-:B------:R-:W-:Y:S01]  /*1370*/  @!P5 IMAD.IADD R9, R9, 0x1, -R12.reuse ;  /* 0x000000010909d824 */ /* 0x100fe200078e0a0c */
[C---:B------:R-:W-:Y:S01]  /*1380*/  ISETP.GT.U32.AND P5, PT, R12.reuse, R11, PT ;  /* 0x0000000b0c00720c */ /* 0x040fe20003fa4070 */
[----:B------:R-:W-:Y:S01]  /*1390*/  @!P4 IMAD.IADD R13, R13, 0x1, -R12 ;  /* 0x000000010d0dc824 */ /* 0x000fe200078e0a0c */
[----:B------:R-:W-:Y:S01]  /*13a0*/  IABS R14, R16 ;  /* 0x00000010000e7213 */ /* 0x000fe20000000000 */
[----:B------:R-:W-:Y:S01]  /*13b0*/  @!P2 IMAD.MOV R20, RZ, RZ, -R20 ;  /* 0x000000ffff14a224 */ /* 0x000fe200078e0a14 */
[----:B------:R-:W-:Y:S01]  /*13c0*/  ISETP.GT.U32.AND P4, PT, R12, R19, PT ;  /* 0x000000130c00720c */ /* 0x000fe20003f84070 */
[----:B------:R-:W-:Y:S01]  /*13d0*/  VIADD R8, R26, 0xf7 ;  /* 0x000000f71a087836 */ /* 0x000fe20000000000 */
[C---:B------:R-:W-:Y:S01]  /*13e0*/  ISETP.GT.U32.AND P6, PT, R12.reuse, R13, PT ;  /* 0x0000000d0c00720c */ /* 0x040fe20003fc4070 */
[----:B------:R-:W-:Y:S01]  /*13f0*/  IMAD.HI.U32 R0, R7, R14, RZ ;  /* 0x0000000e07007227 */ /* 0x000fe200078e00ff */
[----:B------:R-:W-:Y:S01]  /*1400*/  ISETP.GT.U32.AND P2, PT, R12, R9, PT ;  /* 0x000000090c00720c */ /* 0x000fe20003f44070 */
[----:B------:R0:W-:Y:S01]  /*1410*/  STL [R1+0x1e0], R20 ;  /* 0x0001e01401007387 */ /* 0x0001e20000100800 */
[----:B------:R-:W-:Y:S01]  /*1420*/  IABS R18, R8 ;  /* 0x0000000800127213 */ /* 0x000fe20000000000 */
[----:B------:R-:W-:-:S02]  /*1430*/  IMAD.MOV R15, RZ, RZ, -R0 ;  /* 0x000000ffff0f7224 */ /* 0x000fc400078e0a00 */
[----:B------:R-:W-:Y:S02]  /*1440*/  @!P5 IMAD.IADD R11, R11, 0x1, -R12 ;  /* 0x000000010b0bd824 */ /* 0x000fe400078e0a0c */
[----:B------:R-:W-:Y:S02]  /*1450*/  IMAD R14, R12, R15, R14 ;  /* 0x0000000f0c0e7224 */ /* 0x000fe400078e020e */
[----:B------:R-:W-:Y:S02]  /*1460*/  VIADD R2, R26, 0xf6 ;  /* 0x000000f61a027836 */ /* 0x000fe40000000000 */
[--C-:B------:R-:W-:Y:S01]  /*1470*/  @!P4 IMAD.IADD R19, R19, 0x1, -R12.reuse ;  /* 0x000000011313c824 */ /* 0x100fe200078e0a0c */
[----:B------:R-:W-:Y:S01]  /*1480*/  ISETP.GT.U32.AND P5, PT, R12, R14, PT ;  /* 0x0000000e0c00720c */ /* 0x000fe20003fa4070 */
[----:B------:R-:W-:Y:S01]  /*1490*/  VIADD R0, R26, 0xf5 ;  /* 0x000000f51a007836 */ /* 0x000fe20000000000 */
[----:B------:R-:W-:Y:S01]  /*14a0*/  ISETP.GT.U32.AND P4, PT, R12, R5, PT ;  /* 0x000000050c00720c */ /* 0x000fe20003f84070 */
[--C-:B------:R-:W-:Y:S01]  /*14b0*/  @!P6 IMAD.IADD R13, R13, 0x1, -R12.reuse ;  /* 0x000000010d0de824 */ /* 0x100fe200078e0a0c */
[----:B------:R-:W-:Y:S01]  /*14c0*/  IABS R17, R2 ;  /* 0x0000000200117213 */ /* 0x000fe20000000000 */
[----:B------:R-:W-:Y:S01]  /*14d0*/  @!P2 IMAD.IADD R9, R9, 0x1, -R12 ;  /* 0x000000010909a824 */ /* 0x000fe200078e0a0c */
[----:B------:R-:W-:Y:S01]  /*14e0*/  ISETP.GE.AND P6, PT, R4, RZ, PT ;  /* 0x000000ff0400720c */ /* 0x000fe20003fc6270 */
[----:B------:R-:W-:Y:S01]  /*14f0*/  IMAD.HI.U32 R4, R7, R18, RZ ;  /* 0x0000001207047227 */ /* 0x000fe200078e00ff */
[----:B------:R-:W-:-:S02]  /*1500*/  ISETP.GE.AND P2, PT, R10, RZ, PT ;  /* 0x000000ff0a00720c */ /* 0x000fc40003f46270 */
[----:B------:R-:W-:Y:S01]  /*1510*/  IABS R10, R0 ;  /* 0x00000000000a7213 */ /* 0x000fe20000000000 */
[----:B------:R-:W-:-:S04]  /*1520*/  IMAD.HI.U32 R15, R7, R17, RZ ;  /* 0x00000011070f7227 */ /* 0x000fc800078e00ff */
[----:B------:R-:W-:Y:S02]  /*1530*/  IMAD.MOV R21, RZ, RZ, -R4 ;  /* 0x000000ffff157224 */ /* 0x000fe400078e0a04 */
[----:B------:R-:W-:Y:S02]  /*1540*/  @!P5 IMAD.IADD R14, R14, 0x1, -R12 ;  /* 0x000000010e0ed824 */ /* 0x000fe400078e0a0c */
[----:B------:R-:W-:Y:S02]  /*1550*/  IMAD.MOV R4, RZ, RZ, -R15 ;  /* 0x000000ffff047224 */ /* 0x000fe400078e0a0f */
[----:B------:R-:W-:Y:S01]  /*1560*/  IMAD.MOV.U32 R15, RZ, RZ, R10 ;  /* 0x000000ffff0f7224 */ /* 0x000fe200078e000a */
[----:B------:R-:W-:Y:S01]  /*1570*/  ISETP.GT.U32.AND P5, PT, R12, R14, PT ;  /* 0x0000000e0c00720c */ /* 0x000fe20003fa4070 */
[----:B------:R-:W-:Y:S01]  /*1580*/  @!P4 IMAD.IADD R5, R5, 0x1, -R12 ;  /* 0x000000010505c824 */ /* 0x000fe200078e0a0c */
[----:B------:R-:W-:Y:S01]  /*1590*/  ISETP.GE.AND P4, PT, R16, RZ, PT ;  /* 0x000000ff1000720c */ /* 0x000fe20003f86270 */
[----:B------:R-:W-:-:S02]  /*15a0*/  IMAD.MOV.U32 R22, RZ, RZ, R19 ;  /* 0x000000ffff167224 */ /* 0x000fc400078e0013 */
[----:B------:R-:W-:-:S04]  /*15b0*/  IMAD.HI.U32 R10, R7, R15, RZ ;  /* 0x0000000f070a7227 */ /* 0x000fc800078e00ff */
[C---:B------:R-:W-:Y:S02]  /*15c0*/  IMAD R17, R12.reuse, R4, R17 ;  /* 0x000000040c117224 */ /* 0x040fe400078e0211 */
[----:B------:R-:W-:Y:S01]  /*15d0*/  @!P0 IMAD.MOV R22, RZ, RZ, -R22 ;  /* 0x000000ffff168224 */ /* 0x000fe200078e0a16 */
[C---:B------:R-:W-:Y:S01]  /*15e0*/  ISETP.GT.U32.AND P0, PT, R12.reuse, R5, PT ;  /* 0x000000050c00720c */ /* 0x040fe20003f04070 */
[----:B------:R-:W-:Y:S02]  /*15f0*/  IMAD.MOV R10, RZ, RZ, -R10 ;  /* 0x000000ffff0a7224 */ /* 0x000fe400078e0a0a */
[----:B------:R-:W-:Y:S01]  /*1600*/  @!P6 IMAD.MOV R9, RZ, RZ, -R9 ;  /* 0x000000ffff09e224 */ /* 0x000fe200078e0a09 */
[C---:B------:R-:W-:Y:S01]  /*1610*/  ISETP.GT.U32.AND P6, PT, R12.reuse, R17, PT ;  /* 0x000000110c00720c */ /* 0x040fe20003fc4070 */
[----:B0-----:R-:W-:Y:S01]  /*1620*/  IMAD.MOV.U32 R20, RZ, RZ, R13 ;  /* 0x000000ffff147224 */ /* 0x001fe200078e000d */
[----:B------:R-:W-:Y:S01]  /*1630*/  STL [R1+0x1dc], R22 ;  /* 0x0001dc1601007387 */ /* 0x000fe20000100800 */
[----:B------:R-:W-:-:S02]  /*1640*/  IMAD R15, R12, R10, R15 ;  /* 0x0000000a0c0f7224 */ /* 0x000fc400078e020f */
[----:B------:R-:W-:Y:S02]  /*1650*/  @!P3 IMAD.MOV R20, RZ, RZ, -R20 ;  /* 0x000000ffff14b224 */ /* 0x000fe400078e0a14 */
[----:B------:R-:W-:Y:S01]  /*1660*/  @!P5 IMAD.IADD R14, R14, 0x1, -R12 ;  /* 0x000000010e0ed824 */ /* 0x000fe200078e0a0c */
[C---:B------:R-:W-:Y:S01]  /*1670*/  ISETP.GT.U32.AND P5, PT, R12.reuse, R15, PT ;  /* 0x0000000f0c00720c */ /* 0x040fe20003fa4070 */
[----:B------:R-:W-:Y:S01]  /*1680*/  IMAD R18, R12, R21, R18 ;  /* 0x000000150c127224 */ /* 0x000fe200078e0212 */
[----:B------:R-:W-:Y:S01]  /*1690*/  STL [R1+0x1d8], R20 ;  /* 0x0001d81401007387 */ /* 0x000fe20000100800 */
[----:B------:R-:W-:Y:S01]  /*16a0*/  @!P1 IMAD.MOV R11, RZ, RZ, -R11 ;  /* 0x000000ffff0b9224 */ /* 0x000fe200078e0a0b */
[----:B------:R-:W-:Y:S01]  /*16b0*/  ISETP.GE.AND P1, PT, R8, RZ, PT ;  /* 0x000000ff0800720c */ /* 0x000fe20003f26270 */
[--C-:B------:R-:W-:Y:S01]  /*16c0*/  @!P0 IMAD.IADD R5, R5, 0x1, -R12.reuse ;  /* 0x0000000105058824 */ /* 0x100fe200078e0a0c */
[----:B------:R-:W-:Y:S01]  /*16d0*/  ISETP.GT.U32.AND P3, PT, R12, R18, PT ;  /* 0x000000120c00720c */ /* 0x000fe20003f64070 */
[--C-:B------:R-:W-:Y:S01]  /*16e0*/  @!P6 IMAD.IADD R17, R17, 0x1, -R12.reuse ;  /* 0x000000011111e824 */ /* 0x100fe200078e0a0c */
[----:B------:R-:W-:Y:S01]  /*16f0*/  STL [R1+0x1d4], R11 ;  /* 0x0001d40b01007387 */ /* 0x000fe20000100800 */
[----:B------:R-:W-:Y:S01]  /*1700*/  VIADD R8, R26, 0xf3 ;  /* 0x000000f31a087836 */ /* 0x000fe20000000000 */
[----:B------:R-:W-:Y:S01]  /*1710*/  ISETP.GE.AND P0, PT, R2, RZ, PT ;  /* 0x000000ff0200720c */ /* 0x000fe20003f06270 */
[----:B------:R-:W-:Y:S01]  /*1720*/  VIADD R4, R26, 0xf4 ;  /* 0x000000f41a047836 */ /* 0x000fe20000000000 */
[----:B------:R0:W-:Y:S01]  /*1730*/  STL [R1+0x1e8], R9 ;  /* 0x0001e80901007387 */ /* 0x0001e20000100800 */
[----:B------:R-:W-:-:S02]  /*1740*/  @!P5 IMAD.IADD R15, R15, 0x1, -R12 ;  /* 0x000000010f0fd824 */ /* 0x000fc400078e0a0c */
[----:B------:R-:W-:Y:S01]  /*1750*/  VIADD R10, R26, 0xf2 ;  /* 0x000000f21a0a7836 */ /* 0x000fe20000000000 */
[----:B------:R-:W-:Y:S01]  /*1760*/  IABS R13, R4 ;  /* 0x00000004000d7213 */ /* 0x000fe20000000000 */
[----:B------:R-:W-:Y:S01]  /*1770*/  IMAD.MOV.U32 R21, RZ, RZ, R14 ;  /* 0x000000ffff157224 */ /* 0x000fe200078e000e */
[----:B------:R-:W-:Y:S01]  /*1780*/  ISETP.GT.U32.AND P5, PT, R12, R15, PT ;  /* 0x0000000f0c00720c */ /* 0x000fe20003fa4070 */
[----:B------:R-:W-:Y:S01]  /*1790*/  @!P3 IMAD.IADD R18, R18, 0x1, -R12 ;  /* 0x000000011212b824 */ /* 0x000fe200078e0a0c */
[----:B------:R-:W-:Y:S01]  /*17a0*/  ISETP.GE.AND P3, PT, R0, RZ, PT ;  /* 0x000000ff0000720c */ /* 0x000fe20003f66270 */
[----:B------:R-:W-:Y:S01]  /*17b0*/  IMAD.HI.U32 R2, R7, R13, RZ ;  /* 0x0000000d07027227 */ /* 0x000fe200078e00ff */
[----:B------:R-:W-:Y:S02]  /*17c0*/  IABS R16, R10 ;  /* 0x0000000a00107213 */ /* 0x000fe40000000000 */
[----:B------:R-:W-:Y:S01]  /*17d0*/  ISETP.GT.U32.AND P6, PT, R12, R18, PT ;  /* 0x000000120c00720c */ /* 0x000fe20003fc4070 */
[----:B0-----:R-:W-:Y:S01]  /*17e0*/  IMAD.MOV.U32 R9, RZ, RZ, R5 ;  /* 0x000000ffff097224 */ /* 0x001fe200078e0005 */
[----:B------:R-:W-:Y:S01]  /*17f0*/  IABS R5, R8 ;  /* 0x0000000800057213 */ /* 0x000fe20000000000 */
[----:B------:R-:W-:-:S02]  /*1800*/  IMAD.MOV R2, RZ, RZ, -R2 ;  /* 0x000000ffff027224 */ /* 0x000fc400078e0a02 */
[----:B------:R-:W-:Y:S01]  /*1810*/  @!P2 IMAD.MOV R9, RZ, RZ, -R9 ;  /* 0x000000ffff09a224 */ /* 0x000fe200078e0a09 */
[C---:B------:R-:W-:Y:S01]  /*1820*/  ISETP.GT.U32.AND P2, PT, R12.reuse, R17, PT ;  /* 0x000000110c00720c */ /* 0x040fe20003f44070 */
[--C-:B------:R-:W-:Y:S02]  /*1830*/  @!P5 IMAD.IADD R15, R15, 0x1, -R12.reuse ;  /* 0x000000010f0fd824 */ /* 0x100fe400078e0a0c */
[----:B------:R-:W-:Y:S01]  /*1840*/  IMAD R13, R12, R2, R13 ;  /* 0x000000020c0d7224 */ /* 0x000fe200078e020d */
[----:B------:R0:W-:Y:S01]  /*1850*/  STL [R1+0x1f4], R9 ;  /* 0x0001f40901007387 */ /* 0x0001e20000100800 */
[----:B------:R-:W-:Y:S02]  /*1860*/  VIADD R0, R26, 0xf1 ;  /* 0x000000f11a007836 */ /* 0x000fe40000000000 */
[----:B------:R-:W-:Y:S01]  /*1870*/  @!P6 IMAD.IADD R18, R18, 0x1, -R12 ;  /* 0x000000011212e824 */ /* 0x000fe200078e0a0c */
[----:B------:R-:W-:Y:S01]  /*1880*/  ISETP.GT.U32.AND P6, PT, R12, R13, PT ;  /* 0x0000000d0c00720c */ /* 0x000fe20003fc4070 */
[----:B------:R-:W-:Y:S01]  /*1890*/  IMAD.HI.U32 R19, R7, R16, RZ ;  /* 0x0000001007137227 */ /* 0x000fe200078e00ff */
[----:B------:R-:W-:-:S03]  /*18a0*/  IABS R2, R0 ;  /* 0x0000000000027213 */ /* 0x000fc60000000000 */
[----:B------:R-:W-:Y:S01]  /*18b0*/  @!P2 IMAD.IADD R17, R17, 0x1, -R12 ;  /* 0x000000011111a824 */ /* 0x000fe200078e0a0c */
[----:B------:R-:W-:Y:S01]  /*18c0*/  ISETP.GE.AND P2, PT, R4, RZ, PT ;  /* 0x000000ff0400720c */ /* 0x000fe20003f46270 */
[----:B0-----:R-:W-:-:S04]  /*18d0*/  IMAD.HI.U32 R9, R7, R5, RZ ;  /* 0x0000000507097227 */ /* 0x001fc800078e00ff */
[----:B------:R-:W-:Y:S02]  /*18e0*/  IMAD.MOV R9, RZ, RZ, -R9 ;  /* 0x000000ffff097224 */ /* 0x000fe400078e0a09 */
[----:B------:R-:W-:Y:S01]  /*18f0*/  @!P6 IMAD.IADD R13, R13, 0x1, -R12 ;  /* 0x000000010d0de824 */ /* 0x000fe200078e0a0c */
[----:B------:R-:W-:Y:S01]  /*1900*/  ISETP.GE.AND P6, PT, R8, RZ, PT ;  /* 0x000000ff0800720c */ /* 0x000fe20003fc6270 */
[----:B------:R-:W-:Y:S02]  /*1910*/  IMAD R4, R12, R9, R5 ;  /* 0x000000090c047224 */ /* 0x000fe400078e0205 */
[----:B------:R-:W-:Y:S02]  /*1920*/  VIADD R9, R26, 0xf0 ;  /* 0x000000f01a097836 */ /* 0x000fe40000000000 */
[----:B------:R-:W-:Y:S01]  /*1930*/  IMAD.HI.U32 R5, R7, R2, RZ ;  /* 0x0000000207057227 */ /* 0x000fe200078e00ff */
[----:B------:R-:W-:Y:S02]  /*1940*/  ISETP.GT.U32.AND P5, PT, R12, R4, PT ;  /* 0x000000040c00720c */ /* 0x000fe40003fa4070 */
[----:B------:R-:W-:Y:S01]  /*1950*/  IABS R11, R9 ;  /* 0x00000009000b7213 */ /* 0x000fe20000000000 */
[----:B------:R-:W-:-:S02]  /*1960*/  IMAD.MOV R19, RZ, RZ, -R19 ;  /* 0x000000ffff137224 */ /* 0x000fc400078e0a13 */
[----:B------:R-:W-:Y:S01]  /*1970*/  @!P4 IMAD.MOV R21, RZ, RZ, -R21 ;  /* 0x000000ffff15c224 */ /* 0x000fe200078e0a15 */
[----:B------:R-:W-:Y:S01]  /*1980*/  ISETP.GT.U32.AND P4, PT, R12, R13, PT ;  /* 0x0000000d0c00720c */ /* 0x000fe20003f84070 */
[----:B------:R-:W-:-:S03]  /*1990*/  IMAD.HI.U32 R14, R7, R11, RZ ;  /* 0x0000000b070e7227 */ /* 0x000fc600078e00ff */
[----:B------:R-:W-:Y:S01]  /*19a0*/  STL [R1+0x1f8], R21 ;  /* 0x0001f81501007387 */ /* 0x000fe20000100800 */
[----:B------:R-:W-:Y:S02]  /*19b0*/  IMAD.MOV R14, RZ, RZ, -R14 ;  /* 0x000000ffff0e7224 */ /* 0x000fe400078e0a0e */
[----:B------:R-:W-:Y:S02]  /*19c0*/  @!P5 IMAD.IADD R4, R4, 0x1, -R12 ;  /* 0x000000010404d824 */ /* 0x000fe400078e0a0c */
[----:B------:R-:W-:Y:S02]  /*19d0*/  IMAD.MOV R5, RZ, RZ, -R5 ;  /* 0x000000ffff057224 */ /* 0x000fe400078e0a05 */
[C---:B------:R-:W-:Y:S01]  /*19e0*/  IMAD R16, R12.reuse, R19, R16 ;  /* 0x000000130c107224 */ /* 0x040fe200078e0210 */
[----:B------:R-:W-:Y:S01]  /*19f0*/  ISETP.GT.U32.AND P5, PT, R12, R4, PT ;  /* 0x000000040c00720c */ /* 0x000fe20003fa4070 */
[----:B------:R-:W-:Y:S02]  /*1a00*/  IMAD.MOV.U32 R20, RZ, RZ, R18 ;  /* 0x000000ffff147224 */ /* 0x000fe400078e0012 */
[----:B------:R-:W-:Y:S01]  /*1a10*/  @!P0 IMAD.MOV R17, RZ, RZ, -R17 ;  /* 0x000000ffff118224 */ /* 0x000fe200078e0a11 */
[----:B------:R-:W-:Y:S01]  /*1a20*/  ISETP.GE.AND P0, PT, R10, RZ, PT ;  /* 0x000000ff0a00720c */ /* 0x000fe20003f06270 */
[----:B------:R-:W-:-:S02]  /*1a30*/  IMAD R10, R12, R14, R11 ;  /* 0x0000000e0c0a7224 */ /* 0x000fc400078e020b */
[C---:B------:R-:W-:Y:S02]  /*1a40*/  IMAD R2, R12.reuse, R5, R2 ;  /* 0x000000050c027224 */ /* 0x040fe400078e0202 */
[----:B------:R-:W-:Y:S01]  /*1a50*/  @!P1 IMAD.MOV R20, RZ, RZ, -R20 ;  /* 0x000000ffff149224 */ /* 0x000fe200078e0a14 */
[C---:B------:R-:W-:Y:S01]  /*1a60*/  ISETP.GT.U32.AND P1, PT, R12.reuse, R16, PT ;  /* 0x000000100c00720c */ /* 0x040fe20003f24070 */
[----:B------:R-:W-:Y:S01]  /*1a70*/  @!P3 IMAD.MOV R15, RZ, RZ, -R15 ;  /* 0x000000ffff0fb224 */ /* 0x000fe200078e0a0f */
[----:B------:R-:W-:Y:S01]  /*1a80*/  ISETP.GT.U32.AND P3, PT, R12, R2, PT ;  /* 0x000000020c00720c */ /* 0x000fe20003f64070 */
[--C-:B------:R-:W-:Y:S01]  /*1a90*/  @!P5 IMAD.IADD R4, R4, 0x1, -R12.reuse ;  /* 0x000000010404d824 */ /* 0x100fe200078e0a0c */
[----:B------:R-:W-:Y:S01]  /*1aa0*/  ISETP.GT.U32.AND P5, PT, R12, R10, PT ;  /* 0x0000000a0c00720c */ /* 0x000fe20003fa4070 */
[----:B------:R-:W-:Y:S01]  /*1ab0*/  @!P4 IMAD.IADD R13, R13, 0x1, -R12 ;  /* 0x000000010d0dc824 */ /* 0x000fe200078e0a0c */
[----:B------:R-:W-:Y:S01]  /*1ac0*/  ISETP.GE.AND P4, PT, R0, RZ, PT ;  /* 0x000000ff0000720c */ /* 0x000fe20003f86270 */
[----:B------:R-:W-:Y:S01]  /*1ad0*/  VIADD R8, R26, 0xef ;  /* 0x000000ef1a087836 */ /* 0x000fe20000000000 */
[----:B------:R-:W-:Y:S01]  /*1ae0*/  STL [R1+0x1fc], R20 ;  /* 0x0001fc1401007387 */ /* 0x000fe20000100800 */
[----:B------:R-:W-:-:S02]  /*1af0*/  IMAD.MOV.U32 R14, RZ, RZ, R13 ;  /* 0x000000ffff0e7224 */ /* 0x000fc400078e000d */
[----:B------:R-:W-:Y:S01]  /*1b00*/  VIADD R0, R26, 0xee ;  /* 0x000000ee1a007836 */ /* 0x000fe20000000000 */
[----:B------:R-:W-:Y:S01]  /*1b10*/  IABS R5, R8 ;  /* 0x0000000800057213 */ /* 0x000fe20000000000 */
[----:B------:R-:W-:Y:S01]  /*1b20*/  @!P1 IMAD.IADD R16, R16, 0x1, -R12 ;  /* 0x0000000110109824 */ /* 0x000fe200078e0a0c */
[----:B------:R-:W-:Y:S01]  /*1b30*/  STL [R1+0x218], R17 ;  /* 0x0002181101007387 */ /* 0x000fe20000100800 */
[----:B------:R-:W-:Y:S01]  /*1b40*/  @!P2 IMAD.MOV R14, RZ, RZ, -R14 ;  /* 0x000000ffff0ea224 */ /* 0x000fe200078e0a0e */
[----:B------:R-:W-:Y:S01]  /*1b50*/  IABS R13, R0 ;  /* 0x00000000000d7213 */ /* 0x000fe20000000000 */
[--C-:B------:R-:W-:Y:S01]  /*1b60*/  @!P5 IMAD.IADD R10, R10, 0x1, -R12.reuse ;  /* 0x000000010a0ad824 */ /* 0x100fe200078e0a0c */
[----:B------:R-:W-:Y:S01]  /*1b70*/  STL [R1+0x21c], R15 ;  /* 0x00021c0f01007387 */ /* 0x000fe20000100800 */
[----:B------:R-:W-:Y:S01]  /*1b80*/  @!P3 IMAD.IADD R2, R2, 0x1, -R12 ;  /* 0x000000010202b824 */ /* 0x000fe200078e0a0c */
[C---:B------:R-:W-:Y:S01]  /*1b90*/  ISETP.GT.U32.AND P3, PT, R12.reuse, R16, PT ;  /* 0x000000100c00720c */ /* 0x040fe20003f64070 */
[----:B------:R-:W-:Y:S01]  /*1ba0*/  IMAD.HI.U32 R11, R7, R5, RZ ;  /* 0x00000005070b7227 */ /* 0x000fe200078e00ff */
[----:B------:R0:W-:Y:S01]  /*1bb0*/  STL [R1+0x22c], R14 ;  /* 0x00022c0e01007387 */ /* 0x0001e20000100800 */
[----:B------:R-:W-:-:S02]  /*1bc0*/  ISETP.GT.U32.AND P5, PT, R12, R10, PT ;  /* 0x0000000a0c00720c */ /* 0x000fc40003fa4070 */
[----:B------:R-:W-:Y:S01]  /*1bd0*/  IMAD.MOV R11, RZ, RZ, -R11 ;  /* 0x000000ffff0b7224 */ /* 0x000fe200078e0a0b */
[C---:B------:R-:W-:Y:S02]  /*1be0*/  ISETP.GT.U32.AND P2, PT, R12.reuse, R2, PT ;  /* 0x000000020c00720c */ /* 0x040fe40003f44070 */
[----:B------:R-:W-:Y:S01]  /*1bf0*/  ISETP.GE.AND P1, PT, R9, RZ, PT ;  /* 0x000000ff0900720c */ /* 0x000fe20003f26270 */
[----:B------:R-:W-:Y:S02]  /*1c00*/  IMAD R5, R12, R11, R5 ;  /* 0x0000000b0c057224 */ /* 0x000fe400078e0205 */
[----:B------:R-:W-:Y:S02]  /*1c10*/  VIADD R9, R26, 0xed ;  /* 0x000000ed1a097836 */ /* 0x000fe40000000000 */
[----:B0-----:R-:W-:Y:S02]  /*1c20*/  IMAD.MOV.U32 R14, RZ, RZ, R4 ;  /* 0x000000ffff0e7224 */ /* 0x001fe400078e0004 */
[----:B------:R-:W-:Y:S01]  /*1c30*/  IMAD.HI.U32 R4, R7, R13, RZ ;  /* 0x0000000d07047227 */ /* 0x000fe200078e00ff */
[----:B------:R-:W-:-:S03]  /*1c40*/  IABS R11, R9 ;  /* 0x00000009000b7213 */ /* 0x000fc60000000000 */
[----:B------:R-:W-:Y:S02]  /*1c50*/  IMAD.MOV R4, RZ, RZ, -R4 ;  /* 0x000000ffff047224 */ /* 0x000fe400078e0a04 */
[--C-:B------:R-:W-:Y:S01]  /*1c60*/  @!P3 IMAD.IADD R16, R16, 0x1, -R12.reuse ;  /* 0x000000011010b824 */ /* 0x100fe200078e0a0c */
[C---:B------:R-:W-:Y:S01]  /*1c70*/  ISETP.GT.U32.AND P3, PT, R12.reuse, R5, PT ;  /* 0x000000050c00720c */ /* 0x040fe20003f64070 */
[----:B------:R-:W-:Y:S02]  /*1c80*/  IMAD R13, R12, R4, R13 ;  /* 0x000000040c0d7224 */ /* 0x000fe400078e020d */
[----:B------:R-:W-:Y:S02]  /*1c90*/  @!P5 IMAD.IADD R10, R10, 0x1, -R12 ;  /* 0x000000010a0ad824 */ /* 0x000fe400078e0a0c */
[----:B------:R-:W-:Y:S01]  /*1ca0*/  VIADD R4, R26, 0xec ;  /* 0x000000ec1a047836 */ /* 0x000fe20000000000 */
[----:B------:R-:W-:Y:S01]  /*1cb0*/  ISETP.GT.U32.AND P5, PT, R12, R13, PT ;  /* 0x0000000d0c00720c */ /* 0x000fe20003fa4070 */
[----:B------:R-:W-:-:S02]  /*1cc0*/  IMAD.MOV.U32 R17, RZ, RZ, R16 ;  /* 0x000000ffff117224 */ /* 0x000fc400078e0010 */
[----:B------:R-:W-:Y:S01]  /*1cd0*/  @!P2 IMAD.IADD R2, R2, 0x1, -R12 ;  /* 0x000000010202a824 */ /* 0x000fe200078e0a0c */
[----:B------:R-:W-:Y:S01]  /*1ce0*/  ISETP.GE.AND P2, PT, R0, RZ, PT ;  /* 0x000000ff0000720c */ /* 0x000fe20003f46270 */
[----:B------:R-:W-:Y:S01]  /*1cf0*/  @!P6 IMAD.MOV R14, RZ, RZ, -R14 ;  /* 0x000000ffff0ee224 */ /* 0x000fe200078e0a0e */
[----:B------:R-:W-:Y:S01]  /*1d00*/  ISETP.GE.AND P6, PT, R8, RZ, PT ;  /* 0x000000ff0800720c */ /* 0x000fe20003fc6270 */
[--C-:B------:R-:W-:Y:S01]  /*1d10*/  @!P3 IMAD.IADD R5, R5, 0x1, -R12.reuse ;  /* 0x000000010505b824 */ /* 0x100fe200078e0a0c */
[----:B------:R-:W-:Y:S01]  /*1d20*/  IABS R0, R4 ;  /* 0x0000000400007213 */ /* 0x000fe20000000000 */
[----:B------:R-:W-:Y:S01]  /*1d30*/  IMAD.HI.U32 R15, R7, R11, RZ ;  /* 0x0000000b070f7227 */ /* 0x000fe200078e00ff */
[----:B------:R-:W-:Y:S01]  /*1d40*/  ISETP.GE.AND P3, PT, R9, RZ, PT ;  /* 0x000000ff0900720c */ /* 0x000fe20003f66270 */
[----:B------:R0:W-:Y:S02]  /*1d50*/  STL [R1+0x230], R14 ;  /* 0x0002300e01007387 */ /* 0x0001e40000100800 */
[----:B------:R-:W-:-:S02]  /*1d60*/  @!P5 IMAD.IADD R13, R13, 0x1, -R12 ;  /* 0x000000010d0dd824 */ /* 0x000fc400078e0a0c */
[----:B------:R-:W-:Y:S02]  /*1d70*/  VIADD R8, R26, 0xeb ;  /* 0x000000eb1a087836 */ /* 0x000fe40000000000 */
[----:B------:R-:W-:Y:S01]  /*1d80*/  @!P0 IMAD.MOV R17, RZ, RZ, -R17 ;  /* 0x000000ffff118224 */ /* 0x000fe200078e0a11 */
[C---:B------:R-:W-:Y:S01]  /*1d90*/  ISETP.GT.U32.AND P0, PT, R12.reuse, R5, PT ;  /* 0x000000050c00720c */ /* 0x040fe20003f04070 */
[----:B------:R-:W-:Y:S01]  /*1da0*/  IMAD.MOV R15, RZ, RZ, -R15 ;  /* 0x000000ffff0f7224 */ /* 0x000fe200078e0a0f */
[C---:B------:R-:W-:Y:S01]  /*1db0*/  ISETP.GT.U32.AND P5, PT, R12.reuse, R13, PT ;  /* 0x0000000d0c00720c */ /* 0x040fe20003fa4070 */
[----:B------:R-:W-:Y:S01]  /*1dc0*/  IMAD.HI.U32 R9, R7, R0, RZ ;  /* 0x0000000007097227 */ /* 0x000fe200078e00ff */
[----:B0-----:R-:W-:Y:S01]  /*1dd0*/  IABS R14, R8 ;  /* 0x00000008000e7213 */ /* 0x001fe20000000000 */
[----:B------:R-:W-:Y:S02]  /*1de0*/  STL [R1+0x234], R17 ;  /* 0x0002341101007387 */ /* 0x000fe40000100800 */
[----:B------:R-:W-:-:S02]  /*1df0*/  IMAD R11, R12, R15, R11 ;  /* 0x0000000f0c0b7224 */ /* 0x000fc400078e020b */
[----:B------:R-:W-:Y:S02]  /*1e00*/  IMAD.MOV.U32 R16, RZ, RZ, R2 ;  /* 0x000000ffff107224 */ /* 0x000fe400078e0002 */
[----:B------:R-:W-:Y:S01]  /*1e10*/  @!P1 IMAD.MOV R10, RZ, RZ, -R10 ;  /* 0x000000ffff0a9224 */ /* 0x000fe200078e0a0a */
[----:B------:R-:W-:Y:S01]  /*1e20*/  ISETP.GE.AND P1, PT, R4, RZ, PT ;  /* 0x000000ff0400720c */ /* 0x000fe20003f26270 */
[----:B------:R-:W-:Y:S02]  /*1e30*/  IMAD.MOV R4, RZ, RZ, -R9 ;  /* 0x000000ffff047224 */ /* 0x000fe400078e0a09 */
[----:B------:R-:W-:-:S04]  /*1e40*/  IMAD.HI.U32 R2, R7, R14, RZ ;  /* 0x0000000e07027227 */ /* 0x000fc800078e00ff */
[----:B------:R-:W-:Y:S01]  /*1e50*/  @!P4 IMAD.MOV R16, RZ, RZ, -R16 ;  /* 0x000000ffff10c224 */ /* 0x000fe200078e0a10 */
[C---:B------:R-:W-:Y:S01]  /*1e60*/  ISETP.GT.U32.AND P4, PT, R12.reuse, R11, PT ;  /* 0x0000000b0c00720c */ /* 0x040fe20003f84070 */
[----:B------:R-:W-:Y:S02]  /*1e70*/  IMAD R0, R12, R4, R0 ;  /* 0x000000040c007224 */ /* 0x000fe400078e0200 */
[----:B------:R-:W-:Y:S01]  /*1e80*/  IMAD.MOV R2, RZ, RZ, -R2 ;  /* 0x000000ffff027224 */ /* 0x000fe200078e0a02 */
[----:B------:R0:W-:Y:S01]  /*1e90*/  STL [R1+0x244], R16 ;  /* 0x0002441001007387 */ /* 0x0001e20000100800 */
[--C-:B------:R-:W-:Y:S01]  /*1ea0*/  @!P0 IMAD.IADD R5, R5, 0x1, -R12.reuse ;  /* 0x0000000105058824 */ /* 0x100fe200078e0a0c */
[----:B------:R-:W-:Y:S01]  /*1eb0*/  ISETP.GE.AND P0, PT, R8, RZ, PT ;  /* 0x000000ff0800720c */ /* 0x000fe20003f06270 */
[----:B------:R-:W-:Y:S01]  /*1ec0*/  @!P5 IMAD.IADD R13, R13, 0x1, -R12 ;  /* 0x000000010d0dd824 */ /* 0x000fe200078e0a0c */
[C---:B------:R-:W-:Y:S01]  /*1ed0*/  ISETP.GT.U32.AND P5, PT, R12.reuse, R0, PT ;  /* 0x000000000c00720c */ /* 0x040fe20003fa4070 */
[----:B------:R-:W-:Y:S01]  /*1ee0*/  IMAD R14, R12, R2, R14 ;  /* 0x000000020c0e7224 */ /* 0x000fe200078e020e */
[----:B------:R1:W-:Y:S01]  /*1ef0*/  STL [R1+0x248], R10 ;  /* 0x0002480a01007387 */ /* 0x0003e20000100800 */
[----:B------:R-:W-:-:S02]  /*1f00*/  VIADD R9, R26, 0xe9 ;  /* 0x000000e91a097836 */ /* 0x000fc40000000000 */
[----:B------:R-:W-:Y:S02]  /*1f10*/  @!P4 IMAD.IADD R11, R11, 0x1, -R12 ;  /* 0x000000010b0bc824 */ /* 0x000fe400078e0a0c */
[----:B0-----:R-:W-:Y:S01]  /*1f20*/  IMAD.MOV.U32 R16, RZ, RZ, R5 ;  /* 0x000000ffff107224 */ /* 0x001fe200078e0005 */
[----:B------:R-:W-:Y:S01]  /*1f30*/  IABS R8, R9 ;  /* 0x0000000900087213 */ /* 0x000fe20000000000 */
[----:B------:R-:W-:Y:S01]  /*1f40*/  IMAD.MOV.U32 R15, RZ, RZ, R13 ;  /* 0x000000ffff0f7224 */ /* 0x000fe200078e000d */
[C---:B------:R-:W-:Y:S01]  /*1f50*/  ISETP.GT.U32.AND P4, PT, R12.reuse, R11, PT ;  /* 0x0000000b0c00720c */ /* 0x040fe20003f84070 */
[----:B------:R-:W-:Y:S01]  /*1f60*/  @!P6 IMAD.MOV R16, RZ, RZ, -R16 ;  /* 0x000000ffff10e224 */ /* 0x000fe200078e0a10 */
[----:B------:R-:W-:Y:S01]  /*1f70*/  ISETP.GT.U32.AND P6, PT, R12, R14, PT ;  /* 0x0000000e0c00720c */ /* 0x000fe20003fc4070 */
[----:B-1----:R-:W-:Y:S02]  /*1f80*/  VIADD R10, R26, 0xea ;  /* 0x000000ea1a0a7836 */ /* 0x002fe40000000000 */
[----:B------:R-:W-:Y:S01]  /*1f90*/  @!P5 IMAD.IADD R0, R0, 0x1, -R12 ;  /* 0x000000010000d824 */ /* 0x000fe200078e0a0c */
[----:B------:R-:W-:Y:S01]  /*1fa0*/  STL [R1+0x250], R16 ;  /* 0x0002501001007387 */ /* 0x000fe20000100800 */
[----:B------:R-:W-:Y:S01]  /*1fb0*/  VIADD R4, R26, 0xe8 ;  /* 0x000000e81a047836 */ /* 0x000fe20000000000 */
[----:B------:R-:W-:Y:S01]  /*1fc0*/  IABS R2, R10 ;  /* 0x0000000a00027213 */ /* 0x000fe20000000000 */
[----:B------:R-:W-:Y:S01]  /*1fd0*/  @!P2 IMAD.MOV R15, RZ, RZ, -R15 ;  /* 0x000000ffff0fa224 */ /* 0x000fe200078e0a0f */
[----:B------:R-:W-:-:S02]  /*1fe0*/  ISETP.GT.U32.AND P5, PT, R12, R0, PT ;  /* 0x000000000c00720c */ /* 0x000fc40003fa4070 */
[----:B------:R-:W-:Y:S01]  /*1ff0*/  IABS R5, R4 ;  /* 0x0000000400057213 */ /* 0x000fe20000000000 */
[----:B------:R-:W-:Y:S01]  /*2000*/  IMAD.HI.U32 R13, R7, R2, RZ ;  /* 0x00000002070d7227 */ /* 0x000fe200078e00ff */
[----:B------:R0:W-:Y:S01]  /*2010*/  STL [R1+0x258], R15 ;  /* 0x0002580f01007387 */ /* 0x0001e20000100800 */
[----:B------:R-:W-:Y:S02]  /*2020*/  ISETP.GE.AND P2, PT, R10, RZ, PT ;  /* 0x000000ff0a00720c */ /* 0x000fe40003f46270 */
[--C-:B------:R-:W-:Y:S02]  /*2030*/  @!P6 IMAD.IADD R14, R14, 0x1, -R12.reuse ;  /* 0x000000010e0ee824 */ /* 0x100fe400078e0a0c */
[----:B------:R-:W-:Y:S02]  /*2040*/  IMAD.MOV R13, RZ, RZ, -R13 ;  /* 0x000000ffff0d7224 */ /* 0x000fe400078e0a0d */
[----:B------:R-:W-:Y:S01]  /*2050*/  @!P4 IMAD.IADD R11, R11, 0x1, -R12 ;  /* 0x000000010b0bc824 */ /* 0x000fe200078e0a0c */
[C---:B------:R-:W-:Y:S01]  /*2060*/  ISETP.GT.U32.AND P6, PT, R12.reuse, R14, PT ;  /* 0x0000000e0c00720c */ /* 0x040fe20003fc4070 */
[----:B------:R-:W-:Y:S01]  /*2070*/  IMAD R2, R12, R13, R2 ;  /* 0x0000000d0c027224 */ /* 0x000fe200078e0202 */
[----:B------:R-:W-:Y:S01]  /*2080*/  ISETP.GE.AND P4, PT, R9, RZ, PT ;  /* 0x000000ff0900720c */ /* 0x000fe20003f86270 */
[----:B------:R-:W-:-:S04]  /*2090*/  IMAD.HI.U32 R9, R7, R8, RZ ;  /* 0x0000000807097227 */ /* 0x000fc800078e00ff */
[----:B0-----:R-:W-:Y:S02]  /*20a0*/  IMAD.MOV.U32 R15, RZ, RZ, R11 ;  /* 0x000000ffff0f7224 */ /* 0x001fe400078e000b */
[----:B------:R-:W-:Y:S02]  /*20b0*/  IMAD.MOV R9, RZ, RZ, -R9 ;  /* 0x000000ffff097224 */ /* 0x000fe400078e0a09 */
[----:B------:R-:W-:Y:S01]  /*20c0*/  @!P5 IMAD.IADD R0, R0, 0x1, -R12 ;  /* 0x000000010000d824 */ /* 0x000fe200078e0a0c */
[----:B------:R-:W-:Y:S01]  /*20d0*/  ISETP.GT.U32.AND P5, PT, R12, R2, PT ;  /* 0x000000020c00720c */ /* 0x000fe20003fa4070 */
[----:B------:R-:W-:-:S04]  /*20e0*/  IMAD.HI.U32 R10, R7, R5, RZ ;  /* 0x00000005070a7227 */ /* 0x000fc800078e00ff */
[----:B------:R-:W-:Y:S01]  /*20f0*/  @!P3 IMAD.MOV R15, RZ, RZ, -R15 ;  /* 0x000000ffff0fb224 */ /* 0x000fe200078e0a0f */
[----:B------:R-:W-:Y:S01]  /*2100*/  ISETP.GE.AND P3, PT, R4, RZ, PT ;  /* 0x000000ff0400720c */ /* 0x000fe20003f66270 */
[----:B------:R-:W-:Y:S02]  /*2110*/  IMAD R4, R12, R9, R8 ;  /* 0x000000090c047224 */ /* 0x000fe400078e0208 */
[----:B------:R-:W-:Y:S01]  /*2120*/  IMAD.MOV.U32 R13, RZ, RZ, R0 ;  /* 0x000000ffff0d7224 */ /* 0x000fe200078e0000 */
[----:B------:R-:W-:Y:S01]  /*2130*/  STL [R1+0x25c], R15 ;  /* 0x00025c0f01007387 */ /* 0x000fe20000100800 */
[----:B------:R-:W-:Y:S02]  /*2140*/  IMAD.MOV R10, RZ, RZ, -R10 ;  /* 0x000000ffff0a7224 */ /* 0x000fe400078e0a0a */
[----:B------:R-:W-:Y:S02]  /*2150*/  @!P6 IMAD.IADD R14, R14, 0x1, -R12 ;  /* 0x000000010e0ee824 */ /* 0x000fe400078e0a0c */
[----:B------:R-:W-:Y:S01]  /*2160*/  @!P1 IMAD.MOV R13, RZ, RZ, -R13 ;  /* 0x000000ffff0d9224 */ /* 0x000fe200078e0a0d */
[C---:B------:R-:W-:Y:S01]  /*2170*/  ISETP.GT.U32.AND P1, PT, R12.reuse, R4, PT ;  /* 0x000000040c00720c */ /* 0x040fe20003f24070 */
[----:B------:R-:W-:-:S02]  /*2180*/  IMAD R5, R12, R10, R5 ;  /* 0x0000000a0c057224 */ /* 0x000fc400078e0205 */
[----:B------:R-:W-:Y:S01]  /*2190*/  IMAD.MOV.U32 R18, RZ, RZ, R14 ;  /* 0x000000ffff127224 */ /* 0x000fe200078e000e */
[----:B------:R0:W-:Y:S01]  /*21a0*/  STL [R1+0x274], R13 ;  /* 0x0002740d01007387 */ /* 0x0001e20000100800 */
[----:B------:R-:W-:Y:S02]  /*21b0*/  @!P5 IMAD.IADD R2, R2, 0x1, -R12 ;  /* 0x000000010202d824 */ /* 0x000fe400078e0a0c */
[----:B------:R-:W-:Y:S01]  /*21c0*/  @!P0 IMAD.MOV R18, RZ, RZ, -R18 ;  /* 0x000000ffff128224 */ /* 0x000fe200078e0a12 */
[----:B------:R-:W-:Y:S01]  /*21d0*/  ISETP.GT.U32.AND P0, PT, R12, R5, PT ;  /* 0x000000050c00720c */ /* 0x000fe20003f04070 */
[----:B------:R-:W-:Y:S01]  /*21e0*/  VIADD R16, R26, 0xe7 ;  /* 0x000000e71a107836 */ /* 0x000fe20000000000 */
[----:B------:R-:W-:Y:S01]  /*21f0*/  ISETP.GT.U32.AND P5, PT, R12, R2, PT ;  /* 0x000000020c00720c */ /* 0x000fe20003fa4070 */
[----:B------:R-:W-:Y:S01]  /*2200*/  VIADD R11, R26, 0xe6 ;  /* 0x000000e61a0b7836 */ /* 0x000fe20000000000 */
[----:B------:R1:W-:Y:S01]  /*2210*/  STL [R1+0x278], R18 ;  /* 0x0002781201007387 */ /* 0x0003e20000100800 */
[----:B------:R-:W-:Y:S01]  /*2220*/  @!P1 IMAD.IADD R4, R4, 0x1, -R12 ;  /* 0x0000000104049824 */ /* 0x000fe200078e0a0c */
[----:B------:R-:W-:Y:S01]  /*2230*/  ISETP.GE.AND P6, PT, R16, RZ, PT ;  /* 0x000000ff1000720c */ /* 0x000fe20003fc6270 */
[C---:B------:R-:W-:Y:S01]  /*2240*/  VIADD R8, R26.reuse, 0xe5 ;  /* 0x000000e51a087836 */ /* 0x040fe20000000000 */
[----:B------:R-:W-:Y:S01]  /*2250*/  IABS R16, R16 ;  /* 0x0000001000107213 */ /* 0x000fe20000000000 */
[----:B------:R-:W-:Y:S01]  /*2260*/  VIADD R10, R26, 0xe4 ;  /* 0x000000e41a0a7836 */ /* 0x000fe20000000000 */
[----:B------:R-:W-:-:S02]  /*2270*/  ISETP.GT.U32.AND P1, PT, R12, R4, PT ;  /* 0x000000040c00720c */ /* 0x000fc40003f24070 */
[----:B0-----:R-:W-:Y:S01]  /*2280*/  IABS R13, R11 ;  /* 0x0000000b000d7213 */ /* 0x001fe20000000000 */
[----:B------:R-:W-:Y:S01]  /*2290*/  IMAD.HI.U32 R17, R7, R16, RZ ;  /* 0x0000001007117227 */ /* 0x000fe200078e00ff */
[----:B------:R-:W-:Y:S02]  /*22a0*/  IABS R9, R8 ;  /* 0x0000000800097213 */ /* 0x000fe40000000000 */
[----:B------:R-:W-:Y:S01]  /*22b0*/  IABS R0, R10 ;  /* 0x0000000a00007213 */ /* 0x000fe20000000000 */
[--C-:B------:R-:W-:Y:S02]  /*22c0*/  @!P0 IMAD.IADD R5, R5, 0x1, -R12.reuse ;  /* 0x0000000105058824 */ /* 0x100fe400078e0a0c */
[----:B------:R-:W-:Y:S02]  /*22d0*/  IMAD.MOV R17, RZ, RZ, -R17 ;  /* 0x000000ffff117224 */ /* 0x000fe400078e0a11 */
[----:B------:R-:W-:Y:S01]  /*22e0*/  @!P5 IMAD.IADD R2, R2, 0x1, -R12 ;  /* 0x000000010202d824 */ /* 0x000fe200078e0a0c */
[----:B------:R-:W-:Y:S01]  /*22f0*/  ISETP.GT.U32.AND P0, PT, R12, R5, PT ;  /* 0x000000050c00720c */ /* 0x000fe20003f04070 */
[----:B------:R-:W-:Y:S01]  /*2300*/  IMAD.HI.U32 R15, R7, R13, RZ ;  /* 0x0000000d070f7227 */ /* 0x000fe200078e00ff */
[----:B------:R-:W-:-:S03]  /*2310*/  ISETP.GE.AND P5, PT, R11, RZ, PT ;  /* 0x000000ff0b00720c */ /* 0x000fc60003fa6270 */
[----:B------:R-:W-:Y:S02]  /*2320*/  IMAD R11, R12, R17, R16 ;  /* 0x000000110c0b7224 */ /* 0x000fe400078e0210 */
[----:B------:R-:W-:Y:S02]  /*2330*/  IMAD.MOV R15, RZ, RZ, -R15 ;  /* 0x000000ffff0f7224 */ /* 0x000fe400078e0a0f */
[----:B------:R-:W-:Y:S01]  /*2340*/  @!P1 IMAD.IADD R4, R4, 0x1, -R12 ;  /* 0x0000000104049824 */ /* 0x000fe200078e0a0c */
[----:B------:R-:W-:Y:S01]  /*2350*/  ISETP.GT.U32.AND P1, PT, R12, R11, PT ;  /* 0x0000000b0c00720c */ /* 0x000fe20003f24070 */
[----:B------:R-:W-:-:S04]  /*2360*/  IMAD.HI.U32 R14, R7, R9, RZ ;  /* 0x00000009070e7227 */ /* 0x000fc800078e00ff */
[----:B------:R-:W-:-:S04]  /*2370*/  IMAD.HI.U32 R16, R7, R0, RZ ;  /* 0x0000000007107227 */ /* 0x000fc800078e00ff */
[C---:B------:R-:W-:Y:S02]  /*2380*/  IMAD R13, R12.reuse, R15, R13 ;  /* 0x0000000f0c0d7224 */ /* 0x040fe400078e020d */
[----:B------:R-:W-:Y:S02]  /*2390*/  IMAD.MOV R15, RZ, RZ, -R14 ;  /* 0x000000ffff0f7224 */ /* 0x000fe400078e0a0e */
[----:B------:R-:W-:Y:S02]  /*23a0*/  IMAD.MOV.U32 R19, RZ, RZ, R2 ;  /* 0x000000ffff137224 */ /* 0x000fe400078e0002 */
[----:B------:R-:W-:Y:S02]  /*23b0*/  IMAD.MOV R14, RZ, RZ, -R16 ;  /* 0x000000ffff0e7224 */ /* 0x000fe400078e0a10 */
[----:B------:R-:W-:Y:S02]  /*23c0*/  @!P0 IMAD.IADD R5, R5, 0x1, -R12 ;  /* 0x0000000105058824 */ /* 0x000fe400078e0a0c */
[----:B------:R-:W-:Y:S01]  /*23d0*/  @!P2 IMAD.MOV R19, RZ, RZ, -R19 ;  /* 0x000000ffff13a224 */ /* 0x000fe200078e0a13 */
[C---:B------:R-:W-:Y:S01]  /*23e0*/  ISETP.GT.U32.AND P2, PT, R12.reuse, R13, PT ;  /* 0x0000000d0c00720c */ /* 0x040fe20003f44070 */
[----:B------:R-:W-:-:S02]  /*23f0*/  IMAD R0, R12, R14, R0 ;  /* 0x0000000e0c007224 */ /* 0x000fc400078e0200 */
[----:B------:R-:W-:Y:S01]  /*2400*/  IMAD.MOV.U32 R17, RZ, RZ, R5 ;  /* 0x000000ffff117224 */ /* 0x000fe200078e0005 */
[----:B------:R-:W-:Y:S01]  /*2410*/  STL [R1+0x280], R19 ;  /* 0x0002801301007387 */ /* 0x000fe20000100800 */
[----:B------:R-:W-:Y:S02]  /*2420*/  @!P1 IMAD.IADD R11, R11, 0x1, -R12 ;  /* 0x000000010b0b9824 */ /* 0x000fe400078e0a0c */
[----:B------:R-:W-:Y:S01]  /*2430*/  @!P3 IMAD.MOV R17, RZ, RZ, -R17 ;  /* 0x000000ffff11b224 */ /* 0x000fe200078e0a11 */
[C---:B------:R-:W-:Y:S01]  /*2440*/  ISETP.GT.U32.AND P3, PT, R12.reuse, R0, PT ;  /* 0x000000000c00720c */ /* 0x040fe20003f64070 */
[C---:B------:R-:W-:Y:S01]  /*2450*/  IMAD R2, R12.reuse, R15, R9 ;  /* 0x0000000f0c027224 */ /* 0x040fe200078e0209 */
[----:B------:R-:W-:Y:S01]  /*2460*/  ISETP.GT.U32.AND P1, PT, R12, R11, PT ;  /* 0x0000000b0c00720c */ /* 0x000fe20003f24070 */
[----:B-1----:R-:W-:Y:S02]  /*2470*/  IMAD.MOV.U32 R18, RZ, RZ, R4 ;  /* 0x000000ffff127224 */ /* 0x002fe400078e0004 */
[----:B------:R-:W-:Y:S01]  /*2480*/  VIADD R4, R26, 0xe3 ;  /* 0x000000e31a047836 */ /* 0x000fe20000000000 */
[----:B------:R-:W-:Y:S01]  /*2490*/  ISETP.GT.U32.AND P0, PT, R12, R2, PT ;  /* 0x000000020c00720c */ /* 0x000fe20003f04070 */
[----:B------:R-:W-:Y:S01]  /*24a0*/  @!P4 IMAD.MOV R18, RZ, RZ, -R18 ;  /* 0x000000ffff12c224 */ /* 0x000fe200078e0a12 */
[----:B------:R-:W-:Y:S01]  /*24b0*/  ISETP.GE.AND P4, PT, R8, RZ, PT ;  /* 0x000000ff0800720c */ /* 0x000fe20003f86270 */
[----:B------:R-:W-:Y:S01]  /*24c0*/  VIADD R8, R26, 0xe2 ;  /* 0x000000e21a087836 */ /* 0x000fe20000000000 */
[----:B------:R-:W-:Y:S01]  /*24d0*/  IABS R15, R4 ;  /* 0x00000004000f7213 */ /* 0x000fe20000000000 */
[--C-:B------:R-:W-:Y:S01]  /*24e0*/  @!P2 IMAD.IADD R13, R13, 0x1, -R12.reuse ;  /* 0x000000010d0da824 */ /* 0x100fe200078e0a0c */
[----:B------:R0:W-:Y:S01]  /*24f0*/  STL [R1+0x288], R18 ;  /* 0x0002881201007387 */ /* 0x0001e20000100800 */
[--C-:B------:R-:W-:Y:S01]  /*2500*/  @!P3 IMAD.IADD R0, R0, 0x1, -R12.reuse ;  /* 0x000000010000b824 */ /* 0x100fe200078e0a0c */
[----:B------:R-:W-:Y:S01]  /*2510*/  IABS R14, R8 ;  /* 0x00000008000e7213 */ /* 0x000fe20000000000 */
[----:B------:R-:W-:Y:S01]  /*2520*/  IMAD.HI.U32 R16, R7, R15, RZ ;  /* 0x0000000f07107227 */ /* 0x000fe200078e00ff */
[C---:B------:R-:W-:Y:S01]  /*2530*/  ISETP.GT.U32.AND P2, PT, R12.reuse, R13, PT ;  /* 0x0000000d0c00720c */ /* 0x040fe20003f44070 */
[----:B------:R1:W-:Y:S01]  /*2540*/  STL [R1+0x28c], R17 ;  /* 0x00028c1101007387 */ /* 0x0003e20000100800 */
[----:B------:R-:W-:Y:S01]  /*2550*/  ISETP.GT.U32.AND P3, PT, R12, R0, PT ;  /* 0x000000000c00720c */ /* 0x000fe20003f64070 */
[--C-:B------:R-:W-:Y:S01]  /*2560*/  @!P1 IMAD.IADD R11, R11, 0x1, -R12.reuse ;  /* 0x000000010b0b9824 */ /* 0x100fe200078e0a0c */
[----:B------:R-:W-:Y:S01]  /*2570*/  ISETP.GE.AND P1, PT, R10, RZ, PT ;  /* 0x000000ff0a00720c */ /* 0x000fe20003f26270 */
[----:B------:R-:W-:-:S02]  /*2580*/  @!P0 IMAD.IADD R2, R2, 0x1, -R12 ;  /* 0x0000000102028824 */ /* 0x000fc400078e0a0c */
[----:B------:R-:W-:Y:S02]  /*2590*/  IMAD.MOV R16, RZ, RZ, -R16 ;  /* 0x000000ffff107224 */ /* 0x000fe400078e0a10 */
[----:B------:R-:W-:Y:S01]  /*25a0*/  IMAD.HI.U32 R10, R7, R14, RZ ;  /* 0x0000000e070a7227 */ /* 0x000fe200078e00ff */
[----:B------:R-:W-:-:S03]  /*25b0*/  ISETP.GT.U32.AND P0, PT, R12, R2, PT ;  /* 0x000000020c00720c */ /* 0x000fc60003f04070 */
[----:B------:R-:W-:Y:S02]  /*25c0*/  IMAD R15, R12, R16, R15 ;  /* 0x000000100c0f7224 */ /* 0x000fe400078e020f */
[----:B------:R-:W-:Y:S02]  /*25d0*/  IMAD.MOV R10, RZ, RZ, -R10 ;  /* 0x000000ffff0a7224 */ /* 0x000fe400078e0a0a */
[----:B------:R-:W-:Y:S02]  /*25e0*/  VIADD R9, R26, 0xe1 ;  /* 0x000000e11a097836 */ /* 0x000fe40000000000 */
[----:B------:R-:W-:Y:S01]  /*25f0*/  @!P2 IMAD.IADD R13, R13, 0x1, -R12 ;  /* 0x000000010d0da824 */ /* 0x000fe200078e0a0c */
[C---:B------:R-:W-:Y:S01]  /*2600*/  ISETP.GT.U32.AND P2, PT, R12.reuse, R15, PT ;  /* 0x0000000f0c00720c */ /* 0x040fe20003f44070 */
[----:B------:R-:W-:Y:S01]  /*2610*/  IMAD R14, R12, R10, R14 ;  /* 0x0000000a0c0e7224 */ /* 0x000fe200078e020e */
[----:B------:R-:W-:Y:S01]  /*2620*/  IABS R5, R9 ;  /* 0x0000000900057213 */ /* 0x000fe20000000000 */
[----:B------:R-:W-:-:S02]  /*2630*/  @!P3 IMAD.IADD R0, R0, 0x1, -R12 ;  /* 0x000000010000b824 */ /* 0x000fc400078e0a0c */
[----:B0-----:R-:W-:Y:S01]  /*2640*/  IMAD.MOV.U32 R18, RZ, RZ, R11 ;  /* 0x000000ffff127224 */ /* 0x001fe200078e000b */
[----:B------:R-:W-:Y:S01]  /*2650*/  ISETP.GT.U32.AND P3, PT, R12, R14, PT ;  /* 0x0000000e0c00720c */ /* 0x000fe20003f64070 */
[----:B------:R-:W-:Y:S01]  /*2660*/  @!P0 IMAD.IADD R2, R2, 0x1, -R12 ;  /* 0x0000000102028824 */ /* 0x000fe200078e0a0c */
[----:B------:R-:W-:Y:S01]  /*2670*/  ISETP.GE.AND P0, PT, R9, RZ, PT ;  /* 0x000000ff0900720c */ /* 0x000fe20003f06270 */
[----:B------:R-:W-:-:S04]  /*2680*/  IMAD.HI.U32 R11, R7, R5, RZ ;  /* 0x00000005070b7227 */ /* 0x000fc800078e00ff */
[----:B-1----:R-:W-:Y:S02]  /*2690*/  IMAD.MOV.U32 R17, RZ, RZ, R13 ;  /* 0x000000ffff117224 */ /* 0x002fe400078e000d */
[----:B------:R-:W-:Y:S01]  /*26a0*/  @!P6 IMAD.MOV R18, RZ, RZ, -R18 ;  /* 0x000000ffff12e224 */ /* 0x000fe200078e0a12 */
[----:B------:R-:W-:Y:S01]  /*26b0*/  ISETP.GE.AND P6, PT, R4, RZ, PT ;  /* 0x000000ff0400720c */ /* 0x000fe20003fc6270 */
[----:B------:R-:W-:Y:S02]  /*26c0*/  IMAD.MOV.U32 R16, RZ, RZ, R2 ;  /* 0x000000ffff107224 */ /* 0x000fe400078e0002 */
[----:B------:R-:W-:Y:S01]  /*26d0*/  IMAD.MOV R11, RZ, RZ, -R11 ;  /* 0x000000ffff0b7224 */ /* 0x000fe200078e0a0b */
[----:B------:R-:W-:Y:S01]  /*26e0*/  STL [R1+0x2a4], R18 ;  /* 0x0002a41201007387 */ /* 0x000fe20000100800 */
[----:B------:R-:W-:Y:S02]  /*26f0*/  @!P2 IMAD.IADD R15, R15, 0x1, -R12 ;  /* 0x000000010f0fa824 */ /* 0x000fe400078e0a0c */
[----:B------:R-:W-:-:S02]  /*2700*/  VIADD R4, R26, 0xe0 ;  /* 0x000000e01a047836 */ /* 0x000fc40000000000 */
[----:B------:R-:W-:Y:S01]  /*2710*/  IMAD.MOV.U32 R13, RZ, RZ, R0 ;  /* 0x000000ffff0d7224 */ /* 0x000fe200078e0000 */
[----:B------:R-:W-:Y:S01]  /*2720*/  ISETP.GT.U32.AND P2, PT, R12, R15, PT ;  /* 0x0000000f0c00720c */ /* 0x000fe20003f44070 */
[----:B------:R-:W-:Y:S01]  /*2730*/  @!P5 IMAD.MOV R17, RZ, RZ, -R17 ;  /* 0x000000ffff11d224 */ /* 0x000fe200078e0a11 */
[----:B------:R-:W-:Y:S01]  /*2740*/  ISETP.GE.AND P5, PT, R8, RZ, PT ;  /* 0x000000ff0800720c */ /* 0x000fe20003fa6270 */
[----:B------:R-:W-:Y:S01]  /*2750*/  @!P4 IMAD.MOV R16, RZ, RZ, -R16 ;  /* 0x000000ffff10c224 */ /* 0x000fe200078e0a10 */
[----:B------:R-:W-:Y:S01]  /*2760*/  ISETP.GE.AND P4, PT, R4, RZ, PT ;  /* 0x000000ff0400720c */ /* 0x000fe20003f86270 */
[----:B------:R-:W-:Y:S01]  /*2770*/  IMAD R5, R12, R11, R5 ;  /* 0x0000000b0c057224 */ /* 0x000fe200078e0205 */
[----:B------:R-:W-:Y:S01]  /*2780*/  IABS R11, R4 ;  /* 0x00000004000b7213 */ /* 0x000fe20000000000 */
[----:B------:R-:W-:Y:S01]  /*2790*/  VIADD R2, R26, 0xdf ;  /* 0x000000df1a027836 */ /* 0x000fe20000000000 */
[----:B------:R0:W-:Y:S01]  /*27a0*/  STL [R1+0x2b4], R17 ;  /* 0x0002b41101007387 */ /* 0x0001e20000100800 */
[----:B------:R-:W-:-:S02]  /*27b0*/  @!P1 IMAD.MOV R13, RZ, RZ, -R13 ;  /* 0x000000ffff0d9224 */ /* 0x000fc400078e0a0d */
[--C-:B------:R-:W-:Y:S01]  /*27c0*/  @!P3 IMAD.IADD R14, R14, 0x1, -R12.reuse ;  /* 0x000000010e0eb824 */ /* 0x100fe200078e0a0c */
[----:B------:R-:W-:Y:S01]  /*27d0*/  STL [R1+0x2bc], R16 ;  /* 0x0002bc1001007387 */ /* 0x000fe20000100800 */
[----:B------:R-:W-:Y:S01]  /*27e0*/  IABS R10, R2 ;  /* 0x00000002000a7213 */ /* 0x000fe20000000000 */
[----:B------:R-:W-:Y:S01]  /*27f0*/  @!P2 IMAD.IADD R15, R15, 0x1, -R12 ;  /* 0x000000010f0fa824 */ /* 0x000fe200078e0a0c */
[----:B------:R-:W-:Y:S01]  /*2800*/  ISETP.GE.AND P1, PT, R2, RZ, PT ;  /* 0x000000ff0200720c */ /* 0x000fe20003f26270 */
[----:B------:R1:W-:Y:S01]  /*2810*/  STL [R1+0x2c0], R13 ;  /* 0x0002c00d01007387 */ /* 0x0003e20000100800 */
[C---:B------:R-:W-:Y:S01]  /*2820*/  ISETP.GT.U32.AND P3, PT, R12.reuse, R14, PT ;  /* 0x0000000e0c00720c */ /* 0x040fe20003f64070 */
[----:B------:R-:W-:Y:S01]  /*2830*/  IMAD.HI.U32 R2, R7, R10, RZ ;  /* 0x0000000a07027227 */ /* 0x000fe200078e00ff */
[----:B------:R-:W-:-:S03]  /*2840*/  ISETP.GT.U32.AND P2, PT, R12, R5, PT ;  /* 0x000000050c00720c */ /* 0x000fc60003f44070 */
[----:B------:R-:W-:Y:S02]  /*2850*/  IMAD.MOV R2, RZ, RZ, -R2 ;  /* 0x000000ffff027224 */ /* 0x000fe400078e0a02 */
[----:B0-----:R-:W-:Y:S02]  /*2860*/  IMAD.MOV.U32 R17, RZ, RZ, R15 ;  /* 0x000000ffff117224 */ /* 0x001fe400078e000f */
[----:B-1----:R-:W-:-:S04]  /*2870*/  IMAD.HI.U32 R13, R7, R11, RZ ;  /* 0x0000000b070d7227 */ /* 0x002fc800078e00ff */
[----:B------:R-:W-:Y:S02]  /*2880*/  IMAD.MOV R13, RZ, RZ, -R13 ;  /* 0x000000ffff0d7224 */ /* 0x000fe400078e0a0d */
[C---:B------:R-:W-:Y:S02]  /*2890*/  IMAD R10, R12.reuse, R2, R10 ;  /* 0x000000020c0a7224 */ /* 0x040fe400078e020a */
[----:B------:R-:W-:Y:S02]  /*28a0*/  IMAD R11, R12, R13, R11 ;  /* 0x0000000d0c0b7224 */ /* 0x000fe400078e020b */
[----:B------:R-:W-:Y:S02]  /*28b0*/  @!P3 IMAD.IADD R14, R14, 0x1, -R12 ;  /* 0x000000010e0eb824 */ /* 0x000fe400078e0a0c */
[----:B------:R-:W-:Y:S01]  /*28c0*/  @!P6 IMAD.MOV R17, RZ, RZ, -R17 ;  /* 0x000000ffff11e224 */ /* 0x000fe200078e0a11 */
[----:B------:R-:W-:Y:S01]  /*28d0*/  ISETP.GT.U32.AND P3, PT, R12, R11, PT ;  /* 0x0000000b0c00720c */ /* 0x000fe20003f64070 */
[----:B------:R-:W-:Y:S01]  /*28e0*/  VIADD R0, R26, 0xde ;  /* 0x000000de1a007836 */ /* 0x000fe20000000000 */
[----:B------:R-:W-:Y:S01]  /*28f0*/  ISETP.GT.U32.AND P6, PT, R12, R10, PT ;  /* 0x0000000a0c00720c */ /* 0x000fe20003fc4070 */
[C---:B------:R-:W-:Y:S01]  /*2900*/  VIADD R9, R26.reuse, 0xdd ;  /* 0x000000dd1a097836 */ /* 0x040fe20000000000 */
[----:B------:R-:W-:Y:S01]  /*2910*/  STL [R1+0x2c8], R17 ;  /* 0x0002c81101007387 */ /* 0x000fe20000100800 */
[----:B------:R-:W-:Y:S01]  /*2920*/  IMAD.MOV.U32 R16, RZ, RZ, R14 ;  /* 0x000000ffff107224 */ /* 0x000fe200078e000e */
[----:B------:R-:W-:Y:S01]  /*2930*/  IABS R4, R0 ;  /* 0x0000000000047213 */ /* 0x000fe20000000000 */
[----:B------:R-:W-:Y:S01]  /*2940*/  VIADD R14, R26, 0xdb ;  /* 0x000000db1a0e7836 */ /* 0x000fe20000000000 */
[----:B------:R-:W-:Y:S01]  /*2950*/  IABS R8, R9 ;  /* 0x0000000900087213 */ /* 0x000fe20000000000 */
[----:B------:R-:W-:Y:S01]  /*2960*/  @!P5 IMAD.MOV R16, RZ, RZ, -R16 ;  /* 0x000000ffff10d224 */ /* 0x000fe200078e0a10 */
[----:B------:R-:W-:Y:S01]  /*2970*/  ISETP.GE.AND P5, PT, R0, RZ, PT ;  /* 0x000000ff0000720c */ /* 0x000fe20003fa6270 */
[----:B------:R-:W-:Y:S01]  /*2980*/  IMAD.HI.U32 R13, R7, R4, RZ ;  /* 0x00000004070d7227 */ /* 0x000fe200078e00ff */
[----:B------:R-:W-:-:S02]  /*2990*/  IABS R22, R14 ;  /* 0x0000000e00167213 */ /* 0x000fc40000000000 */
[----:B------:R0:W-:Y:S01]  /*29a0*/  STL [R1+0x2d0], R16 ;  /* 0x0002d01001007387 */ /* 0x0001e20000100800 */
[--C-:B------:R-:W-:Y:S02]  /*29b0*/  @!P3 IMAD.IADD R11, R11, 0x1, -R12.reuse ;  /* 0x000000010b0bb824 */ /* 0x100fe400078e0a0c */
[----:B------:R-:W-:Y:S02]  /*29c0*/  @!P6 IMAD.IADD R10, R10, 0x1, -R12 ;  /* 0x000000010a0ae824 */ /* 0x000fe400078e0a0c */
[----:B------:R-:W-:Y:S01]  /*29d0*/  IMAD.MOV R13, RZ, RZ, -R13 ;  /* 0x000000ffff0d7224 */ /* 0x000fe200078e0a0d */
[C---:B------:R-:W-:Y:S01]  /*29e0*/  ISETP.GT.U32.AND P3, PT, R12.reuse, R11, PT ;  /* 0x0000000b0c00720c */ /* 0x040fe20003f64070 */
[----:B------:R-:W-:Y:S01]  /*29f0*/  IMAD.HI.U32 R2, R7, R8, RZ ;  /* 0x0000000807027227 */ /* 0x000fe200078e00ff */
[----:B------:R-:W-:-:S03]  /*2a00*/  ISETP.GT.U32.AND P6, PT, R12, R10, PT ;  /* 0x0000000a0c00720c */ /* 0x000fc60003fc4070 */
[----:B------:R-:W-:Y:S02]  /*2a10*/  IMAD R0, R12, R13, R4 ;  /* 0x0000000d0c007224 */ /* 0x000fe400078e0204 */
[----:B------:R-:W-:Y:S02]  /*2a20*/  VIADD R4, R26, 0xdc ;  /* 0x000000dc1a047836 */ /* 0x000fe40000000000 */
[----:B------:R-:W-:Y:S02]  /*2a30*/  IMAD.MOV R2, RZ, RZ, -R2 ;  /* 0x000000ffff027224 */ /* 0x000fe400078e0a02 */
[----:B------:R-:W-:Y:S01]  /*2a40*/  @!P2 IMAD.IADD R5, R5, 0x1, -R12 ;  /* 0x000000010505a824 */ /* 0x000fe200078e0a0c */
[----:B------:R-:W-:Y:S01]  /*2a50*/  IABS R13, R4 ;  /* 0x00000004000d7213 */ /* 0x000fe20000000000 */
[C---:B------:R-:W-:Y:S02]  /*2a60*/  IMAD R8, R12.reuse, R2, R8 ;  /* 0x000000020c087224 */ /* 0x040fe400078e0208 */
[----:B------:R-:W-:Y:S01]  /*2a70*/  @!P3 IMAD.IADD R11, R11, 0x1, -R12 ;  /* 0x000000010b0bb824 */ /* 0x000fe200078e0a0c */
[C---:B------:R-:W-:Y:S01]  /*2a80*/  ISETP.GT.U32.AND P3, PT, R12.reuse, R0, PT ;  /* 0x000000000c00720c */ /* 0x040fe20003f64070 */
[----:B0-----:R-:W-:Y:S01]  /*2a90*/  IMAD.HI.U32 R16, R7, R13, RZ ;  /* 0x0000000d07107227 */ /* 0x001fe200078e00ff */
[----:B------:R-:W-:-:S03]  /*2aa0*/  ISETP.GT.U32.AND P2, PT, R12, R5, PT ;  /* 0x000000050c00720c */ /* 0x000fc60003f44070 */
[----:B------:R-:W-:Y:S01]  /*2ab0*/  @!P6 IMAD.IADD R10, R10, 0x1, -R12 ;  /* 0x000000010a0ae824 */ /* 0x000fe200078e0a0c */
[----:B------:R-:W-:Y:S01]  /*2ac0*/  ISETP.GT.U32.AND P6, PT, R12, R8, PT ;  /* 0x000000080c00720c */ /* 0x000fe20003fc4070 */
[----:B------:R-:W-:Y:S02]  /*2ad0*/  IMAD.MOV R16, RZ, RZ, -R16 ;  /* 0x000000ffff107224 */ /* 0x000fe400078e0a10 */
[----:B------:R-:W-:-:S04]  /*2ae0*/  IMAD.HI.U32 R21, R7, R22, RZ ;  /* 0x0000001607157227 */ /* 0x000fc800078e00ff */
[----:B------:R-:W-:Y:S02]  /*2af0*/  IMAD R13, R12, R16, R13 ;  /* 0x000000100c0d7224 */ /* 0x000fe400078e020d */
[----:B------:R-:W-:Y:S02]  /*2b00*/  IMAD.MOV R21, RZ, RZ, -R21 ;  /* 0x000000ffff157224 */ /* 0x000fe400078e0a15 */
[----:B------:R-:W-:Y:S01]  /*2b10*/  @!P3 IMAD.IADD R0, R0, 0x1, -R12 ;  /* 0x000000010000b824 */ /* 0x000fe200078e0a0c */
[C---:B------:R-:W-:Y:S01]  /*2b20*/  ISETP.GT.U32.AND P3, PT, R12.reuse, R13, PT ;  /* 0x0000000d0c00720c */ /* 0x040fe20003f64070 */
[----:B------:R-:W-:Y:S02]  /*2b30*/  IMAD R21, R12, R21, R22 ;  /* 0x000000150c157224 */ /* 0x000fe400078e0216 */
[----:B------:R-:W-:Y:S02]  /*2b40*/  VIADD R19, R26, 0xda ;  /* 0x000000da1a137836 */ /* 0x000fe40000000000 */
[--C-:B------:R-:W-:Y:S01]  /*2b50*/  @!P6 IMAD.IADD R8, R8, 0x1, -R12.reuse ;  /* 0x000000010808e824 */ /* 0x100fe200078e0a0c */
[----:B------:R-:W-:Y:S01]  /*2b60*/  ISETP.GT.U32.AND P6, PT, R12, R21, PT ;  /* 0x000000150c00720c */ /* 0x000fe20003fc4070 */
[----:B------:R-:W-:Y:S01]  /*2b70*/  @!P2 IMAD.IADD R5, R5, 0x1, -R12 ;  /* 0x000000010505a824 */ /* 0x000fe200078e0a0c */
[----:B------:R-:W-:Y:S01]  /*2b80*/  IABS R20, R19 ;  /* 0x0000001300147213 */ /* 0x000fe20000000000 */
[C---:B------:R-:W-:Y:S01]  /*2b90*/  VIADD R2, R26.reuse, 0xd9 ;  /* 0x000000d91a027836 */ /* 0x040fe20000000000 */
[----:B------:R-:W-:Y:S01]  /*2ba0*/  ISETP.GE.AND P2, PT, R9, RZ, PT ;  /* 0x000000ff0900720c */ /* 0x000fe20003f46270 */
[----:B------:R-:W-:-:S02]  /*2bb0*/  VIADD R9, R26, 0xd8 ;  /* 0x000000d81a097836 */ /* 0x000fc40000000000 */
[----:B------:R-:W-:Y:S01]  /*2bc0*/  IMAD.HI.U32 R23, R7, R20, RZ ;  /* 0x0000001407177227 */ /* 0x000fe200078e00ff */
[----:B------:R-:W-:Y:S02]  /*2bd0*/  IABS R15, R2 ;  /* 0x00000002000f7213 */ /* 0x000fe40000000000 */
[----:B------:R-:W-:Y:S01]  /*2be0*/  IABS R17, R9 ;  /* 0x0000000900117213 */ /* 0x000fe20000000000 */
[--C-:B------:R-:W-:Y:S01]  /*2bf0*/  @!P3 IMAD.IADD R13, R13, 0x1, -R12.reuse ;  /* 0x000000010d0db824 */ /* 0x100fe200078e0a0c */
[C---:B------:R-:W-:Y:S01]  /*2c00*/  ISETP.GT.U32.AND P3, PT, R12.reuse, R0, PT ;  /* 0x000000000c00720c */ /* 0x040fe20003f64070 */
[----:B------:R-:W-:Y:S02]  /*2c10*/  IMAD.MOV R23, RZ, RZ, -R23 ;  /* 0x000000ffff177224 */ /* 0x000fe400078e0a17 */
[----:B------:R-:W-:Y:S01]  /*2c20*/  @!P6 IMAD.IADD R21, R21, 0x1, -R12 ;  /* 0x000000011515e824 */ /* 0x000fe200078e0a0c */
[----:B------:R-:W-:Y:S01]  /*2c30*/  ISETP.GT.U32.AND P6, PT, R12, R13, PT ;  /* 0x0000000d0c00720c */ /* 0x000fe20003fc4070 */
[----:B------:R-:W-:-:S04]  /*2c40*/  IMAD.HI.U32 R18, R7, R15, RZ ;  /* 0x0000000f07127227 */ /* 0x000fc800078e00ff */
[----:B------:R-:W-:Y:S02]  /*2c50*/  IMAD.MOV.U32 R24, RZ, RZ, R5 ;  /* 0x000000ffff187224 */ /* 0x000fe400078e0005 */
[----:B------:R-:W-:-:S04]  /*2c60*/  IMAD.HI.U32 R16, R7, R17, RZ ;  /* 0x0000001107107227 */ /* 0x000fc800078e00ff */
[C---:B------:R-:W-:Y:S02]  /*2c70*/  IMAD R20, R12.reuse, R23, R20 ;  /* 0x000000170c147224 */ /* 0x040fe400078e0214 */
[----:B------:R-:W-:Y:S02]  /*2c80*/  IMAD.MOV R18, RZ, RZ, -R18 ;  /* 0x000000ffff127224 */ /* 0x000fe400078e0a12 */
[----:B------:R-:W-:Y:S01]  /*2c90*/  @!P0 IMAD.MOV R24, RZ, RZ, -R24 ;  /* 0x000000ffff188224 */ /* 0x000fe200078e0a18 */
[C---:B------:R-:W-:Y:S01]  /*2ca0*/  ISETP.GT.U32.AND P0, PT, R12.reuse, R8, PT ;  /* 0x000000080c00720c */ /* 0x040fe20003f04070 */
[----:B------:R-:W-:Y:S02]  /*2cb0*/  IMAD.MOV.U32 R22, RZ, RZ, R11 ;  /* 0x000000ffff167224 */ /* 0x000fe400078e000b */
[----:B------:R-:W-:Y:S01]  /*2cc0*/  IMAD.MOV R16, RZ, RZ, -R16 ;  /* 0x000000ffff107224 */ /* 0x000fe200078e0a10 */
[----:B------:R-:W-:Y:S01]  /*2cd0*/  STL [R1+0x2d4], R24 ;  /* 0x0002d41801007387 */ /* 0x000fe20000100800 */
[----:B------:R-:W-:Y:S01]  /*2ce0*/  @!P1 IMAD.MOV R10, RZ, RZ, -R10 ;  /* 0x000000ffff0a9224 */ /* 0x000fe200078e0a0a */
[C---:B------:R-:W-:Y:S01]  /*2cf0*/  ISETP.GT.U32.AND P1, PT, R12.reuse, R20, PT ;  /* 0x000000140c00720c */ /* 0x040fe20003f24070 */
[----:B------:R-:W-:-:S02]  /*2d00*/  IMAD R15, R12, R18, R15 ;  /* 0x000000120c0f7224 */ /* 0x000fc400078e020f */
[----:B------:R-:W-:Y:S01]  /*2d10*/  @!P4 IMAD.MOV R22, RZ, RZ, -R22 ;  /* 0x000000ffff16c224 */ /* 0x000fe200078e0a16 */
[C---:B------:R-:W-:Y:S01]  /*2d20*/  ISETP.GT.U32.AND P4, PT, R12.reuse, R21, PT ;  /* 0x000000150c00720c */ /* 0x040fe20003f84070 */
[----:B------:R-:W-:Y:S02]  /*2d30*/  IMAD R16, R12, R16, R17 ;  /* 0x000000100c107224 */ /* 0x000fe400078e0211 */
[C---:B------:R-:W-:Y:S01]  /*2d40*/  VIADD R5, R26.reuse, 0xd6 ;  /* 0x000000d61a057836 */ /* 0x040fe20000000000 */
[----:B------:R-:W-:Y:S01]  /*2d50*/  STL [R1+0x2dc], R22 ;  /* 0x0002dc1601007387 */ /* 0x000fe20000100800 */
[----:B------:R-:W-:Y:S02]  /*2d60*/  VIADD R18, R26, 0xd7 ;  /* 0x000000d71a127836 */ /* 0x000fe40000000000 */
[--C-:B------:R-:W-:Y:S01]  /*2d70*/  @!P3 IMAD.IADD R0, R0, 0x1, -R12.reuse ;  /* 0x000000010000b824 */ /* 0x100fe200078e0a0c */
[C---:B------:R-:W-:Y:S01]  /*2d80*/  ISETP.GT.U32.AND P3, PT, R12.reuse, R15, PT ;  /* 0x0000000f0c00720c */ /* 0x040fe20003f64070 */
[--C-:B------:R-:W-:Y:S01]  /*2d90*/  @!P6 IMAD.IADD R13, R13, 0x1, -R12.reuse ;  /* 0x000000010d0de824 */ /* 0x100fe200078e0a0c */
[----:B------:R-:W-:Y:S01]  /*2da0*/  ISETP.GT.U32.AND P6, PT, R12, R16, PT ;  /* 0x000000100c00720c */ /* 0x000fe20003fc4070 */
[--C-:B------:R-:W-:Y:S01]  /*2db0*/  @!P0 IMAD.IADD R8, R8, 0x1, -R12.reuse ;  /* 0x0000000108088824 */ /* 0x100fe200078e0a0c */
[----:B------:R-:W-:Y:S01]  /*2dc0*/  IABS R11, R5 ;  /* 0x00000005000b7213 */ /* 0x000fe20000000000 */
[----:B------:R0:W-:Y:S01]  /*2dd0*/  STL [R1+0x2e0], R10 ;  /* 0x0002e00a01007387 */ /* 0x0001e20000100800 */
[----:B------:R-:W-:Y:S01]  /*2de0*/  IABS R17, R18 ;  /* 0x0000001200117213 */ /* 0x000fe20000000000 */
[----:B------:R-:W-:Y:S01]  /*2df0*/  @!P1 IMAD.IADD R20, R20, 0x1, -R12 ;  /* 0x0000000114149824 */ /* 0x000fe200078e0a0c */
[----:B------:R-:W-:Y:S01]  /*2e00*/  ISETP.GE.AND P0, PT, R4, RZ, PT ;  /* 0x000000ff0400720c */ /* 0x000fe20003f06270 */
[----:B------:R-:W-:Y:S01]  /*2e10*/  IMAD.HI.U32 R4, R7, R11, RZ ;  /* 0x0000000b07047227 */ /* 0x000fe200078e00ff */
[----:B------:R-:W-:-:S03]  /*2e20*/  ISETP.GE.AND P1, PT, R19, RZ, PT ;  /* 0x000000ff1300720c */ /* 0x000fc60003f26270 */
[----:B------:R-:W-:Y:S02]  /*2e30*/  IMAD.MOV.U32 R23, RZ, RZ, R0 ;  /* 0x000000ffff177224 */ /* 0x000fe400078e0000 */
[----:B0-----:R-:W-:-:S04]  /*2e40*/  IMAD.HI.U32 R10, R7, R17, RZ ;  /* 0x00000011070a7227 */ /* 0x001fc800078e00ff */
[----:B------:R-:W-:Y:S01]  /*2e50*/  @!P4 IMAD.IADD R21, R21, 0x1, -R12 ;  /* 0x000000011515c824 */ /* 0x000fe200078e0a0c */
[----:B------:R-:W-:Y:S01]  /*2e60*/  ISETP.GE.AND P4, PT, R14, RZ, PT ;  /* 0x000000ff0e00720c */ /* 0x000fe20003f86270 */
[----:B------:R-:W-:Y:S02]  /*2e70*/  IMAD.MOV R14, RZ, RZ, -R4 ;  /* 0x000000ffff0e7224 */ /* 0x000fe400078e0a04 */
[----:B------:R-:W-:Y:S01]  /*2e80*/  @!P5 IMAD.MOV R23, RZ, RZ, -R23 ;  /* 0x000000ffff17d224 */ /* 0x000fe200078e0a17 */
[----:B------:R-:W-:Y:S01]  /*2e90*/  ISETP.GT.U32.AND P5, PT, R12, R20, PT ;  /* 0x000000140c00720c */ /* 0x000fe20003fa4070 */
[----:B------:R-:W-:Y:S02]  /*2ea0*/  IMAD.MOV R10, RZ, RZ, -R10 ;  /* 0x000000ffff0a7224 */ /* 0x000fe400078e0a0a */
[--C-:B------:R-:W-:Y:S01]  /*2eb0*/  @!P3 IMAD.IADD R15, R15, 0x1, -R12.reuse ;  /* 0x000000010f0fb824 */ /* 0x100fe200078e0a0c */
[----:B------:R-:W-:Y:S01]  /*2ec0*/  ISETP.GE.AND P3, PT, R2, RZ, PT ;  /* 0x000000ff0200720c */ /* 0x000fe20003f66270 */
[----:B------:R-:W-:Y:S01]  /*2ed0*/  @!P6 IMAD.IADD R16, R16, 0x1, -R12 ;  /* 0x000000011010e824 */ /* 0x000fe200078e0a0c */
[----:B------:R-:W-:Y:S01]  /*2ee0*/  STL [R1+0x2e8], R23 ;  /* 0x0002e81701007387 */ /* 0x000fe20000100800 */
[----:B------:R-:W-:-:S02]  /*2ef0*/  IMAD R2, R12, R14, R11 ;  /* 0x0000000e0c027224 */ /* 0x000fc400078e020b */
[C---:B------:R-:W-:Y:S01]  /*2f00*/  IMAD R4, R12.reuse, R10, R17 ;  /* 0x0000000a0c047224 */ /* 0x040fe200078e0211 */
[C---:B------:R-:W-:Y:S01]  /*2f10*/  ISETP.GT.U32.AND P6, PT, R12.reuse, R16, PT ;  /* 0x000000100c00720c */ /* 0x040fe20003fc4070 */
[----:B------:R-:W-:Y:S02]  /*2f20*/  IMAD.MOV.U32 R11, RZ, RZ, R13 ;  /* 0x000000ffff0b7224 */ /* 0x000fe400078e000d */
[----:B------:R-:W-:Y:S02]  /*2f30*/  IMAD.MOV.U32 R22, RZ, RZ, R8 ;  /* 0x000000ffff167224 */ /* 0x000fe400078e0008 */
[----:B------:R-:W-:Y:S01]  /*2f40*/  @!P0 IMAD.MOV R11, RZ, RZ, -R11 ;  /* 0x000000ffff0b8224 */ /* 0x000fe200078e0a0b */
[----:B------:R-:W-:Y:S01]  /*2f50*/  ISETP.GT.U32.AND P0, PT, R12, R4, PT ;  /* 0x000000040c00720c */ /* 0x000fe20003f04070 */
[----:B------:R-:W-:Y:S02]  /*2f60*/  VIADD R0, R26, 0xd5 ;  /* 0x000000d51a007836 */ /* 0x000fe40000000000 */
[----:B------:R-:W-:Y:S01]  /*2f70*/  @!P5 IMAD.IADD R20, R20, 0x1, -R12 ;  /* 0x000000011414d824 */ /* 0x000fe200078e0a0c */
[C---:B------:R-:W-:Y:S01]  /*2f80*/  ISETP.GT.U32.AND P5, PT, R12.reuse, R2, PT ;  /* 0x000000020c00720c */ /* 0x040fe20003fa4070 */
[----:B------:R-:W-:Y:S01]  /*2f90*/  @!P2 IMAD.MOV R22, RZ, RZ, -R22 ;  /* 0x000000ffff16a224 */ /* 0x000fe200078e0a16 */
[----:B------:R-:W-:Y:S01]  /*2fa0*/  ISETP.GT.U32.AND P2, PT, R12, R15, PT ;  /* 0x0000000f0c00720c */ /* 0x000fe20003f44070 */
[----:B------:R-:W-:Y:S01]  /*2fb0*/  IMAD.MOV.U32 R10, RZ, RZ, R21 ;  /* 0x000000ffff0a7224 */ /* 0x000fe200078e0015 */
[----:B------:R-:W-:Y:S01]  /*2fc0*/  IABS R14, R0 ;  /* 0x00000000000e7213 */ /* 0x000fe20000000000 */
[----:B------:R-:W-:Y:S01]  /*2fd0*/  @!P6 IMAD.IADD R16, R16, 0x1, -R12 ;  /* 0x000000011010e824 */ /* 0x000fe200078e0a0c */
[----:B------:R-:W-:Y:S01]  /*2fe0*/  STL [R1+0x2ec], R22 ;  /* 0x0002ec1601007387 */ /* 0x000fe20000100800 */
[----:B------:R-:W-:Y:S01]  /*2ff0*/  @!P4 IMAD.MOV R10, RZ, RZ, -R10 ;  /* 0x000000ffff0ac224 */ /* 0x000fe200078e0a0a */
[----:B------:R-:W-:Y:S01]  /*3000*/  ISETP.GE.AND P4, PT, R9, RZ, PT ;  /* 0x000000ff0900720c */ /* 0x000fe20003f86270 */
[----:B------:R-:W-:Y:S01]  /*3010*/  @!P0 IMAD.IADD R4, R4, 0x1, -R12 ;  /* 0x0000000104048824 */ /* 0x000fe200078e0a0c */
[----:B------:R0:W-:Y:S01]  /*3020*/  STL [R1+0x2f4], R11 ;  /* 0x0002f40b01007387 */ /* 0x0001e20000100800 */
[----:B------:R-:W-:Y:S01]  /*3030*/  ISETP.GE.AND P6, PT, R5, RZ, PT ;  /* 0x000000ff0500720c */ /* 0x000fe20003fc6270 */
[----:B------:R-:W-:Y:S01]  /*3040*/  IMAD.HI.U32 R5, R7, R14, RZ ;  /* 0x0000000e07057227 */ /* 0x000fe200078e00ff */
[----:B------:R-:W-:Y:S01]  /*3050*/  ISETP.GE.AND P0, PT, R0, RZ, PT ;  /* 0x000000ff0000720c */ /* 0x000fe20003f06270 */
[----:B------:R1:W-:Y:S02]  /*3060*/  STL [R1+0x2fc], R10 ;  /* 0x0002fc0a01007387 */ /* 0x0003e40000100800 */
[----:B------:R-:W-:-:S02]  /*3070*/  VIADD R8, R26, 0xd4 ;  /* 0x000000d41a087836 */ /* 0x000fc40000000000 */
[----:B------:R-:W-:Y:S02]  /*3080*/  IMAD.MOV R5, RZ, RZ, -R5 ;  /* 0x000000ffff057224 */ /* 0x000fe400078e0a05 */
[----:B0-----:R-:W-:Y:S01]  /*3090*/  IMAD.MOV.U32 R11, RZ, RZ, R20 ;  /* 0x000000ffff0b7224 */ /* 0x001fe200078e0014 */
[----:B------:R-:W-:Y:S01]  /*30a0*/  IABS R17, R8 ;  /* 0x0000000800117213 */ /* 0x000fe20000000000 */
[--C-:B------:R-:W-:Y:S02]  /*30b0*/  @!P5 IMAD.IADD R2, R2, 0x1, -R12.reuse ;  /* 0x000000010202d824 */ /* 0x100fe400078e0a0c */
[----:B------:R-:W-:Y:S01]  /*30c0*/  @!P1 IMAD.MOV R11, RZ, RZ, -R11 ;  /* 0x000000ffff0b9224 */ /* 0x000fe200078e0a0b */
[C---:B------:R-:W-:Y:S01]  /*30d0*/  ISETP.GT.U32.AND P1, PT, R12.reuse, R4, PT ;  /* 0x000000040c00720c */ /* 0x040fe20003f24070 */
[----:B------:R-:W-:Y:S01]  /*30e0*/  @!P2 IMAD.IADD R15, R15, 0x1, -R12 ;  /* 0x000000010f0fa824 */ /* 0x000fe200078e0a0c */
[C---:B------:R-:W-:Y:S01]  /*30f0*/  ISETP.GT.U32.AND P5, PT, R12.reuse, R2, PT ;  /* 0x000000020c00720c */ /* 0x040fe20003fa4070 */
[----:B------:R-:W-:Y:S01]  /*3100*/  IMAD R14, R12, R5, R14 ;  /* 0x000000050c0e7224 */ /* 0x000fe200078e020e */
[----:B------:R-:W-:Y:S01]  /*3110*/  ISETP.GE.AND P2, PT, R18, RZ, PT ;  /* 0x000000ff1200720c */ /* 0x000fe20003f46270 */
[----:B------:R-:W-:Y:S01]  /*3120*/  IMAD.MOV.U32 R9, RZ, RZ, R16 ;  /* 0x000000ffff097224 */ /* 0x000fe200078e0010 */
[----:B------:R-:W-:Y:S01]  /*3130*/  STL [R1+0x308], R11 ;  /* 0x0003080b01007387 */ /* 0x000fe20000100800 */
[----:B------:R-:W-:-:S04]  /*3140*/  IMAD.HI.U32 R0, R7, R17, RZ ;  /* 0x0000001107007227 */ /* 0x000fc800078e00ff */
[----:B-1----:R-:W-:Y:S02]  /*3150*/  IMAD.MOV.U32 R10, RZ, RZ, R15 ;  /* 0x000000ffff0a7224 */ /* 0x002fe400078e000f */
[----:B------:R-:W-:Y:S01]  /*3160*/  @!P4 IMAD.MOV R9, RZ, RZ, -R9 ;  /* 0x000000ffff09c224 */ /* 0x000fe200078e0a09 */
[----:B------:R-:W-:Y:S01]  /*3170*/  ISETP.GT.U32.AND P4, PT, R12, R14, PT ;  /* 0x0000000e0c00720c */ /* 0x000fe20003f84070 */
[----:B------:R-:W-:Y:S02]  /*3180*/  IMAD.MOV R0, RZ, RZ, -R0 ;  /* 0x000000ffff007224 */ /* 0x000fe400078e0a00 */
[----:B------:R-:W-:Y:S01]  /*3190*/  @!P3 IMAD.MOV R10, RZ, RZ, -R10 ;  /* 0x000000ffff0ab224 */ /* 0x000fe200078e0a0a */
[----:B------:R-:W-:Y:S01]  /*31a0*/  ISETP.GE.AND P3, PT, R8, RZ, PT ;  /* 0x000000ff0800720c */ /* 0x000fe20003f66270 */
[----:B------:R-:W-:Y:S02]  /*31b0*/  @!P1 IMAD.IADD R4, R4, 0x1, -R12 ;  /* 0x0000000104049824 */ /* 0x000fe400078e0a0c */
[----:B------:R-:W-:Y:S01]  /*31c0*/  IMAD R17, R12, R0, R17 ;  /* 0x000000000c117224 */ /* 0x000fe200078e0211 */
[----:B------:R0:W-:Y:S01]  /*31d0*/  STL [R1+0x2b0], R10 ;  /* 0x0002b00a01007387 */ /* 0x0001e20000100800 */
[----:B------:R-:W-:-:S02]  /*31e0*/  VIADD R15, R26, 0xd3 ;  /* 0x000000d31a0f7836 */ /* 0x000fc40000000000 */
[--C-:B------:R-:W-:Y:S01]  /*31f0*/  @!P5 IMAD.IADD R2, R2, 0x1, -R12.reuse ;  /* 0x000000010202d824 */ /* 0x100fe200078e0a0c */
[----:B------:R1:W-:Y:S01]  /*3200*/  STL [R1+0x328], R9 ;  /* 0x0003280901007387 */ /* 0x0003e20000100800 */
[----:B------:R-:W-:Y:S01]  /*3210*/  ISETP.GT.U32.AND P5, PT, R12, R17, PT ;  /* 0x000000110c00720c */ /* 0x000fe20003fa4070 */
[----:B------:R-:W-:Y:S01]  /*3220*/  @!P4 IMAD.IADD R14, R14, 0x1, -R12 ;  /* 0x000000010e0ec824 */ /* 0x000fe200078e0a0c */
[----:B------:R-:W-:Y:S01]  /*3230*/  ISETP.GE.AND P1, PT, R15, RZ, PT ;  /* 0x000000ff0f00720c */ /* 0x000fe20003f26270 */
[C---:B------:R-:W-:Y:S01]  /*3240*/  VIADD R5, R26.reuse, 0xd1 ;  /* 0x000000d11a057836 */ /* 0x040fe20000000000 */
[----:B------:R-:W-:Y:S01]  /*3250*/  IABS R15, R15 ;  /* 0x0000000f000f7213 */ /* 0x000fe20000000000 */
[----:B------:R-:W-:Y:S01]  /*3260*/  VIADD R8, R26, 0xd2 ;  /* 0x000000d21a087836 */ /* 0x000fe20000000000 */
[----:B------:R-:W-:Y:S01]  /*3270*/  ISETP.GT.U32.AND P4, PT, R12, R14, PT ;  /* 0x0000000e0c00720c */ /* 0x000fe20003f84070 */
[----:B------:R-:W-:Y:S01]  /*3280*/  @!P6 IMAD.MOV R2, RZ, RZ, -R2 ;  /* 0x000000ffff02e224 */ /* 0x000fe200078e0a02 */
[----:B0-----:R-:W-:Y:S01]  /*3290*/  IABS R10, R5 ;  /* 0x00000005000a7213 */ /* 0x001fe20000000000 */
[----:B-1----:R-:W-:Y:S01]  /*32a0*/  IMAD.MOV.U32 R9, RZ, RZ, R4 ;  /* 0x000000ffff097224 */ /* 0x002fe200078e0004 */
[----:B------:R-:W-:Y:S01]  /*32b0*/  IABS R0, R8 ;  /* 0x0000000800007213 */ /* 0x000fe20000000000 */
[----:B------:R-:W-:Y:S01]  /*32c0*/  VIADD R11, R26, 0xcf ;  /* 0x000000cf1a0b7836 */ /* 0x000fe20000000000 */
[----:B------:R-:W-:Y:S01]  /*32d0*/  ISETP.GE.AND P6, PT, R5, RZ, PT ;  /* 0x000000ff0500720c */ /* 0x000fe20003fc6270 */
[----:B------:R-:W-:Y:S01]  /*32e0*/  @!P2 IMAD.MOV R9, RZ, RZ, -R9 ;  /* 0x000000ffff09a224 */ /* 0x000fe200078e0a09 */
[----:B------:R-:W-:Y:S01]  /*32f0*/  ISETP.GE.AND P2, PT, R8, RZ, PT ;  /* 0x000000ff0800720c */ /* 0x000fe20003f46270 */
[--C-:B------:R-:W-:Y:S01]  /*3300*/  @!P5 IMAD.IADD R17, R17, 0x1, -R12.reuse ;  /* 0x000000011111d824 */ /* 0x100fe200078e0a0c */
[----:B------:R-:W-:Y:S01]  /*3310*/  IABS R16, R11 ;  /* 0x0000000b00107213 */ /* 0x000fe20000000000 */
[C---:B------:R-:W-:Y:S01]  /*3320*/  IMAD.HI.U32 R4, R7.reuse, R10, RZ ;  /* 0x0000000a07047227 */ /* 0x040fe200078e00ff */
[----:B------:R0:W-:Y:S02]  /*3330*/  STL [R1+0x334], R9 ;  /* 0x0003340901007387 */ /* 0x0001e40000100800 */
[----:B------:R-:W-:Y:S01]  /*3340*/  ISETP.GT.U32.AND P5, PT, R12, R17, PT ;  /* 0x000000110c00720c */ /* 0x000fe20003fa4070 */
[----:B------:R-:W-:Y:S01]  /*3350*/  IMAD.HI.U32 R8, R7, R0, RZ ;  /* 0x0000000007087227 */ /* 0x000fe200078e00ff */
[----:B------:R1:W-:Y:S03]  /*3360*/  STL [R1+0x348], R2 ;  /* 0x0003480201007387 */ /* 0x0003e60000100800 */
[----:B------:R-:W-:-:S02]  /*3370*/  @!P4 IMAD.IADD R14, R14, 0x1, -R12 ;  /* 0x000000010e0ec824 */ /* 0x000fc400078e0a0c */
[----:B------:R-:W-:Y:S02]  /*3380*/  IMAD.MOV R4, RZ, RZ, -R4 ;  /* 0x000000ffff047224 */ /* 0x000fe400078e0a04 */
[----:B0-----:R-:W-:-:S04]  /*3390*/  IMAD.HI.U32 R9, R7, R15, RZ ;  /* 0x0000000f07097227 */ /* 0x001fc800078e00ff */
[----:B------:R-:W-:Y:S02]  /*33a0*/  IMAD.MOV R9, RZ, RZ, -R9 ;  /* 0x000000ffff097224 */ /* 0x000fe400078e0a09 */
[----:B------:R-:W-:Y:S02]  /*33b0*/  IMAD.MOV R8, RZ, RZ, -R8 ;  /* 0x000000ffff087224 */ /* 0x000fe400078e0a08 */
[C---:B------:R-:W-:Y:S02]  /*33c0*/  IMAD R15, R12.reuse, R9, R15 ;  /* 0x000000090c0f7224 */ /* 0x040fe400078e020f */
[C---:B------:R-:W-:Y:S02]  /*33d0*/  IMAD R10, R12.reuse, R4, R10 ;  /* 0x000000040c0a7224 */ /* 0x040fe400078e020a */
[----:B------:R-:W-:Y:S01]  /*33e0*/  IMAD.MOV.U32 R18, RZ, RZ, R14 ;  /* 0x000000ffff127224 */ /* 0x000fe200078e000e */
[C---:B------:R-:W-:Y:S01]  /*33f0*/  ISETP.GT.U32.AND P4, PT, R12.reuse, R15, PT ;  /* 0x0000000f0c00720c */ /* 0x040fe20003f84070 */
[----:B-1----:R-:W-:-:S02]  /*3400*/  IMAD R2, R12, R8, R0 ;  /* 0x000000080c027224 */ /* 0x002fc400078e0200 */
[----:B------:R-:W-:Y:S01]  /*3410*/  @!P0 IMAD.MOV R18, RZ, RZ, -R18 ;  /* 0x000000ffff128224 */ /* 0x000fe200078e0a12 */
[----:B------:R-:W-:Y:S01]  /*3420*/  ISETP.GT.U32.AND P0, PT, R12, R10, PT ;  /* 0x0000000a0c00720c */ /* 0x000fe20003f04070 */
[----:B------:R-:W-:Y:S02]  /*3430*/  VIADD R0, R26, 0xd0 ;  /* 0x000000d01a007836 */ /* 0x000fe40000000000 */
[--C-:B------:R-:W-:Y:S01]  /*3440*/  @!P5 IMAD.IADD R17, R17, 0x1, -R12.reuse ;  /* 0x000000011111d824 */ /* 0x100fe200078e0a0c */
[----:B------:R-:W-:Y:S01]  /*3450*/  ISETP.GT.U32.AND P5, PT, R12, R2, PT ;  /* 0x000000020c00720c */ /* 0x000fe20003fa4070 */
[----:B------:R-:W-:Y:S01]  /*3460*/  VIADD R9, R26, 0xce ;  /* 0x000000ce1a097836 */ /* 0x000fe20000000000 */
[----:B------:R-:W-:Y:S01]  /*3470*/  IABS R8, R0 ;  /* 0x0000000000087213 */ /* 0x000fe20000000000 */
[----:B------:R-:W-:Y:S01]  /*3480*/  @!P3 IMAD.MOV R17, RZ, RZ, -R17 ;  /* 0x000000ffff11b224 */ /* 0x000fe200078e0a11 */
[----:B------:R-:W-:Y:S01]  /*3490*/  ISETP.GE.AND P3, PT, R0, RZ, PT ;  /* 0x000000ff0000720c */ /* 0x000fe20003f66270 */
[--C-:B------:R-:W-:Y:S01]  /*34a0*/  @!P4 IMAD.IADD R15, R15, 0x1, -R12.reuse ;  /* 0x000000010f0fc824 */ /* 0x100fe200078e0a0c */
[----:B------:R-:W-:Y:S01]  /*34b0*/  IABS R13, R9 ;  /* 0x00000009000d7213 */ /* 0x000fe20000000000 */
[----:B------:R-:W-:Y:S01]  /*34c0*/  IMAD.HI.U32 R14, R7, R8, RZ ;  /* 0x00000008070e7227 */ /* 0x000fe200078e00ff */
[----:B------:R-:W-:Y:S02]  /*34d0*/  STL [R1+0x34c], R18 ;  /* 0x00034c1201007387 */ /* 0x000fe40000100800 */
[----:B------:R-:W-:Y:S01]  /*34e0*/  ISETP.GT.U32.AND P4, PT, R12, R15, PT ;  /* 0x0000000f0c00720c */ /* 0x000fe20003f84070 */
[----:B------:R-:W-:Y:S01]  /*34f0*/  @!P0 IMAD.IADD R10, R10, 0x1, -R12 ;  /* 0x000000010a0a8824 */ /* 0x000fe200078e0a0c */
[----:B------:R0:W-:Y:S01]  /*3500*/  STL [R1+0x354], R17 ;  /* 0x0003541101007387 */ /* 0x0001e20000100800 */
[----:B------:R-:W-:-:S02]  /*3510*/  IMAD.MOV R14, RZ, RZ, -R14 ;  /* 0x000000ffff0e7224 */ /* 0x000fc400078e0a0e */
[----:B------:R-:W-:Y:S01]  /*3520*/  @!P5 IMAD.IADD R2, R2, 0x1, -R12 ;  /* 0x000000010202d824 */ /* 0x000fe200078e0a0c */
[----:B------:R-:W-:Y:S01]  /*3530*/  ISETP.GT.U32.AND P0, PT, R12, R10, PT ;  /* 0x0000000a0c00720c */ /* 0x000fe20003f04070 */
[----:B------:R-:W-:Y:S02]  /*3540*/  VIADD R4, R26, 0xcd ;  /* 0x000000cd1a047836 */ /* 0x000fe40000000000 */
[C---:B------:R-:W-:Y:S01]  /*3550*/  IMAD R0, R12.reuse, R14, R8 ;  /* 0x0000000e0c007224 */ /* 0x040fe200078e0208 */
[----:B------:R-:W-:Y:S01]  /*3560*/  ISETP.GT.U32.AND P5, PT, R12, R2, PT ;  /* 0x000000020c00720c */ /* 0x000fe20003fa4070 */
[----:B------:R-:W-:Y:S01]  /*3570*/  IMAD.HI.U32 R8, R7, R13, RZ ;  /* 0x0000000d07087227 */ /* 0x000fe200078e00ff */
[----:B------:R-:W-:-:S03]  /*3580*/  IABS R5, R4 ;  /* 0x0000000400057213 */ /* 0x000fc60000000000 */
[----:B------:R-:W-:Y:S01]  /*3590*/  @!P4 IMAD.IADD R15, R15, 0x1, -R12 ;  /* 0x000000010f0fc824 */ /* 0x000fe200078e0a0c */
[----:B------:R-:W-:Y:S01]  /*35a0*/  ISETP.GT.U32.AND P4, PT, R12, R0, PT ;  /* 0x000000000c00720c */ /* 0x000fe20003f84070 */
[----:B0-----:R-:W-:-:S04]  /*35b0*/  IMAD.HI.U32 R17, R7, R16, RZ ;  /* 0x0000001007117227 */ /* 0x001fc800078e00ff */
[----:B------:R-:W-:-:S04]  /*35c0*/  IMAD.HI.U32 R14, R7, R5, RZ ;  /* 0x00000005070e7227 */ /* 0x000fc800078e00ff */
[----:B------:R-:W-:Y:S02]  /*35d0*/  IMAD.MOV R8, RZ, RZ, -R8 ;  /* 0x000000ffff087224 */ /* 0x000fe400078e0a08 */
[----:B------:R-:W-:Y:S02]  /*35e0*/  IMAD.MOV R17, RZ, RZ, -R17 ;  /* 0x000000ffff117224 */ /* 0x000fe400078e0a11 */
[----:B------:R-:W-:Y:S02]  /*35f0*/  IMAD.MOV R14, RZ, RZ, -R14 ;  /* 0x000000ffff0e7224 */ /* 0x000fe400078e0a0e */
[----:B------:R-:W-:Y:S02]  /*3600*/  IMAD R13, R12, R8, R13 ;  /* 0x000000080c0d7224 */ /* 0x000fe400078e020d */
[--C-:B------:R-:W-:Y:S02]  /*3610*/  @!P0 IMAD.IADD R10, R10, 0x1, -R12.reuse ;  /* 0x000000010a0a8824 */ /* 0x100fe400078e0a0c */
[----:B------:R-:W-:Y:S01]  /*3620*/  @!P5 IMAD.IADD R2, R2, 0x1, -R12 ;  /* 0x000000010202d824 */ /* 0x000fe200078e0a0c */
[----:B------:R-:W-:Y:S01]  /*3630*/  ISETP.GE.AND P5, PT, R11, RZ, PT ;  /* 0x000000ff0b00720c */ /* 0x000fe20003fa6270 */
[----:B------:R-:W-:Y:S01]  /*3640*/  IMAD.MOV.U32 R18, RZ, RZ, R15 ;  /* 0x000000ffff127224 */ /* 0x000fe200078e000f */
[C---:B------:R-:W-:Y:S01]  /*3650*/  ISETP.GT.U32.AND P0, PT, R12.reuse, R13, PT ;  /* 0x0000000d0c00720c */ /* 0x040fe20003f04070 */
[----:B------:R-:W-:-:S02]  /*3660*/  IMAD R11, R12, R17, R16 ;  /* 0x000000110c0b7224 */ /* 0x000fc400078e0210 */
[----:B------:R-:W-:Y:S02]  /*3670*/  IMAD R5, R12, R14, R5 ;  /* 0x0000000e0c057224 */ /* 0x000fe400078e0205 */
[----:B------:R-:W-:Y:S02]  /*3680*/  IMAD.MOV.U32 R15, RZ, RZ, R10 ;  /* 0x000000ffff0f7224 */ /* 0x000fe400078e000a */
[----:B------:R-:W-:Y:S02]  /*3690*/  @!P4 IMAD.IADD R0, R0, 0x1, -R12 ;  /* 0x000000010000c824 */ /* 0x000fe400078e0a0c */
[----:B------:R-:W-:Y:S02]  /*36a0*/  VIADD R8, R26, 0xcc ;  /* 0x000000cc1a087836 */ /* 0x000fe40000000000 */
[----:B------:R-:W-:Y:S01]  /*36b0*/  @!P1 IMAD.MOV R18, RZ, RZ, -R18 ;  /* 0x000000ffff129224 */ /* 0x000fe200078e0a12 */
[C---:B------:R-:W-:Y:S01]  /*36c0*/  ISETP.GT.U32.AND P1, PT, R12.reuse, R11, PT ;  /* 0x0000000b0c00720c */ /* 0x040fe20003f24070 */
[----:B------:R-:W-:Y:S01]  /*36d0*/  IMAD.MOV.U32 R16, RZ, RZ, R2 ;  /* 0x000000ffff107224 */ /* 0x000fe200078e0002 */
[C---:B------:R-:W-:Y:S01]  /*36e0*/  ISETP.GT.U32.AND P4, PT, R12.reuse, R0, PT ;  /* 0x000000000c00720c */ /* 0x040fe20003f84070 */
[----:B------:R-:W-:Y:S01]  /*36f0*/  @!P6 IMAD.MOV R15, RZ, RZ, -R15 ;  /* 0x000000ffff0fe224 */ /* 0x000fe200078e0a0f */
[----:B------:R-:W-:Y:S01]  /*3700*/  ISETP.GT.U32.AND P6, PT, R12, R5, PT ;  /* 0x000000050c00720c */ /* 0x000fe20003fc4070 */
[----:B------:R-:W-:Y:S01]  /*3710*/  @!P2 IMAD.MOV R16, RZ, RZ, -R16 ;  /* 0x000000ffff10a224 */ /* 0x000fe200078e0a10 */
[----:B------:R-:W-:Y:S01]  /*3720*/  IABS R14, R8 ;  /* 0x00000008000e7213 */ /* 0x000fe20000000000 */
[----:B------:R-:W-:Y:S01]  /*3730*/  @!P0 IMAD.IADD R13, R13, 0x1, -R12 ;  /* 0x000000010d0d8824 */ /* 0x000fe200078e0a0c */
[----:B------:R-:W-:Y:S01]  /*3740*/  ISETP.GE.AND P2, PT, R9, RZ, PT ;  /* 0x000000ff0900720c */ /* 0x000fe20003f46270 */
[----:B------:R-:W-:Y:S01]  /*3750*/  VIADD R9, R26, 0xcb ;  /* 0x000000cb1a097836 */ /* 0x000fe20000000000 */
[----:B------:R-:W-:Y:S01]  /*3760*/  STL [R1+0x360], R18 ;  /* 0x0003601201007387 */ /* 0x000fe20000100800 */
[----:B------:R-:W-:-:S02]  /*3770*/  IMAD.MOV.U32 R2, RZ, RZ, R14 ;  /* 0x000000ffff027224 */ /* 0x000fc400078e000e */
[--C-:B------:R-:W-:Y:S01]  /*3780*/  @!P1 IMAD.IADD R11, R11, 0x1, -R12.reuse ;  /* 0x000000010b0b9824 */ /* 0x100fe200078e0a0c */
[----:B------:R-:W-:Y:S01]  /*3790*/  IABS R14, R9 ;  /* 0x00000009000e7213 */ /* 0x000fe20000000000 */
[--C-:B------:R-:W-:Y:S01]  /*37a0*/  @!P4 IMAD.IADD R0, R0, 0x1, -R12.reuse ;  /* 0x000000010000c824 */ /* 0x100fe200078e0a0c */
[----:B------:R-:W-:Y:S01]  /*37b0*/  ISETP.GE.AND P1, PT, R8, RZ, PT ;  /* 0x000000ff0800720c */ /* 0x000fe20003f26270 */
[----:B------:R-:W-:Y:S01]  /*37c0*/  @!P6 IMAD.IADD R5, R5, 0x1, -R12 ;  /* 0x000000010505e824 */ /* 0x000fe200078e0a0c */
[C---:B------:R-:W-:Y:S01]  /*37d0*/  ISETP.GT.U32.AND P6, PT, R12.reuse, R13, PT ;  /* 0x0000000d0c00720c */ /* 0x040fe20003fc4070 */
[C---:B------:R-:W-:Y:S01]  /*37e0*/  IMAD.HI.U32 R8, R7.reuse, R14, RZ ;  /* 0x0000000e07087227 */ /* 0x040fe200078e00ff */
[----:B------:R-:W-:Y:S01]  /*37f0*/  STL [R1+0x364], R16 ;  /* 0x0003641001007387 */ /* 0x000fe20000100800 */
[----:B------:R-:W-:Y:S02]  /*3800*/  ISETP.GT.U32.AND P0, PT, R12, R11, PT ;  /* 0x0000000b0c00720c */ /* 0x000fe40003f04070 */
[----:B------:R-:W-:Y:S01]  /*3810*/  IMAD.HI.U32 R10, R7, R2, RZ ;  /* 0x00000002070a7227 */ /* 0x000fe200078e00ff */
[----:B------:R0:W-:Y:S01]  /*3820*/  STL [R1+0x36c], R15 ;  /* 0x00036c0f01007387 */ /* 0x0001e20000100800 */
[----:B------:R-:W-:-:S02]  /*3830*/  ISETP.GE.AND P4, PT, R4, RZ, PT ;  /* 0x000000ff0400720c */ /* 0x000fc40003f86270 */
[----:B------:R-:W-:Y:S02]  /*3840*/  IMAD.MOV R8, RZ, RZ, -R8 ;  /* 0x000000ffff087224 */ /* 0x000fe400078e0a08 */
[----:B------:R-:W-:Y:S02]  /*3850*/  IMAD.MOV R10, RZ, RZ, -R10 ;  /* 0x000000ffff0a7224 */ /* 0x000fe400078e0a0a */
[C---:B------:R-:W-:Y:S02]  /*3860*/  IMAD R14, R12.reuse, R8, R14 ;  /* 0x000000080c0e7224 */ /* 0x040fe400078e020e */
[C---:B------:R-:W-:Y:S02]  /*3870*/  IMAD R2, R12.reuse, R10, R2 ;  /* 0x0000000a0c027224 */ /* 0x040fe400078e0202 */
[----:B0-----:R-:W-:Y:S02]  /*3880*/  IMAD.MOV.U32 R15, RZ, RZ, R0 ;  /* 0x000000ffff0f7224 */ /* 0x001fe400078e0000 */
[----:B------:R-:W-:Y:S01]  /*3890*/  @!P6 IMAD.IADD R13, R13, 0x1, -R12 ;  /* 0x000000010d0de824 */ /* 0x000fe200078e0a0c */
[C---:B------:R-:W-:Y:S01]  /*38a0*/  ISETP.GT.U32.AND P6, PT, R12.reuse, R14, PT ;  /* 0x0000000e0c00720c */ /* 0x040fe20003fc4070 */
[----:B------:R-:W-:Y:S01]  /*38b0*/  @!P3 IMAD.MOV R15, RZ, RZ, -R15 ;  /* 0x000000ffff0fb224 */ /* 0x000fe200078e0a0f */
[----:B------:R-:W-:Y:S01]  /*38c0*/  ISETP.GT.U32.AND P3, PT, R12, R5, PT ;  /* 0x000000050c00720c */ /* 0x000fe20003f64070 */
[----:B------:R-:W-:-:S02]  /*38d0*/  VIADD R10, R26, 0xc8 ;  /* 0x000000c81a0a7836 */ /* 0x000fc40000000000 */
[----:B------:R-:W-:Y:S01]  /*38e0*/  VIADD R4, R26, 0xca ;  /* 0x000000ca1a047836 */ /* 0x000fe20000000000 */
[----:B------:R0:W-:Y:S01]  /*38f0*/  STL [R1+0x370], R15 ;  /* 0x0003700f01007387 */ /* 0x0001e20000100800 */
[--C-:B------:R-:W-:Y:S01]  /*3900*/  @!P0 IMAD.IADD R11, R11, 0x1, -R12.reuse ;  /* 0x000000010b0b8824 */ /* 0x100fe200078e0a0c */
[----:B------:R-:W-:Y:S01]  /*3910*/  ISETP.GT.U32.AND P0, PT, R12, R2, PT ;  /* 0x000000020c00720c */ /* 0x000fe20003f04070 */
[----:B------:R-:W-:Y:S01]  /*3920*/  VIADD R0, R26, 0xc9 ;  /* 0x000000c91a007836 */ /* 0x000fe20000000000 */
[----:B------:R-:W-:Y:S01]  /*3930*/  IABS R16, R10 ;  /* 0x0000000a00107213 */ /* 0x000fe20000000000 */
[----:B------:R-:W-:Y:S02]  /*3940*/  IMAD.MOV.U32 R18, RZ, RZ, R11 ;  /* 0x000000ffff127224 */ /* 0x000fe400078e000b */
[--C-:B------:R-:W-:Y:S01]  /*3950*/  @!P6 IMAD.IADD R14, R14, 0x1, -R12.reuse ;  /* 0x000000010e0ee824 */ /* 0x100fe200078e0a0c */
[----:B------:R-:W-:Y:S01]  /*3960*/  IABS R8, R0 ;  /* 0x0000000000087213 */ /* 0x000fe20000000000 */
[----:B------:R-:W-:Y:S01]  /*3970*/  @!P3 IMAD.IADD R5, R5, 0x1, -R12 ;  /* 0x000000010505b824 */ /* 0x000fe200078e0a0c */
[----:B0-----:R-:W-:Y:S01]  /*3980*/  IABS R15, R4 ;  /* 0x00000004000f7213 */ /* 0x001fe20000000000 */
[----:B------:R-:W-:Y:S01]  /*3990*/  @!P5 IMAD.MOV R18, RZ, RZ, -R18 ;  /* 0x000000ffff12d224 */ /* 0x000fe200078e0a12 */
[----:B------:R-:W-:Y:S01]  /*39a0*/  ISETP.GE.AND P3, PT, R9, RZ, PT ;  /* 0x000000ff0900720c */ /* 0x000fe20003f66270 */
[----:B------:R-:W-:Y:S01]  /*39b0*/  IMAD.MOV.U32 R9, RZ, RZ, R16 ;  /* 0x000000ffff097224 */ /* 0x000fe200078e0010 */
[----:B------:R-:W-:Y:S01]  /*39c0*/  ISETP.GT.U32.AND P6, PT, R12, R14, PT ;  /* 0x0000000e0c00720c */ /* 0x000fe20003fc4070 */
[C---:B------:R-:W-:Y:S01]  /*39d0*/  IMAD.HI.U32 R16, R7.reuse, R15, RZ ;  /* 0x0000000f07107227 */ /* 0x040fe200078e00ff */
[----:B------:R0:W-:Y:S03]  /*39e0*/  STL [R1+0x37c], R18 ;  /* 0x00037c1201007387 */ /* 0x0001e60000100800 */
[----:B------:R-:W-:-:S04]  /*39f0*/  IMAD.HI.U32 R17, R7, R8, RZ ;  /* 0x0000000807117227 */ /* 0x000fc800078e00ff */
[----:B------:R-:W-:Y:S02]  /*3a00*/  IMAD.MOV R16, RZ, RZ, -R16 ;  /* 0x000000ffff107224 */ /* 0x000fe400078e0a10 */
[----:B------:R-:W-:Y:S01]  /*3a10*/  @!P0 IMAD.IADD R2, R2, 0x1, -R12 ;  /* 0x0000000102028824 */ /* 0x000fe200078e0a0c */
[----:B------:R-:W-:Y:S01]  /*3a20*/  ISETP.GE.AND P0, PT, R4, RZ, PT ;  /* 0x000000ff0400720c */ /* 0x000fe20003f06270 */
[----:B------:R-:W-:-:S03]  /*3a30*/  IMAD.HI.U32 R4, R7, R9, RZ ;  /* 0x0000000907047227 */ /* 0x000fc600078e00ff */
[C---:B------:R-:W-:Y:S01]  /*3a40*/  ISETP.GT.U32.AND P5, PT, R12.reuse, R2, PT ;  /* 0x000000020c00720c */ /* 0x040fe20003fa4070 */
[----:B------:R-:W-:Y:S02]  /*3a50*/  IMAD.MOV R11, RZ, RZ, -R17 ;  /* 0x000000ffff0b7224 */ /* 0x000fe400078e0a11 */
[C---:B------:R-:W-:Y:S02]  /*3a60*/  IMAD R15, R12.reuse, R16, R15 ;  /* 0x000000100c0f7224 */ /* 0x040fe400078e020f */
[----:B------:R-:W-:Y:S02]  /*3a70*/  IMAD.MOV R4, RZ, RZ, -R4 ;  /* 0x000000ffff047224 */ /* 0x000fe400078e0a04 */
[C---:B------:R-:W-:Y:S02]  /*3a80*/  IMAD R8, R12.reuse, R11, R8 ;  /* 0x0000000b0c087224 */ /* 0x040fe400078e0208 */
[----:B------:R-:W-:Y:S01]  /*3a90*/  @!P2 IMAD.MOV R13, RZ, RZ, -R13 ;  /* 0x000000ffff0da224 */ /* 0x000fe200078e0a0d */
[C---:B------:R-:W-:Y:S01]  /*3aa0*/  ISETP.GT.U32.AND P2, PT, R12.reuse, R15, PT ;  /* 0x0000000f0c00720c */ /* 0x040fe20003f44070 */
[----:B------:R-:W-:-:S02]  /*3ab0*/  IMAD R9, R12, R4, R9 ;  /* 0x000000040c097224 */ /* 0x000fc400078e0209 */
[----:B------:R-:W-:Y:S01]  /*3ac0*/  @!P4 IMAD.MOV R5, RZ, RZ, -R5 ;  /* 0x000000ffff05c224 */ /* 0x000fe200078e0a05 */
[----:B------:R-:W-:Y:S01]  /*3ad0*/  ISETP.GT.U32.AND P4, PT, R12, R8, PT ;  /* 0x000000080c00720c */ /* 0x000fe20003f84070 */
[--C-:B------:R-:W-:Y:S01]  /*3ae0*/  @!P6 IMAD.IADD R14, R14, 0x1, -R12.reuse ;  /* 0x000000010e0ee824 */ /* 0x100fe200078e0a0c */
[----:B------:R-:W-:Y:S01]  /*3af0*/  ISETP.GT.U32.AND P6, PT, R12, R9, PT ;  /* 0x000000090c00720c */ /* 0x000fe20003fc4070 */
[----:B------:R-:W-:Y:S01]  /*3b00*/  VIADD R16, R26, 0xc7 ;  /* 0x000000c71a107836 */ /* 0x000fe20000000000 */
[----:B------:R-:W-:Y:S01]  /*3b10*/  STL [R1+0x380], R13 ;  /* 0x0003800d01007387 */ /* 0x000fe20000100800 */
[--C-:B------:R-:W-:Y:S01]  /*3b20*/  @!P5 IMAD.IADD R2, R2, 0x1, -R12.reuse ;  /* 0x000000010202d824 */ /* 0x100fe200078e0a0c */
[----:B------:R-:W-:Y:S01]  /*3b30*/  ISETP.GE.AND P5, PT, R0, RZ, PT ;  /* 0x000000ff0000720c */ /* 0x000fe20003fa6270 */
[----:B------:R-:W-:Y:S01]  /*3b40*/  VIADD R0, R26, 0xc6 ;  /* 0x000000c61a007836 */ /* 0x000fe20000000000 */
[----:B------:R-:W-:Y:S01]  /*3b50*/  IABS R4, R16 ;  /* 0x0000001000047213 */ /* 0x000fe20000000000 */
[----:B------:R-:W-:Y:S01]  /*3b60*/  @!P2 IMAD.IADD R15, R15, 0x1, -R12 ;  /* 0x000000010f0fa824 */ /* 0x000fe200078e0a0c */
[----:B------:R1:W-:Y:S01]  /*3b70*/  STL [R1+0x388], R5 ;  /* 0x0003880501007387 */ /* 0x0003e20000100800 */
[----:B------:R-:W-:Y:S01]  /*3b80*/  ISETP.GE.AND P2, PT, R10, RZ, PT ;  /* 0x000000ff0a00720c */ /* 0x000fe20003f46270 */
[----:B------:R-:W-:-:S02]  /*3b90*/  VIADD R11, R26, 0xc5 ;  /* 0x000000c51a0b7836 */ /* 0x000fc40000000000 */
[--C-:B------:R-:W-:Y:S01]  /*3ba0*/  @!P4 IMAD.IADD R8, R8, 0x1, -R12.reuse ;  /* 0x000000010808c824 */ /* 0x100fe200078e0a0c */
[C---:B------:R-:W-:Y:S01]  /*3bb0*/  ISETP.GT.U32.AND P4, PT, R12.reuse, R15, PT ;  /* 0x0000000f0c00720c */ /* 0x040fe20003f84070 */
[----:B------:R-:W-:Y:S01]  /*3bc0*/  IMAD.HI.U32 R10, R7, R4, RZ ;  /* 0x00000004070a7227 */ /* 0x000fe200078e00ff */
[----:B0-----:R-:W-:Y:S02]  /*3bd0*/  IABS R18, R11 ;  /* 0x0000000b00127213 */ /* 0x001fe40000000000 */
[----:B-1----:R-:W-:Y:S01]  /*3be0*/  IABS R5, R0 ;  /* 0x0000000000057213 */ /* 0x002fe20000000000 */
[----:B------:R-:W-:Y:S01]  /*3bf0*/  @!P6 IMAD.IADD R9, R9, 0x1, -R12 ;  /* 0x000000010909e824 */ /* 0x000fe200078e0a0c */
[----:B------:R-:W-:Y:S01]  /*3c00*/  ISETP.GT.U32.AND P6, PT, R12, R8, PT ;  /* 0x000000080c00720c */ /* 0x000fe20003fc4070 */
[----:B------:R-:W-:Y:S02]  /*3c10*/  IMAD.MOV.U32 R13, RZ, RZ, R2 ;  /* 0x000000ffff0d7224 */ /* 0x000fe400078e0002 */
[----:B------:R-:W-:-:S02]  /*3c20*/  IMAD.MOV R10, RZ, RZ, -R10 ;  /* 0x000000ffff0a7224 */ /* 0x000fc400078e0a0a */
[----:B------:R-:W-:-:S04]  /*3c30*/  IMAD.HI.U32 R2, R7, R5, RZ ;  /* 0x0000000507027227 */ /* 0x000fc800078e00ff */
[C---:B------:R-:W-:Y:S02]  /*3c40*/  IMAD R4, R12.reuse, R10, R4 ;  /* 0x0000000a0c047224 */ /* 0x040fe400078e0204 */
[----:B------:R-:W-:Y:S02]  /*3c50*/  IMAD.MOV R2, RZ, RZ, -R2 ;  /* 0x000000ffff027224 */ /* 0x000fe400078e0a02 */
[--C-:B------:R-:W-:Y:S01]  /*3c60*/  @!P4 IMAD.IADD R15, R15, 0x1, -R12.reuse ;  /* 0x000000010f0fc824 */ /* 0x100fe200078e0a0c */
[C---:B------:R-:W-:Y:S01]  /*3c70*/  ISETP.GT.U32.AND P4, PT, R12.reuse, R4, PT ;  /* 0x000000040c00720c */ /* 0x040fe20003f84070 */
[----:B------:R-:W-:Y:S02]  /*3c80*/  IMAD R5, R12, R2, R5 ;  /* 0x000000020c057224 */ /* 0x000fe400078e0205 */
[----:B------:R-:W-:Y:S02]  /*3c90*/  @!P6 IMAD.IADD R8, R8, 0x1, -R12 ;  /* 0x000000010808e824 */ /* 0x000fe400078e0a0c */
[----:B------:R-:W-:Y:S01]  /*3ca0*/  VIADD R10, R26, 0xc4 ;  /* 0x000000c41a0a7836 */ /* 0x000fe20000000000 */
[----:B------:R-:W-:Y:S01]  /*3cb0*/  ISETP.GT.U32.AND P6, PT, R12, R5, PT ;  /* 0x000000050c00720c */ /* 0x000fe20003fc4070 */
[----:B------:R-:W-:-:S03]  /*3cc0*/  IMAD.HI.U32 R19, R7, R18, RZ ;  /* 0x0000001207137227 */ /* 0x000fc600078e00ff */
[----:B------:R-:W-:Y:S01]  /*3cd0*/  IABS R2, R10 ;  /* 0x0000000a00027213 */ /* 0x000fe20000000000 */
[----:B------:R-:W-:Y:S01]  /*3ce0*/  @!P1 IMAD.MOV R13, RZ, RZ, -R13 ;  /* 0x000000ffff0d9224 */ /* 0x000fe200078e0a0d */
[----:B------:R-:W-:Y:S01]  /*3cf0*/  ISETP.GT.U32.AND P1, PT, R12, R9, PT ;  /* 0x000000090c00720c */ /* 0x000fe20003f24070 */
[--C-:B------:R-:W-:Y:S01]  /*3d00*/  @!P4 IMAD.IADD R4, R4, 0x1, -R12.reuse ;  /* 0x000000010404c824 */ /* 0x100fe200078e0a0c */
[----:B------:R-:W-:Y:S01]  /*3d10*/  ISETP.GE.AND P4, PT, R0, RZ, PT ;  /* 0x000000ff0000720c */ /* 0x000fe20003f86270 */
[----:B------:R-:W-:Y:S01]  /*3d20*/  IMAD.MOV.U32 R20, RZ, RZ, R15 ;  /* 0x000000ffff147224 */ /* 0x000fe200078e000f */
[----:B------:R0:W-:Y:S01]  /*3d30*/  STL [R1+0x390], R13 ;  /* 0x0003900d01007387 */ /* 0x0001e20000100800 */
[----:B------:R-:W-:Y:S02]  /*3d40*/  IMAD.MOV R19, RZ, RZ, -R19 ;  /* 0x000000ffff137224 */ /* 0x000fe400078e0a13 */
[----:B------:R-:W-:Y:S01]  /*3d50*/  @!P6 IMAD.IADD R5, R5, 0x1, -R12 ;  /* 0x000000010505e824 */ /* 0x000fe200078e0a0c */
[----:B------:R-:W-:Y:S01]  /*3d60*/  ISETP.GT.U32.AND P6, PT, R12, R4, PT ;  /* 0x000000040c00720c */ /* 0x000fe20003fc4070 */
[----:B------:R-:W-:-:S04]  /*3d70*/  IMAD.HI.U32 R17, R7, R2, RZ ;  /* 0x0000000207117227 */ /* 0x000fc800078e00ff */
[----:B------:R-:W-:Y:S02]  /*3d80*/  @!P3 IMAD.MOV R14, RZ, RZ, -R14 ;  /* 0x000000ffff0eb224 */ /* 0x000fe400078e0a0e */
[----:B------:R-:W-:Y:S01]  /*3d90*/  @!P0 IMAD.MOV R20, RZ, RZ, -R20 ;  /* 0x000000ffff148224 */ /* 0x000fe200078e0a14 */
[C---:B------:R-:W-:Y:S01]  /*3da0*/  ISETP.GT.U32.AND P0, PT, R12.reuse, R5, PT ;  /* 0x000000050c00720c */ /* 0x040fe20003f04070 */
[----:B------:R-:W-:Y:S01]  /*3db0*/  @!P5 IMAD.MOV R8, RZ, RZ, -R8 ;  /* 0x000000ffff08d224 */ /* 0x000fe200078e0a08 */
[----:B------:R1:W-:Y:S01]  /*3dc0*/  STL [R1+0x398], R14 ;  /* 0x0003980e01007387 */ /* 0x0003e20000100800 */
[----:B------:R-:W-:Y:S01]  /*3dd0*/  IMAD R0, R12, R19, R18 ;  /* 0x000000130c007224 */ /* 0x000fe200078e0212 */
[----:B------:R-:W-:Y:S01]  /*3de0*/  ISETP.GE.AND P5, PT, R11, RZ, PT ;  /* 0x000000ff0b00720c */ /* 0x000fe20003fa6270 */
[----:B------:R-:W-:Y:S01]  /*3df0*/  IMAD.MOV R17, RZ, RZ, -R17 ;  /* 0x000000ffff117224 */ /* 0x000fe200078e0a11 */
[----:B------:R-:W-:Y:S01]  /*3e00*/  STL [R1+0x3a8], R20 ;  /* 0x0003a81401007387 */ /* 0x000fe20000100800 */
[----:B0-----:R-:W-:Y:S01]  /*3e10*/  VIADD R13, R26, 0xc3 ;  /* 0x000000c31a0d7836 */ /* 0x001fe20000000000 */
[----:B------:R-:W-:Y:S01]  /*3e20*/  ISETP.GT.U32.AND P3, PT, R12, R0, PT ;  /* 0x000000000c00720c */ /* 0x000fe20003f64070 */
[--C-:B------:R-:W-:Y:S01]  /*3e30*/  @!P1 IMAD.IADD R9, R9, 0x1, -R12.reuse ;  /* 0x0000000109099824 */ /* 0x100fe200078e0a0c */
[----:B------:R0:W-:Y:S01]  /*3e40*/  STL [R1+0x3c0], R8 ;  /* 0x0003c00801007387 */ /* 0x0001e20000100800 */
[----:B------:R-:W-:Y:S01]  /*3e50*/  ISETP.GE.AND P1, PT, R16, RZ, PT ;  /* 0x000000ff1000720c */ /* 0x000fe20003f26270 */
[----:B------:R-:W-:Y:S01]  /*3e60*/  @!P6 IMAD.IADD R4, R4, 0x1, -R12 ;  /* 0x000000010404e824 */ /* 0x000fe200078e0a0c */
[----:B------:R-:W-:Y:S01]  /*3e70*/  IABS R16, R13 ;  /* 0x0000000d00107213 */ /* 0x000fe20000000000 */
[----:B-1----:R-:W-:-:S02]  /*3e80*/  IMAD.MOV.U32 R14, RZ, RZ, R9 ;  /* 0x000000ffff0e7224 */ /* 0x002fc400078e0009 */
[----:B------:R-:W-:Y:S01]  /*3e90*/  @!P0 IMAD.IADD R5, R5, 0x1, -R12 ;  /* 0x0000000105058824 */ /* 0x000fe200078e0a0c */
[----:B------:R-:W-:Y:S01]  /*3ea0*/  ISETP.GE.AND P0, PT, R13, RZ, PT ;  /* 0x000000ff0d00720c */ /* 0x000fe20003f06270 */
[----:B------:R-:W-:-:S04]  /*3eb0*/  IMAD.HI.U32 R9, R7, R16, RZ ;  /* 0x0000001007097227 */ /* 0x000fc800078e00ff */
[----:B0-----:R-:W-:Y:S02]  /*3ec0*/  IMAD R8, R12, R17, R2 ;  /* 0x000000110c087224 */ /* 0x001fe400078e0202 */
[----:B------:R-:W-:Y:S02]  /*3ed0*/  VIADD R2, R26, 0xc2 ;  /* 0x000000c21a027836 */ /* 0x000fe40000000000 */
[----:B------:R-:W-:Y:S01]  /*3ee0*/  IMAD.MOV R9, RZ, RZ, -R9 ;  /* 0x000000ffff097224 */ /* 0x000fe200078e0a09 */
[----:B------:R-:W-:Y:S01]  /*3ef0*/  ISETP.GT.U32.AND P6, PT, R12, R8, PT ;  /* 0x000000080c00720c */ /* 0x000fe20003fc4070 */
[----:B------:R-:W-:Y:S01]  /*3f00*/  @!P3 IMAD.IADD R0, R0, 0x1, -R12 ;  /* 0x000000010000b824 */ /* 0x000fe200078e0a0c */
[----:B------:R-:W-:Y:S01]  /*3f10*/  IABS R18, R2 ;  /* 0x0000000200127213 */ /* 0x000fe20000000000 */
[----:B------:R-:W-:Y:S01]  /*3f20*/  IMAD R19, R12, R9, R16 ;  /* 0x000000090c137224 */ /* 0x000fe200078e0210 */
[----:B------:R-:W-:Y:S01]  /*3f30*/  ISETP.GE.AND P3, PT, R2, RZ, PT ;  /* 0x000000ff0200720c */ /* 0x000fe20003f66270 */
[----:B------:R-:W-:-:S02]  /*3f40*/  IMAD.MOV.U32 R11, RZ, RZ, R4 ;  /* 0x000000ffff0b7224 */ /* 0x000fc400078e0004 */
[----:B------:R-:W-:Y:S01]  /*3f50*/  @!P4 IMAD.MOV R5, RZ, RZ, -R5 ;  /* 0x000000ffff05c224 */ /* 0x000fe200078e0a05 */
[----:B------:R-:W-:Y:S01]  /*3f60*/  ISETP.GT.U32.AND P4, PT, R12, R19, PT ;  /* 0x000000130c00720c */ /* 0x000fe20003f84070 */
[----:B------:R-:W-:-:S04]  /*3f70*/  IMAD.HI.U32 R4, R7, R18, RZ ;  /* 0x0000001207047227 */ /* 0x000fc800078e00ff */
[----:B------:R-:W-:Y:S01]  /*3f80*/  @!P6 IMAD.IADD R8, R8, 0x1, -R12 ;  /* 0x000000010808e824 */ /* 0x000fe200078e0a0c */
[----:B------:R-:W-:Y:S01]  /*3f90*/  ISETP.GT.U32.AND P6, PT, R12, R0, PT ;  /* 0x000000000c00720c */ /* 0x000fe20003fc4070 */
[----:B------:R-:W-:Y:S01]  /*3fa0*/  @!P2 IMAD.MOV R14, RZ, RZ, -R14 ;  /* 0x000000ffff0ea224 */ /* 0x000fe200078e0a0e */
[----:B------:R-:W-:Y:S01]  /*3fb0*/  ISETP.GE.AND P2, PT, R10, RZ, PT ;  /* 0x000000ff0a00720c */ /* 0x000fe20003f46270 */
[----:B------:R-:W-:Y:S01]  /*3fc0*/  @!P1 IMAD.MOV R11, RZ, RZ, -R11 ;  /* 0x000000ffff0b9224 */ /* 0x000fe200078e0a0b */
[----:B------:R-:W-:Y:S01]  /*3fd0*/  ISETP.GT.U32.AND P1, PT, R12, R8, PT ;  /* 0x000000080c00720c */ /* 0x000fe20003f24070 */
[C---:B------:R-:W-:Y:S01]  /*3fe0*/  VIADD R9, R26.reuse, 0xc0 ;  /* 0x000000c01a097836 */ /* 0x040fe20000000000 */
[----:B------:R0:W-:Y:S01]  /*3ff0*/  STL [R1+0x3cc], R14 ;  /* 0x0003cc0e01007387 */ /* 0x0001e20000100800 */
[----:B------:R-:W-:Y:S02]  /*4000*/  VIADD R10, R26, 0xc1 ;  /* 0x000000c11a0a7836 */ /* 0x000fe40000000000 */
[----:B------:R-:W-:Y:S01]  /*4010*/  IMAD.MOV R4, RZ, RZ, -R4 ;  /* 0x000000ffff047224 */ /* 0x000fe200078e0a04 */
[----:B------:R-:W-:Y:S01]  /*4020*/  IABS R17, R9 ;  /* 0x0000000900117213 */ /* 0x000fe20000000000 */
[----:B------:R1:W-:Y:S01]  /*4030*/  STL [R1+0x3d0], R11 ;  /* 0x0003d00b01007387 */ /* 0x0003e20000100800 */
[----:B------:R-:W-:Y:S01]  /*4040*/  @!P4 IMAD.IADD R19, R19, 0x1, -R12 ;  /* 0x000000011313c824 */ /* 0x000fe200078e0a0c */
[----:B------:R-:W-:Y:S01]  /*4050*/  ISETP.GE.AND P4, PT, R9, RZ, PT ;  /* 0x000000ff0900720c */ /* 0x000fe20003f86270 */
[----:B------:R-:W-:Y:S01]  /*4060*/  IMAD R18, R12, R4, R18 ;  /* 0x000000040c127224 */ /* 0x000fe200078e0212 */
[----:B------:R2:W-:Y:S01]  /*4070*/  STL [R1+0x3d4], R5 ;  /* 0x0003d40501007387 */ /* 0x0005e20000100800 */
[--C-:B------:R-:W-:Y:S01]  /*4080*/  @!P6 IMAD.IADD R0, R0, 0x1, -R12.reuse ;  /* 0x000000010000e824 */ /* 0x100fe200078e0a0c */
[----:B0-----:R-:W-:Y:S01]  /*4090*/  IABS R14, R10 ;  /* 0x0000000a000e7213 */ /* 0x001fe20000000000 */
[----:B------:R-:W-:Y:S01]  /*40a0*/  @!P1 IMAD.IADD R8, R8, 0x1, -R12 ;  /* 0x0000000108089824 */ /* 0x000fe200078e0a0c */
[----:B------:R-:W-:Y:S01]  /*40b0*/  ISETP.GT.U32.AND P6, PT, R12, R18, PT ;  /* 0x000000120c00720c */ /* 0x000fe20003fc4070 */
[----:B------:R-:W-:Y:S01]  /*40c0*/  VIADD R2, R26, 0xbf ;  /* 0x000000bf1a027836 */ /* 0x000fe20000000000 */
[----:B------:R-:W-:Y:S01]  /*40d0*/  ISETP.GE.AND P1, PT, R10, RZ, PT ;  /* 0x000000ff0a00720c */ /* 0x000fe20003f26270 */
[----:B-1----:R-:W-:-:S02]  /*40e0*/  IMAD.MOV.U32 R11, RZ, RZ, R0 ;  /* 0x000000ffff0b7224 */ /* 0x002fc400078e0000 */
[----:B------:R-:W-:Y:S01]  /*40f0*/  IMAD.HI.U32 R4, R7, R14, RZ ;  /* 0x0000000e07047227 */ /* 0x000fe200078e00ff */
[----:B------:R-:W-:-:S03]  /*4100*/  IABS R16, R2 ;  /* 0x0000000200107213 */ /* 0x000fc60000000000 */
[----:B--2---:R-:W-:-:S04]  /*4110*/  IMAD.HI.U32 R5, R7, R17, RZ ;  /* 0x0000001107057227 */ /* 0x004fc800078e00ff */
[----:B------:R-:W-:Y:S01]  /*4120*/  @!P5 IMAD.MOV R11, RZ, RZ, -R11 ;  /* 0x000000ffff0bd224 */ /* 0x000fe200078e0a0b */
[C---:B------:R-:W-:Y:S01]  /*4130*/  ISETP.GT.U32.AND P5, PT, R12.reuse, R19, PT ;  /* 0x000000130c00720c */ /* 0x040fe20003fa4070 */
[----:B------:R-:W-:Y:S02]  /*4140*/  IMAD.MOV R5, RZ, RZ, -R5 ;  /* 0x000000ffff057224 */ /* 0x000fe400078e0a05 */
[----:B------:R-:W-:Y:S01]  /*4150*/  IMAD.MOV R10, RZ, RZ, -R4 ;  /* 0x000000ffff0a7224 */ /* 0x000fe200078e0a04 */
[----:B------:R0:W-:Y:S01]  /*4160*/  STL [R1+0x3e0], R11 ;  /* 0x0003e00b01007387 */ /* 0x0001e20000100800 */
[C---:B------:R-:W-:Y:S02]  /*4170*/  IMAD R17, R12.reuse, R5, R17 ;  /* 0x000000050c117224 */ /* 0x040fe400078e0211 */
[----:B------:R-:W-:Y:S02]  /*4180*/  IMAD R14, R12, R10, R14 ;  /* 0x0000000a0c0e7224 */ /* 0x000fe400078e020e */
[----:B------:R-:W-:-:S02]  /*4190*/  IMAD.MOV.U32 R5, RZ, RZ, R8 ;  /* 0x000000ffff057224 */ /* 0x000fc400078e0008 */
[--C-:B------:R-:W-:Y:S02]  /*41a0*/  @!P6 IMAD.IADD R18, R18, 0x1, -R12.reuse ;  /* 0x000000011212e824 */ /* 0x100fe400078e0a0c */
[----:B------:R-:W-:Y:S01]  /*41b0*/  @!P2 IMAD.MOV R5, RZ, RZ, -R5 ;  /* 0x000000ffff05a224 */ /* 0x000fe200078e0a05 */
[C---:B------:R-:W-:Y:S01]  /*41c0*/  ISETP.GT.U32.AND P2, PT, R12.reuse, R14, PT ;  /* 0x0000000e0c00720c */ /* 0x040fe20003f44070 */
[----:B------:R-:W-:Y:S01]  /*41d0*/  @!P5 IMAD.IADD R19, R19, 0x1, -R12 ;  /* 0x000000011313d824 */ /* 0x000fe200078e0a0c */
[C---:B------:R-:W-:Y:S01]  /*41e0*/  ISETP.GT.U32.AND P6, PT, R12.reuse, R18, PT ;  /* 0x000000120c00720c */ /* 0x040fe20003fc4070 */
[----:B------:R-:W-:Y:S01]  /*41f0*/  IMAD.HI.U32 R4, R7, R16, RZ ;  /* 0x0000001007047227 */ /* 0x000fe200078e00ff */
[----:B------:R-:W-:Y:S01]  /*4200*/  ISETP.GT.U32.AND P5, PT, R12, R17, PT ;  /* 0x000000110c00720c */ /* 0x000fe20003fa4070 */
[----:B------:R1:W-:Y:S02]  /*4210*/  STL [R1+0x3e8], R5 ;  /* 0x0003e80501007387 */ /* 0x0003e40000100800 */
[----:B------:R-:W-:-:S02]  /*4220*/  IMAD.MOV R4, RZ, RZ, -R4 ;  /* 0x000000ffff047224 */ /* 0x000fc400078e0a04 */
[----:B------:R-:W-:Y:S02]  /*4230*/  VIADD R9, R26, 0xbe ;  /* 0x000000be1a097836 */ /* 0x000fe40000000000 */
[----:B------:R-:W-:Y:S02]  /*4240*/  IMAD R16, R12, R4, R16 ;  /* 0x000000040c107224 */ /* 0x000fe400078e0210 */
[--C-:B------:R-:W-:Y:S01]  /*4250*/  @!P2 IMAD.IADD R14, R14, 0x1, -R12.reuse ;  /* 0x000000010e0ea824 */ /* 0x100fe200078e0a0c */
[----:B0-----:R-:W-:Y:S01]  /*4260*/  IABS R11, R9 ;  /* 0x00000009000b7213 */ /* 0x001fe20000000000 */
[--C-:B------:R-:W-:Y:S01]  /*4270*/  @!P6 IMAD.IADD R18, R18, 0x1, -R12.reuse ;  /* 0x000000011212e824 */ /* 0x100fe200078e0a0c */
[C---:B------:R-:W-:Y:S01]  /*4280*/  ISETP.GT.U32.AND P6, PT, R12.reuse, R16, PT ;  /* 0x000000100c00720c */ /* 0x040fe20003fc4070 */
[----:B------:R-:W-:Y:S01]  /*4290*/  @!P5 IMAD.IADD R17, R17, 0x1, -R12 ;  /* 0x000000011111d824 */ /* 0x000fe200078e0a0c */
[----:B------:R-:W-:Y:S01]  /*42a0*/  ISETP.GT.U32.AND P5, PT, R12, R14, PT ;  /* 0x0000000e0c00720c */ /* 0x000fe20003fa4070 */
[----:B------:R-:W-:Y:S01]  /*42b0*/  IMAD.HI.U32 R15, R7, R11, RZ ;  /* 0x0000000b070f7227 */ /* 0x000fe200078e00ff */
[----:B------:R-:W-:-:S03]  /*42c0*/  ISETP.GE.AND P2, PT, R2, RZ, PT ;  /* 0x000000ff0200720c */ /* 0x000fc60003f46270 */
[C---:B------:R-:W-:Y:S02]  /*42d0*/  VIADD R0, R26.reuse, 0xbd ;  /* 0x000000bd1a007836 */ /* 0x040fe40000000000 */
[----:B------:R-:W-:Y:S02]  /*42e0*/  IMAD.MOV R15, RZ, RZ, -R15 ;  /* 0x000000ffff0f7224 */ /* 0x000fe400078e0a0f */
[----:B------:R-:W-:Y:S01]  /*42f0*/  VIADD R13, R26, 0xbb ;  /* 0x000000bb1a0d7836 */ /* 0x000fe20000000000 */
[----:B------:R-:W-:Y:S01]  /*4300*/  IABS R8, R0 ;  /* 0x0000000000087213 */ /* 0x000fe20000000000 */
[----:B------:R-:W-:Y:S02]  /*4310*/  IMAD R11, R12, R15, R11 ;  /* 0x0000000f0c0b7224 */ /* 0x000fe400078e020b */
[--C-:B------:R-:W-:Y:S01]  /*4320*/  @!P6 IMAD.IADD R16, R16, 0x1, -R12.reuse ;  /* 0x000000011010e824 */ /* 0x100fe200078e0a0c */
[----:B------:R-:W-:Y:S01]  /*4330*/  ISETP.GT.U32.AND P6, PT, R12, R17, PT ;  /* 0x000000110c00720c */ /* 0x000fe20003fc4070 */
[----:B------:R-:W-:Y:S01]  /*4340*/  @!P5 IMAD.IADD R14, R14, 0x1, -R12 ;  /* 0x000000010e0ed824 */ /* 0x000fe200078e0a0c */
[----:B------:R-:W-:Y:S01]  /*4350*/  ISETP.GT.U32.AND P5, PT, R12, R11, PT ;  /* 0x0000000b0c00720c */ /* 0x000fe20003fa4070 */
[----:B------:R-:W-:Y:S01]  /*4360*/  IMAD.HI.U32 R2, R7, R8, RZ ;  /* 0x0000000807027227 */ /* 0x000fe200078e00ff */
[----:B------:R-:W-:-:S03]  /*4370*/  IABS R4, R13 ;  /* 0x0000000d00047213 */ /* 0x000fc60000000000 */
[----:B------:R-:W-:Y:S02]  /*4380*/  IMAD.MOV.U32 R20, RZ, RZ, R18 ;  /* 0x000000ffff147224 */ /* 0x000fe400078e0012 */
[----:B------:R-:W-:Y:S02]  /*4390*/  IMAD.MOV R2, RZ, RZ, -R2 ;  /* 0x000000ffff027224 */ /* 0x000fe400078e0a02 */
[----:B------:R-:W-:Y:S02]  /*43a0*/  IMAD.MOV.U32 R21, RZ, RZ, R19 ;  /* 0x000000ffff157224 */ /* 0x000fe400078e0013 */
[----:B------:R-:W-:Y:S01]  /*43b0*/  @!P3 IMAD.MOV R20, RZ, RZ, -R20 ;  /* 0x000000ffff14b224 */ /* 0x000fe200078e0a14 */
[----:B------:R-:W-:Y:S01]  /*43c0*/  ISETP.GE.AND P3, PT, R9, RZ, PT ;  /* 0x000000ff0900720c */ /* 0x000fe20003f66270 */
[----:B------:R-:W-:Y:S02]  /*43d0*/  VIADD R10, R26, 0xbc ;  /* 0x000000bc1a0a7836 */ /* 0x000fe40000000000 */
[----:B------:R-:W-:-:S02]  /*43e0*/  IMAD R8, R12, R2, R8 ;  /* 0x000000020c087224 */ /* 0x000fc400078e0208 */
[----:B------:R-:W-:Y:S01]  /*43f0*/  IMAD.HI.U32 R9, R7, R4, RZ ;  /* 0x0000000407097227 */ /* 0x000fe200078e00ff */
[----:B-1----:R-:W-:-:S03]  /*4400*/  IABS R5, R10 ;  /* 0x0000000a00057213 */ /* 0x002fc60000000000 */
[----:B------:R-:W-:Y:S01]  /*4410*/  @!P0 IMAD.MOV R21, RZ, RZ, -R21 ;  /* 0x000000ffff158224 */ /* 0x000fe200078e0a15 */
[C---:B------:R-:W-:Y:S01]  /*4420*/  ISETP.GT.U32.AND P0, PT, R12.reuse, R16, PT ;  /* 0x000000100c00720c */ /* 0x040fe20003f04070 */
[----:B------:R-:W-:Y:S02]  /*4430*/  IMAD.MOV R9, RZ, RZ, -R9 ;  /* 0x000000ffff097224 */ /* 0x000fe400078e0a09 */
[--C-:B------:R-:W-:Y:S01]  /*4440*/  @!P6 IMAD.IADD R17, R17, 0x1, -R12.reuse ;  /* 0x000000011111e824 */ /* 0x100fe200078e0a0c */
[C---:B------:R-:W-:Y:S01]  /*4450*/  ISETP.GT.U32.AND P6, PT, R12.reuse, R8, PT ;  /* 0x000000080c00720c */ /* 0x040fe20003fc4070 */
[----:B------:R-:W-:Y:S01]  /*4460*/  @!P5 IMAD.IADD R11, R11, 0x1, -R12 ;  /* 0x000000010b0bd824 */ /* 0x000fe200078e0a0c */
[----:B------:R-:W-:Y:S01]  /*4470*/  STL [R1+0x3e4], R21 ;  /* 0x0003e41501007387 */ /* 0x000fe20000100800 */
[----:B------:R-:W-:Y:S02]  /*4480*/  IMAD.MOV.U32 R18, RZ, RZ, R14 ;  /* 0x000000ffff127224 */ /* 0x000fe400078e000e */
[C---:B------:R-:W-:Y:S01]  /*4490*/  IMAD R4, R12.reuse, R9, R4 ;  /* 0x000000090c047224 */ /* 0x040fe200078e0204 */
[----:B------:R-:W-:Y:S01]  /*44a0*/  STL [R1+0x3dc], R20 ;  /* 0x0003dc1401007387 */ /* 0x000fe20000100800 */
[----:B------:R-:W-:Y:S01]  /*44b0*/  @!P1 IMAD.MOV R18, RZ, RZ, -R18 ;  /* 0x000000ffff129224 */ /* 0x000fe200078e0a12 */
[----:B------:R-:W-:Y:S01]  /*44c0*/  ISETP.GT.U32.AND P1, PT, R12, R11, PT ;  /* 0x0000000b0c00720c */ /* 0x000fe20003f24070 */
[----:B------:R-:W-:-:S03]  /*44d0*/  IMAD.HI.U32 R15, R7, R5, RZ ;  /* 0x00000005070f7227 */ /* 0x000fc600078e00ff */
[----:B------:R-:W-:Y:S01]  /*44e0*/  STL [R1+0x3d8], R18 ;  /* 0x0003d81201007387 */ /* 0x000fe20000100800 */
[----:B------:R-:W-:Y:S01]  /*44f0*/  @!P4 IMAD.MOV R17, RZ, RZ, -R17 ;  /* 0x000000ffff11c224 */ /* 0x000fe200078e0a11 */
[----:B------:R-:W-:Y:S01]  /*4500*/  ISETP.GT.U32.AND P4, PT, R12, R4, PT ;  /* 0x000000040c00720c */ /* 0x000fe20003f84070 */
[----:B------:R-:W-:Y:S02]  /*4510*/  IMAD.MOV R15, RZ, RZ, -R15 ;  /* 0x000000ffff0f7224 */ /* 0x000fe400078e0a0f */
[----:B------:R-:W-:Y:S01]  /*4520*/  VIADD R2, R26, 0xba ;  /* 0x000000ba1a027836 */ /* 0x000fe20000000000 */
[----:B------:R-:W-:Y:S01]  /*4530*/  STL [R1+0x3c8], R17 ;  /* 0x0003c81101007387 */ /* 0x000fe20000100800 */
[----:B------:R-:W-:Y:S01]  /*4540*/  @!P0 IMAD.IADD R16, R16, 0x1, -R12 ;  /* 0x0000000110108824 */ /* 0x000fe200078e0a0c */
[----:B------:R-:W-:Y:S01]  /*4550*/  ISETP.GE.AND P0, PT, R0, RZ, PT ;  /* 0x000000ff0000720c */ /* 0x000fe20003f06270 */
[----:B------:R-:W-:Y:S01]  /*4560*/  IMAD R5, R12, R15, R5 ;  /* 0x0000000f0c057224 */ /* 0x000fe200078e0205 */
[----:B------:R-:W-:Y:S01]  /*4570*/  IABS R0, R2 ;  /* 0x0000000200007213 */ /* 0x000fe20000000000 */
[----:B------:R-:W-:-:S02]  /*4580*/  VIADD R9, R26, 0xb9 ;  /* 0x000000b91a097836 */ /* 0x000fc40000000000 */
[----:B------:R-:W-:Y:S01]  /*4590*/  @!P6 IMAD.IADD R8, R8, 0x1, -R12 ;  /* 0x000000010808e824 */ /* 0x000fe200078e0a0c */
[C---:B------:R-:W-:Y:S01]  /*45a0*/  ISETP.GT.U32.AND P5, PT, R12.reuse, R5, PT ;  /* 0x000000050c00720c */ /* 0x040fe20003fa4070 */
[----:B------:R-:W-:Y:S01]  /*45b0*/  @!P2 IMAD.MOV R16, RZ, RZ, -R16 ;  /* 0x000000ffff10a224 */ /* 0x000fe200078e0a10 */
[----:B------:R-:W-:Y:S01]  /*45c0*/  IABS R15, R9 ;  /* 0x00000009000f7213 */ /* 0x000fe20000000000 */
[--C-:B------:R-:W-:Y:S01]  /*45d0*/  @!P1 IMAD.IADD R11, R11, 0x1, -R12.reuse ;  /* 0x000000010b0b9824 */ /* 0x100fe200078e0a0c */
[----:B------:R-:W-:Y:S01]  /*45e0*/  ISETP.GT.U32.AND P6, PT, R12, R8, PT ;  /* 0x000000080c00720c */ /* 0x000fe20003fc4070 */
[----:B------:R-:W-:Y:S01]  /*45f0*/  IMAD.HI.U32 R14, R7, R0, RZ ;  /* 0x00000000070e7227 */ /* 0x000fe200078e00ff */
[----:B------:R0:W-:Y:S01]  /*4600*/  STL [R1+0x3c4], R16 ;  /* 0x0003c41001007387 */ /* 0x0001e20000100800 */
[----:B------:R-:W-:Y:S02]  /*4610*/  ISETP.GE.AND P2, PT, R10, RZ, PT ;  /* 0x000000ff0a00720c */ /* 0x000fe40003f46270 */
[----:B------:R-:W-:Y:S01]  /*4620*/  @!P4 IMAD.IADD R4, R4, 0x1, -R12 ;  /* 0x000000010404c824 */ /* 0x000fe200078e0a0c */
[----:B------:R-:W-:Y:S01]  /*4630*/  ISETP.GE.AND P1, PT, R13, RZ, PT ;  /* 0x000000ff0d00720c */ /* 0x000fe20003f26270 */
[----:B------:R-:W-:Y:S01]  /*4640*/  IMAD.MOV R14, RZ, RZ, -R14 ;  /* 0x000000ffff0e7224 */ /* 0x000fe200078e0a0e */
[----:B------:R-:W-:Y:S01]  /*4650*/  ISETP.GE.AND P4, PT, R2, RZ, PT ;  /* 0x000000ff0200720c */ /* 0x000fe20003f86270 */
[----:B------:R-:W-:-:S02]  /*4660*/  IMAD.MOV.U32 R10, RZ, RZ, R15 ;  /* 0x000000ffff0a7224 */ /* 0x000fc400078e000f */
[----:B------:R-:W-:Y:S02]  /*4670*/  IMAD R0, R12, R14, R0 ;  /* 0x0000000e0c007224 */ /* 0x000fe400078e0200 */
[----:B0-----:R-:W-:Y:S02]  /*4680*/  IMAD.MOV.U32 R16, RZ, RZ, R11 ;  /* 0x000000ffff107224 */ /* 0x001fe400078e000b */
[----:B------:R-:W-:-:S04]  /*4690*/  IMAD.HI.U32 R13, R7, R10, RZ ;  /* 0x0000000a070d7227 */ /* 0x000fc800078e00ff */
[----:B------:R-:W-:Y:S01]  /*46a0*/  @!P3 IMAD.MOV R16, RZ, RZ, -R16 ;  /* 0x000000ffff10b224 */ /* 0x000fe200078e0a10 */
[----:B------:R-:W-:Y:S01]  /*46b0*/  ISETP.GT.U32.AND P3, PT, R12, R4, PT ;  /* 0x000000040c00720c */ /* 0x000fe20003f64070 */
[--C-:B------:R-:W-:Y:S02]  /*46c0*/  @!P5 IMAD.IADD R5, R5, 0x1, -R12.reuse ;  /* 0x000000010505d824 */ /* 0x100fe400078e0a0c */
[----:B------:R-:W-:Y:S01]  /*46d0*/  @!P6 IMAD.IADD R8, R8, 0x1, -R12 ;  /* 0x000000010808e824 */ /* 0x000fe200078e0a0c */
[C---:B------:R-:W-:Y:S01]  /*46e0*/  ISETP.GT.U32.AND P6, PT, R12.reuse, R0, PT ;  /* 0x000000000c00720c */ /* 0x040fe20003fc4070 */
[----:B------:R-:W-:Y:S01]  /*46f0*/  IMAD.MOV R13, RZ, RZ, -R13 ;  /* 0x000000ffff0d7224 */ /* 0x000fe200078e0a0d */
[C---:B------:R-:W-:Y:S01]  /*4700*/  ISETP.GT.U32.AND P5, PT, R12.reuse, R5, PT ;  /* 0x000000050c00720c */ /* 0x040fe20003fa4070 */
[----:B------:R-:W-:Y:S01]  /*4710*/  IMAD.MOV.U32 R14, RZ, RZ, R8 ;  /* 0x000000ffff0e7224 */ /* 0x000fe200078e0008 */
[----:B------:R-:W-:Y:S01]  /*4720*/  STL [R1+0x3bc], R16 ;  /* 0x0003bc1001007387 */ /* 0x000fe20000100800 */
[----:B------:R-:W-:-:S02]  /*4730*/  IMAD R2, R12, R13, R10 ;  /* 0x0000000d0c027224 */ /* 0x000fc400078e020a */
[----:B------:R-:W-:Y:S02]  /*4740*/  VIADD R19, R26, 0xb8 ;  /* 0x000000b81a137836 */ /* 0x000fe40000000000 */
[----:B------:R-:W-:Y:S01]  /*4750*/  @!P3 IMAD.IADD R4, R4, 0x1, -R12 ;  /* 0x000000010404b824 */ /* 0x000fe200078e0a0c */
[----:B------:R-:W-:Y:S01]  /*4760*/  ISETP.GT.U32.AND P3, PT, R12, R2, PT ;  /* 0x000000020c00720c */ /* 0x000fe20003f64070 */
[----:B------:R-:W-:Y:S01]  /*4770*/  @!P0 IMAD.MOV R14, RZ, RZ, -R14 ;  /* 0x000000ffff0e8224 */ /* 0x000fe200078e0a0e */
[----:B------:R-:W-:Y:S01]  /*4780*/  ISETP.GE.AND P0, PT, R19, RZ, PT ;  /* 0x000000ff1300720c */ /* 0x000fe20003f06270 */
[--C-:B------:R-:W-:Y:S01]  /*4790*/  @!P6 IMAD.IADD R0, R0, 0x1, -R12.reuse ;  /* 0x000000010000e824 */ /* 0x100fe200078e0a0c */
[----:B------:R-:W-:Y:S01]  /*47a0*/  IABS R19, R19 ;  /* 0x0000001300137213 */ /* 0x000fe20000000000 */
[----:B------:R-:W-:Y:S01]  /*47b0*/  @!P5 IMAD.IADD R5, R5, 0x1, -R12 ;  /* 0x000000010505d824 */ /* 0x000fe200078e0a0c */
[----:B------:R-:W-:Y:S01]  /*47c0*/  ISETP.GE.AND P5, PT, R9, RZ, PT ;  /* 0x000000ff0900720c */ /* 0x000fe20003fa6270 */
[----:B------:R-:W-:Y:S01]  /*47d0*/  IMAD.MOV.U32 R10, RZ, RZ, R4 ;  /* 0x000000ffff0a7224 */ /* 0x000fe200078e0004 */
[----:B------:R-:W-:Y:S01]  /*47e0*/  ISETP.GT.U32.AND P6, PT, R12, R0, PT ;  /* 0x000000000c00720c */ /* 0x000fe20003fc4070 */
[----:B------:R-:W-:Y:S01]  /*47f0*/  @!P2 IMAD.MOV R5, RZ, RZ, -R5 ;  /* 0x000000ffff05a224 */ /* 0x000fe200078e0a05 */
[----:B------:R-:W-:Y:S01]  /*4800*/  STL [R1+0x3b8], R14 ;  /* 0x0003b80e01007387 */ /* 0x000fe20000100800 */
[----:B------:R-:W-:-:S02]  /*4810*/  @!P1 IMAD.MOV R10, RZ, RZ, -R10 ;  /* 0x000000ffff0a9224 */ /* 0x000fc400078e0a0a */
[--C-:B------:R-:W-:Y:S01]  /*4820*/  @!P3 IMAD.IADD R2, R2, 0x1, -R12.reuse ;  /* 0x000000010202b824 */ /* 0x100fe200078e0a0c */
[----:B------:R-:W-:Y:S01]  /*4830*/  STL [R1+0x3b4], R5 ;  /* 0x0003b40501007387 */ /* 0x000fe20000100800 */
[C---:B------:R-:W-:Y:S02]  /*4840*/  VIADD R11, R26.reuse, 0xb7 ;  /* 0x000000b71a0b7836 */ /* 0x040fe40000000000 */
[----:B------:R-:W-:Y:S01]  /*4850*/  VIADD R9, R26, 0xb6 ;  /* 0x000000b61a097836 */ /* 0x000fe20000000000 */
[----:B------:R0:W-:Y:S01]  /*4860*/  STL [R1+0x3b0], R10 ;  /* 0x0003b00a01007387 */ /* 0x0001e20000100800 */
[----:B------:R-:W-:Y:S01]  /*4870*/  ISETP.GT.U32.AND P3, PT, R12, R2, PT ;  /* 0x000000020c00720c */ /* 0x000fe20003f64070 */
[----:B------:R-:W-:Y:S01]  /*4880*/  VIADD R8, R26, 0xb5 ;  /* 0x000000b51a087836 */ /* 0x000fe20000000000 */
[----:B------:R-:W-:Y:S01]  /*4890*/  ISETP.GE.AND P2, PT, R11, RZ, PT ;  /* 0x000000ff0b00720c */ /* 0x000fe20003f46270 */
[----:B------:R-:W-:Y:S01]  /*48a0*/  @!P6 IMAD.IADD R0, R0, 0x1, -R12 ;  /* 0x000000010000e824 */ /* 0x000fe200078e0a0c */
[----:B------:R-:W-:Y:S01]  /*48b0*/  ISETP.GE.AND P1, PT, R9, RZ, PT ;  /* 0x000000ff0900720c */ /* 0x000fe20003f26270 */
[----:B------:R-:W-:Y:S01]  /*48c0*/  VIADD R18, R26, 0xb4 ;  /* 0x000000b41a127836 */ /* 0x000fe20000000000 */
[----:B------:R-:W-:Y:S01]  /*48d0*/  IABS R11, R11 ;  /* 0x0000000b000b7213 */ /* 0x000fe20000000000 */
[----:B------:R-:W-:Y:S01]  /*48e0*/  IMAD.MOV.U32 R13, RZ, RZ, R0 ;  /* 0x000000ffff0d7224 */ /* 0x000fe200078e0000 */
[----:B------:R-:W-:Y:S01]  /*48f0*/  IABS R9, R9 ;  /* 0x0000000900097213 */ /* 0x000fe20000000000 */
[----:B0-----:R-:W-:Y:S01]  /*4900*/  IMAD.HI.U32 R10, R7, R19, RZ ;  /* 0x00000013070a7227 */ /* 0x001fe200078e00ff */
[----:B------:R-:W-:-:S02]  /*4910*/  ISETP.GE.AND P6, PT, R8, RZ, PT ;  /* 0x000000ff0800720c */ /* 0x000fc40003fc6270 */
[----:B------:R-:W-:Y:S01]  /*4920*/  IABS R8, R8 ;  /* 0x0000000800087213 */ /* 0x000fe20000000000 */
[----:B------:R-:W-:Y:S02]  /*4930*/  IMAD.MOV R10, RZ, RZ, -R10 ;  /* 0x000000ffff0a7224 */ /* 0x000fe400078e0a0a */
[----:B------:R-:W-:-:S04]  /*4940*/  IMAD.HI.U32 R5, R7, R11, RZ ;  /* 0x0000000b07057227 */ /* 0x000fc800078e00ff */
[----:B------:R-:W-:-:S04]  /*4950*/  IMAD.HI.U32 R4, R7, R9, RZ ;  /* 0x0000000907047227 */ /* 0x000fc800078e00ff */
[C---:B------:R-:W-:Y:S02]  /*4960*/  IMAD R19, R12.reuse, R10, R19 ;  /* 0x0000000a0c137224 */ /* 0x040fe400078e0213 */
[----:B------:R-:W-:Y:S02]  /*4970*/  IMAD.MOV R5, RZ, RZ, -R5 ;  /* 0x000000ffff057224 */ /* 0x000fe400078e0a05 */
[----:B------:R-:W-:Y:S02]  /*4980*/  IMAD.MOV R4, RZ, RZ, -R4 ;  /* 0x000000ffff047224 */ /* 0x000fe400078e0a04 */
[----:B------:R-:W-:Y:S01]  /*4990*/  @!P4 IMAD.MOV R13, RZ, RZ, -R13 ;  /* 0x000000ffff0dc224 */ /* 0x000fe200078e0a0d */
[----:B------:R-:W-:Y:S01]  /*49a0*/  ISETP.GT.U32.AND P4, PT, R12, R19, PT ;  /* 0x000000130c00720c */ /* 0x000fe20003f84070 */
[----:B------:R-:W-:Y:S02]  /*49b0*/  @!P3 IMAD.IADD R2, R2, 0x1, -R12 ;  /* 0x000000010202b824 */ /* 0x000fe400078e0a0c */
[C---:B------:R-:W-:Y:S01]  /*49c0*/  IMAD R11, R12.reuse, R5, R11 ;  /* 0x000000050c0b7224 */ /* 0x040fe200078e020b */
[----:B------:R-:W-:Y:S01]  /*49d0*/  STL [R1+0x3ac], R13 ;  /* 0x0003ac0d01007387 */ /* 0x000fe20000100800 */
[----:B------:R-:W-:-:S02]  /*49e0*/  IMAD R9, R12, R4, R9 ;  /* 0x000000040c097224 */ /* 0x000fc400078e0209 */
[----:B------:R-:W-:Y:S01]  /*49f0*/  IMAD.MOV.U32 R10, RZ, RZ, R2 ;  /* 0x000000ffff0a7224 */ /* 0x000fe200078e0002 */
[----:B------:R-:W-:Y:S01]  /*4a00*/  ISETP.GT.U32.AND P3, PT, R12, R11, PT ;  /* 0x0000000b0c00720c */ /* 0x000fe20003f64070 */
[----:B------:R-:W-:-:S04]  /*4a10*/  IMAD.HI.U32 R0, R7, R8, RZ ;  /* 0x0000000807007227 */ /* 0x000fc800078e00ff */
[----:B------:R-:W-:Y:S01]  /*4a20*/  @!P5 IMAD.MOV R10, RZ, RZ, -R10 ;  /* 0x000000ffff0ad224 */ /* 0x000fe200078e0a0a */
[----:B------:R-:W-:Y:S01]  /*4a30*/  ISETP.GT.U32.AND P5, PT, R12, R9, PT ;  /* 0x000000090c00720c */ /* 0x000fe20003fa4070 */
[----:B------:R-:W-:Y:S02]  /*4a40*/  @!P4 IMAD.IADD R19, R19, 0x1, -R12 ;  /* 0x000000011313c824 */ /* 0x000fe400078e0a0c */
[----:B------:R-:W-:Y:S01]  /*4a50*/  IMAD.MOV R0, RZ, RZ, -R0 ;  /* 0x000000ffff007224 */ /* 0x000fe200078e0a00 */
[----:B------:R0:W-:Y:S01]  /*4a60*/  STL [R1+0x3a4], R10 ;  /* 0x0003a40a01007387 */ /* 0x0001e20000100800 */
[----:B------:R-:W-:Y:S01]  /*4a70*/  VIADD R15, R26, 0xb3 ;  /* 0x000000b31a0f7836 */ /* 0x000fe20000000000 */
[C---:B------:R-:W-:Y:S01]  /*4a80*/  ISETP.GT.U32.AND P4, PT, R12.reuse, R19, PT ;  /* 0x000000130c00720c */ /* 0x040fe20003f84070 */
[----:B------:R-:W-:Y:S01]  /*4a90*/  IMAD R8, R12, R0, R8 ;  /* 0x000000000c087224 */ /* 0x000fe200078e0208 */
[----:B------:R-:W-:Y:S01]  /*4aa0*/  IABS R0, R18 ;  /* 0x0000001200007213 */ /* 0x000fe20000000000 */
[----:B------:R-:W-:Y:S01]  /*4ab0*/  @!P3 IMAD.IADD R11, R11, 0x1, -R12 ;  /* 0x000000010b0bb824 */ /* 0x000fe200078e0a0c */
[----:B------:R-:W-:Y:S01]  /*4ac0*/  IABS R17, R15 ;  /* 0x0000000f00117213 */ /* 0x000fe20000000000 */
[----:B------:R-:W-:-:S02]  /*4ad0*/  VIADD R5, R26, 0xb1 ;  /* 0x000000b11a057836 */ /* 0x000fc40000000000 */
[----:B------:R-:W-:Y:S01]  /*4ae0*/  @!P5 IMAD.IADD R9, R9, 0x1, -R12 ;  /* 0x000000010909d824 */ /* 0x000fe200078e0a0c */
[C---:B------:R-:W-:Y:S01]  /*4af0*/  ISETP.GT.U32.AND P3, PT, R12.reuse, R11, PT ;  /* 0x0000000b0c00720c */ /* 0x040fe20003f64070 */
[C---:B0-----:R-:W-:Y:S01]  /*4b00*/  IMAD.HI.U32 R10, R7.reuse, R0, RZ ;  /* 0x00000000070a7227 */ /* 0x041fe200078e00ff */
[----:B------:R-:W-:Y:S02]  /*4b10*/  IABS R16, R5 ;  /* 0x0000000500107213 */ /* 0x000fe40000000000 */
[----:B------:R-:W-:Y:S01]  /*4b20*/  ISETP.GT.U32.AND P5, PT, R12, R9, PT ;  /* 0x000000090c00720c */ /* 0x000fe20003fa4070 */
[----:B------:R-:W-:-:S04]  /*4b30*/  IMAD.HI.U32 R2, R7, R17, RZ ;  /* 0x0000001107027227 */ /* 0x000fc800078e00ff */
[----:B------:R-:W-:Y:S02]  /*4b40*/  IMAD.MOV R10, RZ, RZ, -R10 ;  /* 0x000000ffff0a7224 */ /* 0x000fe400078e0a0a */
[----:B------:R-:W-:Y:S02]  /*4b50*/  IMAD.MOV R2, RZ, RZ, -R2 ;  /* 0x000000ffff027224 */ /* 0x000fe400078e0a02 */
[----:B------:R-:W-:Y:S01]  /*4b60*/  @!P4 IMAD.IADD R19, R19, 0x1, -R12 ;  /* 0x000000011313c824 */ /* 0x000fe200078e0a0c */
[C---:B------:R-:W-:Y:S01]  /*4b70*/  ISETP.GT.U32.AND P4, PT, R12.reuse, R8, PT ;  /* 0x000000080c00720c */ /* 0x040fe20003f84070 */
[C---:B------:R-:W-:Y:S02]  /*4b80*/  IMAD R0, R12.reuse, R10, R0 ;  /* 0x0000000a0c007224 */ /* 0x040fe400078e0200 */
[C---:B------:R-:W-:Y:S02]  /*4b90*/  IMAD R17, R12.reuse, R2, R17 ;  /* 0x000000020c117224 */ /* 0x040fe400078e0211 */
[--C-:B------:R-:W-:Y:S01]  /*4ba0*/  @!P3 IMAD.IADD R11, R11, 0x1, -R12.reuse ;  /* 0x000000010b0bb824 */ /* 0x100fe200078e0a0c */
[C---:B------:R-:W-:Y:S01]  /*4bb0*/  ISETP.GT.U32.AND P3, PT, R12.reuse, R0, PT ;  /* 0x000000000c00720c */ /* 0x040fe20003f64070 */
[----:B------:R-:W-:Y:S01]  /*4bc0*/  @!P5 IMAD.IADD R9, R9, 0x1, -R12 ;  /* 0x000000010909d824 */ /* 0x000fe200078e0a0c */
[----:B------:R-:W-:Y:S01]  /*4bd0*/  ISETP.GT.U32.AND P5, PT, R12, R17, PT ;  /* 0x000000110c00720c */ /* 0x000fe20003fa4070 */
[----:B------:R-:W-:-:S02]  /*4be0*/  VIADD R4, R26, 0xb2 ;  /* 0x000000b21a047836 */ /* 0x000fc40000000000 */
[----:B------:R-:W-:Y:S02]  /*4bf0*/  VIADD R2, R26, 0xb0 ;  /* 0x000000b01a027836 */ /* 0x000fe40000000000 */
[----:B------:R-:W-:Y:S01]  /*4c00*/  IMAD.MOV.U32 R20, RZ, RZ, R19 ;  /* 0x000000ffff147224 */ /* 0x000fe200078e0013 */
[----:B------:R-:W-:Y:S01]  /*4c10*/  IABS R14, R4 ;  /* 0x00000004000e7213 */ /* 0x000fe20000000000 */
[----:B------:R-:W-:Y:S01]  /*4c20*/  @!P4 IMAD.IADD R8, R8, 0x1, -R12 ;  /* 0x000000010808c824 */ /* 0x000fe200078e0a0c */
[----:B------:R-:W-:Y:S01]  /*4c30*/  ISETP.GE.AND P4, PT, R18, RZ, PT ;  /* 0x000000ff1200720c */ /* 0x000fe20003f86270 */
[----:B------:R-:W-:Y:S01]  /*4c40*/  @!P0 IMAD.MOV R20, RZ, RZ, -R20 ;  /* 0x000000ffff148224 */ /* 0x000fe200078e0a14 */
[----:B------:R-:W-:Y:S01]  /*4c50*/  IABS R18, R2 ;  /* 0x0000000200127213 */ /* 0x000fe20000000000 */
[----:B------:R-:W-:Y:S01]  /*4c60*/  IMAD.HI.U32 R10, R7, R16, RZ ;  /* 0x00000010070a7227 */ /* 0x000fe200078e00ff */
[----:B------:R-:W-:Y:S02]  /*4c70*/  ISETP.GT.U32.AND P0, PT, R12, R8, PT ;  /* 0x000000080c00720c */ /* 0x000fe40003f04070 */
[----:B------:R-:W-:Y:S01]  /*4c80*/  STL [R1+0x3a0], R20 ;  /* 0x0003a01401007387 */ /* 0x000fe20000100800 */
[--C-:B------:R-:W-:Y:S01]  /*4c90*/  @!P3 IMAD.IADD R0, R0, 0x1, -R12.reuse ;  /* 0x000000010000b824 */ /* 0x100fe200078e0a0c */
[----:B------:R-:W-:Y:S01]  /*4ca0*/  ISETP.GE.AND P3, PT, R15, RZ, PT ;  /* 0x000000ff0f00720c */ /* 0x000fe20003f66270 */
[----:B------:R-:W-:-:S02]  /*4cb0*/  @!P5 IMAD.IADD R17, R17, 0x1, -R12 ;  /* 0x000000011111d824 */ /* 0x000fc400078e0a0c */
[----:B------:R-:W-:Y:S02]  /*4cc0*/  IMAD.MOV R10, RZ, RZ, -R10 ;  /* 0x000000ffff0a7224 */ /* 0x000fe400078e0a0a */
[----:B------:R-:W-:Y:S01]  /*4cd0*/  IMAD.HI.U32 R13, R7, R14, RZ ;  /* 0x0000000e070d7227 */ /* 0x000fe200078e00ff */
[----:B------:R-:W-:-:S03]  /*4ce0*/  ISETP.GT.U32.AND P5, PT, R12, R17, PT ;  /* 0x000000110c00720c */ /* 0x000fc60003fa4070 */
[----:B------:R-:W-:Y:S02]  /*4cf0*/  IMAD.MOV.U32 R15, RZ, RZ, R18 ;  /* 0x000000ffff0f7224 */ /* 0x000fe400078e0012 */
[----:B------:R-:W-:Y:S02]  /*4d00*/  IMAD R16, R12, R10, R16 ;  /* 0x0000000a0c107224 */ /* 0x000fe400078e0210 */
[----:B------:R-:W-:Y:S02]  /*4d10*/  IMAD.MOV R13, RZ, RZ, -R13 ;  /* 0x000000ffff0d7224 */ /* 0x000fe400078e0a0d */
[----:B------:R-:W-:-:S04]  /*4d20*/  IMAD.HI.U32 R10, R7, R15, RZ ;  /* 0x0000000f070a7227 */ /* 0x000fc800078e00ff */
[----:B------:R-:W-:Y:S01]  /*4d30*/  @!P2 IMAD.MOV R11, RZ, RZ, -R11 ;  /* 0x000000ffff0ba224 */ /* 0x000fe200078e0a0b */
[C---:B------:R-:W-:Y:S01]  /*4d40*/  ISETP.GT.U32.AND P2, PT, R12.reuse, R0, PT ;  /* 0x000000000c00720c */ /* 0x040fe20003f44070 */
[----:B------:R-:W-:Y:S02]  /*4d50*/  IMAD R14, R12, R13, R14 ;  /* 0x0000000d0c0e7224 */ /* 0x000fe400078e020e */
[----:B------:R-:W-:Y:S01]  /*4d60*/  @!P0 IMAD.IADD R8, R8, 0x1, -R12 ;  /* 0x0000000108088824 */ /* 0x000fe200078e0a0c */
[----:B------:R0:W-:Y:S01]  /*4d70*/  STL [R1+0x39c], R11 ;  /* 0x00039c0b01007387 */ /* 0x0001e20000100800 */
[----:B------:R-:W-:Y:S01]  /*4d80*/  IMAD.MOV R10, RZ, RZ, -R10 ;  /* 0x000000ffff0a7224 */ /* 0x000fe200078e0a0a */
[C---:B------:R-:W-:Y:S01]  /*4d90*/  ISETP.GT.U32.AND P0, PT, R12.reuse, R14, PT ;  /* 0x0000000e0c00720c */ /* 0x040fe20003f04070 */
[----:B------:R-:W-:Y:S02]  /*4da0*/  @!P5 IMAD.IADD R17, R17, 0x1, -R12 ;  /* 0x000000011111d824 */ /* 0x000fe400078e0a0c */
[----:B------:R-:W-:-:S02]  /*4db0*/  IMAD R15, R12, R10, R15 ;  /* 0x0000000a0c0f7224 */ /* 0x000fc400078e020f */
[----:B------:R-:W-:Y:S01]  /*4dc0*/  @!P1 IMAD.MOV R9, RZ, RZ, -R9 ;  /* 0x000000ffff099224 */ /* 0x000fe200078e0a09 */
[----:B------:R-:W-:Y:S01]  /*4dd0*/  ISETP.GE.AND P1, PT, R4, RZ, PT ;  /* 0x000000ff0400720c */ /* 0x000fe20003f26270 */
[----:B------:R-:W-:Y:S01]  /*4de0*/  VIADD R4, R26, 0xaf ;  /* 0x000000af1a047836 */ /* 0x000fe20000000000 */
[----:B------:R-:W-:Y:S01]  /*4df0*/  ISETP.GT.U32.AND P5, PT, R12, R15, PT ;  /* 0x0000000f0c00720c */ /* 0x000fe20003fa4070 */
[----:B0-----:R-:W-:Y:S01]  /*4e00*/  IMAD.MOV.U32 R11, RZ, RZ, R8 ;  /* 0x000000ffff0b7224 */ /* 0x001fe200078e0008 */
[----:B------:R0:W-:Y:S01]  /*4e10*/  STL [R1+0x394], R9 ;  /* 0x0003940901007387 */ /* 0x0001e20000100800 */
[----:B------:R-:W-:Y:S01]  /*4e20*/  @!P2 IMAD.IADD R0, R0, 0x1, -R12 ;  /* 0x000000010000a824 */ /* 0x000fe200078e0a0c */
[----:B------:R-:W-:Y:S01]  /*4e30*/  ISETP.GE.AND P2, PT, R5, RZ, PT ;  /* 0x000000ff0500720c */ /* 0x000fe20003f46270 */
[----:B------:R-:W-:Y:S01]  /*4e40*/  @!P6 IMAD.MOV R11, RZ, RZ, -R11 ;  /* 0x000000ffff0be224 */ /* 0x000fe200078e0a0b */
[----:B------:R-:W-:Y:S01]  /*4e50*/  ISETP.GT.U32.AND P6, PT, R12, R16, PT ;  /* 0x000000100c00720c */ /* 0x000fe20003fc4070 */
[----:B------:R-:W-:-:S02]  /*4e60*/  VIADD R10, R26, 0xae ;  /* 0x000000ae1a0a7836 */ /* 0x000fc40000000000 */
[----:B------:R-:W-:Y:S01]  /*4e70*/  @!P0 IMAD.IADD R14, R14, 0x1, -R12 ;  /* 0x000000010e0e8824 */ /* 0x000fe200078e0a0c */
[----:B------:R-:W-:Y:S01]  /*4e80*/  ISETP.GE.AND P0, PT, R2, RZ, PT ;  /* 0x000000ff0200720c */ /* 0x000fe20003f06270 */
[----:B------:R-:W-:Y:S01]  /*4e90*/  IMAD.MOV.U32 R8, RZ, RZ, R0 ;  /* 0x000000ffff087224 */ /* 0x000fe200078e0000 */
[----:B0-----:R-:W-:Y:S01]  /*4ea0*/  IABS R9, R4 ;  /* 0x0000000400097213 */ /* 0x001fe20000000000 */
[----:B------:R-:W-:Y:S01]  /*4eb0*/  @!P5 IMAD.IADD R15, R15, 0x1, -R12 ;  /* 0x000000010f0fd824 */ /* 0x000fe200078e0a0c */
[----:B------:R0:W-:Y:S01]  /*4ec0*/  STL [R1+0x38c], R11 ;  /* 0x00038c0b01007387 */ /* 0x0001e20000100800 */
[----:B------:R-:W-:Y:S01]  /*4ed0*/  @!P4 IMAD.MOV R8, RZ, RZ, -R8 ;  /* 0x000000ffff08c224 */ /* 0x000fe200078e0a08 */
[----:B------:R-:W-:Y:S01]  /*4ee0*/  IABS R2, R10 ;  /* 0x0000000a00027213 */ /* 0x000fe20000000000 */
[----:B------:R-:W-:Y:S01]  /*4ef0*/  VIADD R5, R26, 0xad ;  /* 0x000000ad1a057836 */ /* 0x000fe20000000000 */
[----:B------:R-:W-:Y:S01]  /*4f00*/  ISETP.GT.U32.AND P4, PT, R12, R15, PT ;  /* 0x0000000f0c00720c */ /* 0x000fe20003f84070 */
[----:B------:R-:W-:Y:S01]  /*4f10*/  @!P6 IMAD.IADD R16, R16, 0x1, -R12 ;  /* 0x000000011010e824 */ /* 0x000fe200078e0a0c */
[----:B------:R-:W-:Y:S01]  /*4f20*/  ISETP.GT.U32.AND P6, PT, R12, R14, PT ;  /* 0x0000000e0c00720c */ /* 0x000fe20003fc4070 */
[----:B------:R1:W-:Y:S01]  /*4f30*/  STL [R1+0x384], R8 ;  /* 0x0003840801007387 */ /* 0x0003e20000100800 */
[----:B------:R-:W-:-:S02]  /*4f40*/  VIADD R0, R26, 0xac ;  /* 0x000000ac1a007836 */ /* 0x000fc40000000000 */
[C---:B0-----:R-:W-:Y:S01]  /*4f50*/  IMAD.HI.U32 R11, R7.reuse, R9, RZ ;  /* 0x00000009070b7227 */ /* 0x041fe200078e00ff */
[----:B------:R-:W-:Y:S02]  /*4f60*/  ISETP.GT.U32.AND P5, PT, R12, R16, PT ;  /* 0x000000100c00720c */ /* 0x000fe40003fa4070 */
[----:B------:R-:W-:Y:S01]  /*4f70*/  IABS R19, R0 ;  /* 0x0000000000137213 */ /* 0x000fe20000000000 */
[----:B------:R-:W-:Y:S02]  /*4f80*/  IMAD.MOV R11, RZ, RZ, -R11 ;  /* 0x000000ffff0b7224 */ /* 0x000fe400078e0a0b */
[----:B------:R-:W-:Y:S02]  /*4f90*/  @!P3 IMAD.MOV R17, RZ, RZ, -R17 ;  /* 0x000000ffff11b224 */ /* 0x000fe400078e0a11 */
[----:B-1----:R-:W-:-:S03]  /*4fa0*/  IMAD.HI.U32 R8, R7, R2, RZ ;  /* 0x0000000207087227 */ /* 0x002fc600078e00ff */
[----:B------:R0:W-:Y:S01]  /*4fb0*/  STL [R1+0x378], R17 ;  /* 0x0003781101007387 */ /* 0x0001e20000100800 */
[----:B------:R-:W-:Y:S01]  /*4fc0*/  IMAD R9, R12, R11, R9 ;  /* 0x0000000b0c097224 */ /* 0x000fe200078e0209 */
[----:B------:R-:W-:Y:S01]  /*4fd0*/  IABS R11, R5 ;  /* 0x00000005000b7213 */ /* 0x000fe20000000000 */
[----:B------:R-:W-:Y:S02]  /*4fe0*/  IMAD.MOV R8, RZ, RZ, -R8 ;  /* 0x000000ffff087224 */ /* 0x000fe400078e0a08 */
[----:B------:R-:W-:Y:S01]  /*4ff0*/  @!P6 IMAD.IADD R14, R14, 0x1, -R12 ;  /* 0x000000010e0ee824 */ /* 0x000fe200078e0a0c */
[C---:B------:R-:W-:Y:S01]  /*5000*/  ISETP.GT.U32.AND P6, PT, R12.reuse, R9, PT ;  /* 0x000000090c00720c */ /* 0x040fe20003fc4070 */
[C---:B------:R-:W-:Y:S02]  /*5010*/  IMAD R2, R12.reuse, R8, R2 ;  /* 0x000000080c027224 */ /* 0x040fe400078e0202 */
[----:B------:R-:W-:Y:S02]  /*5020*/  @!P4 IMAD.IADD R15, R15, 0x1, -R12 ;  /* 0x000000010f0fc824 */ /* 0x000fe400078e0a0c */
[----:B------:R-:W-:Y:S01]  /*5030*/  IMAD.HI.U32 R13, R7, R11, RZ ;  /* 0x0000000b070d7227 */ /* 0x000fe200078e00ff */
[----:B------:R-:W-:-:S03]  /*5040*/  ISETP.GT.U32.AND P4, PT, R12, R2, PT ;  /* 0x000000020c00720c */ /* 0x000fc60003f84070 */
[----:B------:R-:W-:Y:S01]  /*5050*/  @!P5 IMAD.IADD R16, R16, 0x1, -R12 ;  /* 0x000000011010d824 */ /* 0x000fe200078e0a0c */
[----:B------:R-:W-:Y:S01]  /*5060*/  ISETP.GE.AND P5, PT, R4, RZ, PT ;  /* 0x000000ff0400720c */ /* 0x000fe20003fa6270 */
[----:B------:R-:W-:-:S04]  /*5070*/  IMAD.HI.U32 R8, R7, R19, RZ ;  /* 0x0000001307087227 */ /* 0x000fc800078e00ff */
[--C-:B------:R-:W-:Y:S01]  /*5080*/  @!P6 IMAD.IADD R9, R9, 0x1, -R12.reuse ;  /* 0x000000010909e824 */ /* 0x100fe200078e0a0c */
[----:B------:R-:W-:Y:S01]  /*5090*/  ISETP.GE.AND P6, PT, R10, RZ, PT ;  /* 0x000000ff0a00720c */ /* 0x000fe20003fc6270 */
[----:B------:R-:W-:Y:S02]  /*50a0*/  VIADD R4, R26, 0xab ;  /* 0x000000ab1a047836 */ /* 0x000fe40000000000 */
[----:B------:R-:W-:Y:S02]  /*50b0*/  IMAD.MOV R13, RZ, RZ, -R13 ;  /* 0x000000ffff0d7224 */ /* 0x000fe400078e0a0d */
[----:B------:R-:W-:Y:S01]  /*50c0*/  @!P4 IMAD.IADD R2, R2, 0x1, -R12 ;  /* 0x000000010202c824 */ /* 0x000fe200078e0a0c */
[----:B------:R-:W-:Y:S01]  /*50d0*/  ISETP.GT.U32.AND P4, PT, R12, R9, PT ;  /* 0x000000090c00720c */ /* 0x000fe20003f84070 */
[----:B------:R-:W-:Y:S02]  /*50e0*/  IMAD.MOV.U32 R18, RZ, RZ, R14 ;  /* 0x000000ffff127224 */ /* 0x000fe400078e000e */
[----:B------:R-:W-:-:S02]  /*50f0*/  IMAD.MOV R8, RZ, RZ, -R8 ;  /* 0x000000ffff087224 */ /* 0x000fc400078e0a08 */
[----:B------:R-:W-:Y:S02]  /*5100*/  VIADD R10, R26, 0xaa ;  /* 0x000000aa1a0a7836 */ /* 0x000fe40000000000 */
[C---:B------:R-:W-:Y:S01]  /*5110*/  IMAD R11, R12.reuse, R13, R11 ;  /* 0x0000000d0c0b7224 */ /* 0x040fe200078e020b */
[----:B------:R-:W-:Y:S01]  /*5120*/  IABS R13, R4 ;  /* 0x00000004000d7213 */ /* 0x000fe20000000000 */
[----:B------:R-:W-:Y:S01]  /*5130*/  @!P1 IMAD.MOV R18, RZ, RZ, -R18 ;  /* 0x000000ffff129224 */ /* 0x000fe200078e0a12 */
[C---:B------:R-:W-:Y:S01]  /*5140*/  ISETP.GT.U32.AND P1, PT, R12.reuse, R2, PT ;  /* 0x000000020c00720c */ /* 0x040fe20003f24070 */
[C---:B------:R-:W-:Y:S01]  /*5150*/  IMAD R19, R12.reuse, R8, R19 ;  /* 0x000000080c137224 */ /* 0x040fe200078e0213 */
[----:B------:R-:W-:Y:S01]  /*5160*/  IABS R8, R10 ;  /* 0x0000000a00087213 */ /* 0x000fe20000000000 */
[----:B0-----:R-:W-:Y:S01]  /*5170*/  IMAD.MOV.U32 R17, RZ, RZ, R15 ;  /* 0x000000ffff117224 */ /* 0x001fe200078e000f */
[C---:B------:R-:W-:Y:S01]  /*5180*/  ISETP.GT.U32.AND P3, PT, R12.reuse, R11, PT ;  /* 0x0000000b0c00720c */ /* 0x040fe20003f64070 */
[----:B------:R-:W-:Y:S01]  /*5190*/  IMAD.HI.U32 R14, R7, R13, RZ ;  /* 0x0000000d070e7227 */ /* 0x000fe200078e00ff */
[----:B------:R-:W-:Y:S03]  /*51a0*/  STL [R1+0x374], R18 ;  /* 0x0003741201007387 */ /* 0x000fe60000100800 */
[----:B------:R-:W-:Y:S01]  /*51b0*/  @!P2 IMAD.MOV R16, RZ, RZ, -R16 ;  /* 0x000000ffff10a224 */ /* 0x000fe200078e0a10 */
[----:B------:R-:W-:Y:S01]  /*51c0*/  ISETP.GT.U32.AND P2, PT, R12, R19, PT ;  /* 0x000000130c00720c */ /* 0x000fe20003f44070 */
[----:B------:R-:W-:Y:S01]  /*51d0*/  @!P0 IMAD.MOV R17, RZ, RZ, -R17 ;  /* 0x000000ffff118224 */ /* 0x000fe200078e0a11 */
[----:B------:R-:W-:Y:S01]  /*51e0*/  ISETP.GE.AND P0, PT, R5, RZ, PT ;  /* 0x000000ff0500720c */ /* 0x000fe20003f06270 */
[----:B------:R-:W-:Y:S01]  /*51f0*/  IMAD.HI.U32 R15, R7, R8, RZ ;  /* 0x00000008070f7227 */ /* 0x000fe200078e00ff */
[----:B------:R-:W-:Y:S03]  /*5200*/  STL [R1+0x368], R16 ;  /* 0x0003681001007387 */ /* 0x000fe60000100800 */
[----:B------:R-:W-:Y:S01]  /*5210*/  @!P4 IMAD.IADD R9, R9, 0x1, -R12 ;  /* 0x000000010909c824 */ /* 0x000fe200078e0a0c */
[----:B------:R0:W-:Y:S01]  /*5220*/  STL [R1+0x35c], R17 ;  /* 0x00035c1101007387 */ /* 0x0001e20000100800 */
[----:B------:R-:W-:Y:S01]  /*5230*/  IMAD.MOV R14, RZ, RZ, -R14 ;  /* 0x000000ffff0e7224 */ /* 0x000fe200078e0a0e */
[----:B------:R-:W-:Y:S01]  /*5240*/  ISETP.GE.AND P4, PT, R0, RZ, PT ;  /* 0x000000ff0000720c */ /* 0x000fe20003f86270 */
[----:B------:R-:W-:-:S02]  /*5250*/  IMAD.MOV R15, RZ, RZ, -R15 ;  /* 0x000000ffff0f7224 */ /* 0x000fc400078e0a0f */
[--C-:B------:R-:W-:Y:S01]  /*5260*/  @!P1 IMAD.IADD R2, R2, 0x1, -R12.reuse ;  /* 0x0000000102029824 */ /* 0x100fe200078e0a0c */
[----:B------:R-:W-:Y:S01]  /*5270*/  ISETP.GE.AND P1, PT, R4, RZ, PT ;  /* 0x000000ff0400720c */ /* 0x000fe20003f26270 */
[C---:B------:R-:W-:Y:S02]  /*5280*/  IMAD R5, R12.reuse, R14, R13 ;  /* 0x0000000e0c057224 */ /* 0x040fe400078e020d */
[----:B------:R-:W-:Y:S02]  /*5290*/  @!P3 IMAD.IADD R11, R11, 0x1, -R12 ;  /* 0x000000010b0bb824 */ /* 0x000fe400078e0a0c */
[----:B0-----:R-:W-:Y:S02]  /*52a0*/  IMAD.MOV.U32 R17, RZ, RZ, R9 ;  /* 0x000000ffff117224 */ /* 0x001fe400078e0009 */
[C---:B------:R-:W-:Y:S01]  /*52b0*/  IMAD R8, R12.reuse, R15, R8 ;  /* 0x0000000f0c087224 */ /* 0x040fe200078e0208 */
[----:B------:R-:W-:Y:S01]  /*52c0*/  ISETP.GT.U32.AND P3, PT, R12, R11, PT ;  /* 0x0000000b0c00720c */ /* 0x000fe20003f64070 */
[----:B------:R-:W-:-:S02]  /*52d0*/  IMAD.MOV.U32 R16, RZ, RZ, R2 ;  /* 0x000000ffff107224 */ /* 0x000fc400078e0002 */
[----:B------:R-:W-:Y:S01]  /*52e0*/  @!P5 IMAD.MOV R17, RZ, RZ, -R17 ;  /* 0x000000ffff11d224 */ /* 0x000fe200078e0a11 */
[C---:B------:R-:W-:Y:S01]  /*52f0*/  ISETP.GT.U32.AND P5, PT, R12.reuse, R5, PT ;  /* 0x000000050c00720c */ /* 0x040fe20003fa4070 */
[----:B------:R-:W-:Y:S02]  /*5300*/  @!P2 IMAD.IADD R19, R19, 0x1, -R12 ;  /* 0x000000011313a824 */ /* 0x000fe400078e0a0c */
[----:B------:R-:W-:Y:S01]  /*5310*/  @!P6 IMAD.MOV R16, RZ, RZ, -R16 ;  /* 0x000000ffff10e224 */ /* 0x000fe200078e0a10 */
[----:B------:R-:W-:Y:S01]  /*5320*/  ISETP.GT.U32.AND P6, PT, R12, R8, PT ;  /* 0x000000080c00720c */ /* 0x000fe20003fc4070 */
[----:B------:R-:W-:Y:S01]  /*5330*/  VIADD R0, R26, 0xa9 ;  /* 0x000000a91a007836 */ /* 0x000fe20000000000 */
[----:B------:R-:W-:Y:S01]  /*5340*/  ISETP.GT.U32.AND P2, PT, R12, R19, PT ;  /* 0x000000130c00720c */ /* 0x000fe20003f44070 */
[C---:B------:R-:W-:Y:S01]  /*5350*/  VIADD R4, R26.reuse, 0xa8 ;  /* 0x000000a81a047836 */ /* 0x040fe20000000000 */
[----:B------:R0:W-:Y:S01]  /*5360*/  STL [R1+0x358], R17 ;  /* 0x0003581101007387 */ /* 0x0001e20000100800 */
[--C-:B------:R-:W-:Y:S01]  /*5370*/  @!P3 IMAD.IADD R11, R11, 0x1, -R12.reuse ;  /* 0x000000010b0bb824 */ /* 0x100fe200078e0a0c */
[----:B------:R-:W-:Y:S01]  /*5380*/  IABS R9, R0 ;  /* 0x0000000000097213 */ /* 0x000fe20000000000 */
[----:B------:R-:W-:Y:S01]  /*5390*/  VIADD R15, R26, 0xa7 ;  /* 0x000000a71a0f7836 */ /* 0x000fe20000000000 */
[----:B------:R-:W-:Y:S01]  /*53a0*/  IABS R2, R4 ;  /* 0x0000000400027213 */ /* 0x000fe20000000000 */
[--C-:B------:R-:W-:Y:S01]  /*53b0*/  @!P5 IMAD.IADD R5, R5, 0x1, -R12.reuse ;  /* 0x000000010505d824 */ /* 0x100fe200078e0a0c */
[----:B------:R-:W-:Y:S01]  /*53c0*/  ISETP.GE.AND P3, PT, R10, RZ, PT ;  /* 0x000000ff0a00720c */ /* 0x000fe20003f66270 */
[----:B------:R-:W-:Y:S01]  /*53d0*/  IMAD.HI.U32 R10, R7, R9, RZ ;  /* 0x00000009070a7227 */ /* 0x000fe200078e00ff */
[----:B------:R-:W-:Y:S01]  /*53e0*/  IABS R14, R15 ;  /* 0x0000000f000e7213 */ /* 0x000fe20000000000 */
[----:B------:R-:W-:Y:S01]  /*53f0*/  STL [R1+0x350], R16 ;  /* 0x0003501001007387 */ /* 0x000fe20000100800 */
[----:B------:R-:W-:Y:S01]  /*5400*/  ISETP.GT.U32.AND P5, PT, R12, R5, PT ;  /* 0x000000050c00720c */ /* 0x000fe20003fa4070 */
[----:B------:R-:W-:-:S02]  /*5410*/  @!P6 IMAD.IADD R8, R8, 0x1, -R12 ;  /* 0x000000010808e824 */ /* 0x000fc400078e0a0c */
[----:B------:R-:W-:Y:S01]  /*5420*/  @!P2 IMAD.IADD R19, R19, 0x1, -R12 ;  /* 0x000000011313a824 */ /* 0x000fe200078e0a0c */
[----:B------:R-:W-:Y:S01]  /*5430*/  ISETP.GE.AND P2, PT, R0, RZ, PT ;  /* 0x000000ff0000720c */ /* 0x000fe20003f46270 */
[----:B------:R-:W-:Y:S01]  /*5440*/  IMAD.HI.U32 R0, R7, R2, RZ ;  /* 0x0000000207007227 */ /* 0x000fe200078e00ff */
[----:B------:R-:W-:-:S03]  /*5450*/  ISETP.GT.U32.AND P6, PT, R12, R8, PT ;  /* 0x000000080c00720c */ /* 0x000fc60003fc4070 */
[----:B------:R-:W-:Y:S02]  /*5460*/  IMAD.MOV R10, RZ, RZ, -R10 ;  /* 0x000000ffff0a7224 */ /* 0x000fe400078e0a0a */
[----:B------:R-:W-:Y:S02]  /*5470*/  IMAD.MOV R0, RZ, RZ, -R0 ;  /* 0x000000ffff007224 */ /* 0x000fe400078e0a00 */
[C---:B------:R-:W-:Y:S02]  /*5480*/  IMAD R9, R12.reuse, R10, R9 ;  /* 0x0000000a0c097224 */ /* 0x040fe400078e0209 */
[C---:B------:R-:W-:Y:S02]  /*5490*/  IMAD R2, R12.reuse, R0, R2 ;  /* 0x000000000c027224 */ /* 0x040fe400078e0202 */
[--C-:B------:R-:W-:Y:S01]  /*54a0*/  @!P5 IMAD.IADD R5, R5, 0x1, -R12.reuse ;  /* 0x000000010505d824 */ /* 0x100fe200078e0a0c */
[----:B------:R-:W-:Y:S01]  /*54b0*/  ISETP.GT.U32.AND P5, PT, R12, R9, PT ;  /* 0x000000090c00720c */ /* 0x000fe20003fa4070 */
[----:B------:R-:W-:Y:S01]  /*54c0*/  @!P6 IMAD.IADD R8, R8, 0x1, -R12 ;  /* 0x000000010808e824 */ /* 0x000fe200078e0a0c */
[----:B------:R-:W-:Y:S01]  /*54d0*/  ISETP.GT.U32.AND P6, PT, R12, R2, PT ;  /* 0x000000020c00720c */ /* 0x000fe20003fc4070 */
[----:B------:R-:W-:-:S02]  /*54e0*/  VIADD R10, R26, 0xa6 ;  /* 0x000000a61a0a7836 */ /* 0x000fc40000000000 */
[----:B------:R-:W-:-:S03]  /*54f0*/  IMAD.HI.U32 R0, R7, R14, RZ ;  /* 0x0000000e07007227 */ /* 0x000fc600078e00ff */
[----:B0-----:R-:W-:Y:S01]  /*5500*/  IABS R17, R10 ;  /* 0x0000000a00117213 */ /* 0x001fe20000000000 */
[----:B------:R-:W-:Y:S02]  /*5510*/  IMAD.MOV.U32 R13, RZ, RZ, R11 ;  /* 0x000000ffff0d7224 */ /* 0x000fe400078e000b */
[----:B------:R-:W-:Y:S02]  /*5520*/  IMAD.MOV R0, RZ, RZ, -R0 ;  /* 0x000000ffff007224 */ /* 0x000fe400078e0a00 */
[--C-:B------:R-:W-:Y:S02]  /*5530*/  @!P5 IMAD.IADD R9, R9, 0x1, -R12.reuse ;  /* 0x000000010909d824 */ /* 0x100fe400078e0a0c */
[----:B------:R-:W-:Y:S02]  /*5540*/  @!P6 IMAD.IADD R2, R2, 0x1, -R12 ;  /* 0x000000010202e824 */ /* 0x000fe400078e0a0c */
[----:B------:R-:W-:Y:S01]  /*5550*/  IMAD.HI.U32 R20, R7, R17, RZ ;  /* 0x0000001107147227 */ /* 0x000fe200078e00ff */
[----:B------:R-:W-:-:S03]  /*5560*/  ISETP.GT.U32.AND P6, PT, R12, R9, PT ;  /* 0x000000090c00720c */ /* 0x000fc60003fc4070 */
[----:B------:R-:W-:Y:S01]  /*5570*/  @!P0 IMAD.MOV R13, RZ, RZ, -R13 ;  /* 0x000000ffff0d8224 */ /* 0x000fe200078e0a0d */
[----:B------:R-:W-:Y:S01]  /*5580*/  ISETP.GE.AND P0, PT, R4, RZ, PT ;  /* 0x000000ff0400720c */ /* 0x000fe20003f06270 */
[----:B------:R-:W-:Y:S02]  /*5590*/  IMAD R14, R12, R0, R14 ;  /* 0x000000000c0e7224 */ /* 0x000fe400078e020e */
[C---:B------:R-:W-:Y:S01]  /*55a0*/  VIADD R11, R26.reuse, 0xa5 ;  /* 0x000000a51a0b7836 */ /* 0x040fe20000000000 */
[----:B------:R0:W-:Y:S01]  /*55b0*/  STL [R1+0x344], R13 ;  /* 0x0003440d01007387 */ /* 0x0001e20000100800 */
[----:B------:R-:W-:Y:S01]  /*55c0*/  VIADD R0, R26, 0xa3 ;  /* 0x000000a31a007836 */ /* 0x000fe20000000000 */
[----:B------:R-:W-:Y:S01]  /*55d0*/  ISETP.GT.U32.AND P5, PT, R12, R14, PT ;  /* 0x0000000e0c00720c */ /* 0x000fe20003fa4070 */
[----:B------:R-:W-:Y:S01]  /*55e0*/  VIADD R4, R26, 0xa4 ;  /* 0x000000a41a047836 */ /* 0x000fe20000000000 */
[----:B------:R-:W-:Y:S01]  /*55f0*/  IABS R18, R11 ;  /* 0x0000000b00127213 */ /* 0x000fe20000000000 */
[----:B------:R-:W-:-:S02]  /*5600*/  IMAD.MOV R20, RZ, RZ, -R20 ;  /* 0x000000ffff147224 */ /* 0x000fc400078e0a14 */
[----:B------:R-:W-:Y:S01]  /*5610*/  @!P4 IMAD.MOV R19, RZ, RZ, -R19 ;  /* 0x000000ffff13c224 */ /* 0x000fe200078e0a13 */
[----:B------:R-:W-:Y:S01]  /*5620*/  ISETP.GE.AND P4, PT, R15, RZ, PT ;  /* 0x000000ff0f00720c */ /* 0x000fe20003f86270 */
[C---:B------:R-:W-:Y:S01]  /*5630*/  IMAD R17, R12.reuse, R20, R17 ;  /* 0x000000140c117224 */ /* 0x040fe200078e0211 */
[----:B------:R-:W-:Y:S01]  /*5640*/  IABS R15, R0 ;  /* 0x00000000000f7213 */ /* 0x000fe20000000000 */
[----:B------:R-:W-:Y:S01]  /*5650*/  @!P6 IMAD.IADD R9, R9, 0x1, -R12 ;  /* 0x000000010909e824 */ /* 0x000fe200078e0a0c */
[----:B0-----:R-:W-:Y:S01]  /*5660*/  IABS R13, R4 ;  /* 0x00000004000d7213 */ /* 0x001fe20000000000 */
[----:B------:R0:W-:Y:S01]  /*5670*/  STL [R1+0x340], R19 ;  /* 0x0003401301007387 */ /* 0x0001e20000100800 */
[----:B------:R-:W-:Y:S01]  /*5680*/  IMAD.HI.U32 R16, R7, R18, RZ ;  /* 0x0000001207107227 */ /* 0x000fe200078e00ff */
[----:B------:R-:W-:-:S03]  /*5690*/  ISETP.GT.U32.AND P6, PT, R12, R17, PT ;  /* 0x000000110c00720c */ /* 0x000fc60003fc4070 */
[----:B------:R-:W-:Y:S02]  /*56a0*/  IMAD.MOV R16, RZ, RZ, -R16 ;  /* 0x000000ffff107224 */ /* 0x000fe400078e0a10 */
[----:B------:R-:W-:Y:S02]  /*56b0*/  @!P5 IMAD.IADD R14, R14, 0x1, -R12 ;  /* 0x000000010e0ed824 */ /* 0x000fe400078e0a0c */
[C---:B------:R-:W-:Y:S02]  /*56c0*/  IMAD R18, R12.reuse, R16, R18 ;  /* 0x000000100c127224 */ /* 0x040fe400078e0212 */
[----:B0-----:R-:W-:Y:S01]  /*56d0*/  IMAD.MOV.U32 R19, RZ, RZ, R5 ;  /* 0x000000ffff137224 */ /* 0x001fe200078e0005 */
[----:B------:R-:W-:Y:S01]  /*56e0*/  ISETP.GT.U32.AND P5, PT, R12, R14, PT ;  /* 0x0000000e0c00720c */ /* 0x000fe20003fa4070 */
[----:B------:R-:W-:Y:S02]  /*56f0*/  IMAD.MOV.U32 R5, RZ, RZ, R15 ;  /* 0x000000ffff057224 */ /* 0x000fe400078e000f */
[----:B------:R-:W-:-:S04]  /*5700*/  IMAD.HI.U32 R15, R7, R13, RZ ;  /* 0x0000000d070f7227 */ /* 0x000fc800078e00ff */
[----:B------:R-:W-:Y:S02]  /*5710*/  IMAD.MOV R15, RZ, RZ, -R15 ;  /* 0x000000ffff0f7224 */ /* 0x000fe400078e0a0f */
[----:B------:R-:W-:Y:S01]  /*5720*/  @!P1 IMAD.MOV R19, RZ, RZ, -R19 ;  /* 0x000000ffff139224 */ /* 0x000fe200078e0a13 */
[C---:B------:R-:W-:Y:S01]  /*5730*/  ISETP.GT.U32.AND P1, PT, R12.reuse, R2, PT ;  /* 0x000000020c00720c */ /* 0x040fe20003f24070 */
[----:B------:R-:W-:Y:S02]  /*5740*/  IMAD.MOV.U32 R16, RZ, RZ, R9 ;  /* 0x000000ffff107224 */ /* 0x000fe400078e0009 */
[C---:B------:R-:W-:Y:S01]  /*5750*/  IMAD R15, R12.reuse, R15, R13 ;  /* 0x0000000f0c0f7224 */ /* 0x040fe200078e020d */
[----:B------:R0:W-:Y:S01]  /*5760*/  STL [R1+0x33c], R19 ;  /* 0x00033c1301007387 */ /* 0x0001e20000100800 */
[----:B------:R-:W-:Y:S01]  /*5770*/  @!P2 IMAD.MOV R16, RZ, RZ, -R16 ;  /* 0x000000ffff10a224 */ /* 0x000fe200078e0a10 */
[C---:B------:R-:W-:Y:S01]  /*5780*/  ISETP.GT.U32.AND P2, PT, R12.reuse, R18, PT ;  /* 0x000000120c00720c */ /* 0x040fe20003f44070 */
[--C-:B------:R-:W-:Y:S01]  /*5790*/  @!P6 IMAD.IADD R17, R17, 0x1, -R12.reuse ;  /* 0x000000011111e824 */ /* 0x100fe200078e0a0c */
[----:B------:R-:W-:Y:S01]  /*57a0*/  ISETP.GT.U32.AND P6, PT, R12, R15, PT ;  /* 0x0000000f0c00720c */ /* 0x000fe20003fc4070 */
[----:B------:R-:W-:Y:S01]  /*57b0*/  @!P5 IMAD.IADD R14, R14, 0x1, -R12 ;  /* 0x000000010e0ed824 */ /* 0x000fe200078e0a0c */
[----:B------:R-:W-:-:S03]  /*57c0*/  ISETP.GE.AND P5, PT, R4, RZ, PT ;  /* 0x000000ff0400720c */ /* 0x000fc60003fa6270 */
[----:B------:R-:W-:Y:S01]  /*57d0*/  @!P1 IMAD.IADD R2, R2, 0x1, -R12 ;  /* 0x0000000102029824 */ /* 0x000fe200078e0a0c */
[----:B------:R-:W-:Y:S01]  /*57e0*/  ISETP.GE.AND P1, PT, R11, RZ, PT ;  /* 0x000000ff0b00720c */ /* 0x000fe20003f26270 */
[----:B0-----:R-:W-:Y:S02]  /*57f0*/  IMAD.MOV.U32 R19, RZ, RZ, R8 ;  /* 0x000000ffff137224 */ /* 0x001fe400078e0008 */
[----:B------:R-:W-:-:S04]  /*5800*/  IMAD.HI.U32 R8, R7, R5, RZ ;  /* 0x0000000507087227 */ /* 0x000fc800078e00ff */
[----:B------:R-:W-:Y:S01]  /*5810*/  @!P3 IMAD.MOV R19, RZ, RZ, -R19 ;  /* 0x000000ffff13b224 */ /* 0x000fe200078e0a13 */
[----:B------:R-:W-:Y:S01]  /*5820*/  ISETP.GE.AND P3, PT, R10, RZ, PT ;  /* 0x000000ff0a00720c */ /* 0x000fe20003f66270 */
[----:B------:R-:W-:Y:S02]  /*5830*/  IMAD.MOV.U32 R9, RZ, RZ, R2 ;  /* 0x000000ffff097224 */ /* 0x000fe400078e0002 */
[--C-:B------:R-:W-:Y:S01]  /*5840*/  @!P2 IMAD.IADD R18, R18, 0x1, -R12.reuse ;  /* 0x000000011212a824 */ /* 0x100fe200078e0a0c */
[----:B------:R0:W-:Y:S01]  /*5850*/  STL [R1+0x338], R19 ;  /* 0x0003381301007387 */ /* 0x0001e20000100800 */
[----:B------:R-:W-:Y:S01]  /*5860*/  @!P6 IMAD.IADD R15, R15, 0x1, -R12 ;  /* 0x000000010f0fe824 */ /* 0x000fe200078e0a0c */
[C---:B------:R-:W-:Y:S01]  /*5870*/  ISETP.GT.U32.AND P2, PT, R12.reuse, R17, PT ;  /* 0x000000110c00720c */ /* 0x040fe20003f44070 */
[----:B------:R-:W-:Y:S01]  /*5880*/  IMAD.MOV R8, RZ, RZ, -R8 ;  /* 0x000000ffff087224 */ /* 0x000fe200078e0a08 */
[----:B------:R1:W-:Y:S01]  /*5890*/  STL [R1+0x32c], R16 ;  /* 0x00032c1001007387 */ /* 0x0003e20000100800 */
[----:B------:R-:W-:Y:S01]  /*58a0*/  @!P0 IMAD.MOV R9, RZ, RZ, -R9 ;  /* 0x000000ffff098224 */ /* 0x000fe200078e0a09 */
[C---:B------:R-:W-:Y:S01]  /*58b0*/  ISETP.GT.U32.AND P6, PT, R12.reuse, R15, PT ;  /* 0x0000000f0c00720c */ /* 0x040fe20003fc4070 */
[C---:B------:R-:W-:Y:S01]  /*58c0*/  IMAD R4, R12.reuse, R8, R5 ;  /* 0x000000080c047224 */ /* 0x040fe200078e0205 */
[----:B------:R-:W-:Y:S01]  /*58d0*/  ISETP.GT.U32.AND P0, PT, R12, R18, PT ;  /* 0x000000120c00720c */ /* 0x000fe20003f04070 */
[C---:B------:R-:W-:Y:S01]  /*58e0*/  VIADD R5, R26.reuse, 0xa1 ;  /* 0x000000a11a057836 */ /* 0x040fe20000000000 */
[----:B------:R2:W-:Y:S01]  /*58f0*/  STL [R1+0x324], R9 ;  /* 0x0003240901007387 */ /* 0x0005e20000100800 */
[----:B------:R-:W-:-:S02]  /*5900*/  VIADD R10, R26, 0xa0 ;  /* 0x000000a01a0a7836 */ /* 0x000fc40000000000 */
[C---:B------:R-:W-:Y:S01]  /*5910*/  VIADD R11, R26.reuse, 0x9f ;  /* 0x0000009f1a0b7836 */ /* 0x040fe20000000000 */
[----:B0-----:R-:W-:Y:S01]  /*5920*/  IABS R19, R5 ;  /* 0x0000000500137213 */ /* 0x001fe20000000000 */
[----:B-1----:R-:W-:Y:S01]  /*5930*/  VIADD R16, R26, 0xa2 ;  /* 0x000000a21a107836 */ /* 0x002fe20000000000 */
[----:B------:R-:W-:Y:S01]  /*5940*/  IABS R13, R10 ;  /* 0x0000000a000d7213 */ /* 0x000fe20000000000 */
[--C-:B------:R-:W-:Y:S01]  /*5950*/  @!P2 IMAD.IADD R17, R17, 0x1, -R12.reuse ;  /* 0x000000011111a824 */ /* 0x100fe200078e0a0c */
[----:B------:R-:W-:Y:S01]  /*5960*/  ISETP.GT.U32.AND P2, PT, R12, R4, PT ;  /* 0x000000040c00720c */ /* 0x000fe20003f44070 */
[--C-:B------:R-:W-:Y:S01]  /*5970*/  @!P6 IMAD.IADD R15, R15, 0x1, -R12.reuse ;  /* 0x000000010f0fe824 */ /* 0x100fe200078e0a0c */
[----:B------:R-:W-:Y:S01]  /*5980*/  IABS R2, R16 ;  /* 0x0000001000027213 */ /* 0x000fe20000000000 */
[----:B------:R-:W-:Y:S01]  /*5990*/  @!P0 IMAD.IADD R18, R18, 0x1, -R12 ;  /* 0x0000000112128824 */ /* 0x000fe200078e0a0c */
[----:B--2---:R-:W-:Y:S01]  /*59a0*/  IABS R9, R11 ;  /* 0x0000000b00097213 */ /* 0x004fe20000000000 */
[----:B------:R-:W-:Y:S01]  /*59b0*/  IMAD.HI.U32 R20, R7, R19, RZ ;  /* 0x0000001307147227 */ /* 0x000fe200078e00ff */
[----:B------:R-:W-:-:S03]  /*59c0*/  ISETP.GE.AND P0, PT, R0, RZ, PT ;  /* 0x000000ff0000720c */ /* 0x000fc60003f06270 */
[----:B------:R-:W-:-:S04]  /*59d0*/  IMAD.HI.U32 R8, R7, R2, RZ ;  /* 0x0000000207087227 */ /* 0x000fc800078e00ff */
[----:B------:R-:W-:Y:S02]  /*59e0*/  IMAD.MOV R8, RZ, RZ, -R8 ;  /* 0x000000ffff087224 */ /* 0x000fe400078e0a08 */
[----:B------:R-:W-:Y:S01]  /*59f0*/  @!P2 IMAD.IADD R4, R4, 0x1, -R12 ;  /* 0x000000010404a824 */ /* 0x000fe200078e0a0c */
[----:B------:R-:W-:Y:S01]  /*5a00*/  ISETP.GE.AND P2, PT, R16, RZ, PT ;  /* 0x000000ff1000720c */ /* 0x000fe20003f46270 */
[----:B------:R-:W-:Y:S02]  /*5a10*/  IMAD R2, R12, R8, R2 ;  /* 0x000000080c027224 */ /* 0x000fe400078e0202 */
[----:B------:R-:W-:-:S03]  /*5a20*/  IMAD.HI.U32 R0, R7, R13, RZ ;  /* 0x0000000d07007227 */ /* 0x000fc600078e00ff */
[----:B------:R-:W-:Y:S01]  /*5a30*/  ISETP.GT.U32.AND P6, PT, R12, R2, PT ;  /* 0x000000020c00720c */ /* 0x000fe20003fc4070 */
[----:B------:R-:W-:Y:S02]  /*5a40*/  IMAD.MOV R20, RZ, RZ, -R20 ;  /* 0x000000ffff147224 */ /* 0x000fe400078e0a14 */
[----:B------:R-:W-:-:S04]  /*5a50*/  IMAD.HI.U32 R8, R7, R9, RZ ;  /* 0x0000000907087227 */ /* 0x000fc800078e00ff */
[----:B------:R-:W-:Y:S02]  /*5a60*/  IMAD.MOV R0, RZ, RZ, -R0 ;  /* 0x000000ffff007224 */ /* 0x000fe400078e0a00 */
[----:B------:R-:W-:Y:S02]  /*5a70*/  IMAD R16, R12, R20, R19 ;  /* 0x000000140c107224 */ /* 0x000fe400078e0213 */
[----:B------:R-:W-:Y:S02]  /*5a80*/  IMAD.MOV.U32 R22, RZ, RZ, R14 ;  /* 0x000000ffff167224 */ /* 0x000fe400078e000e */
[----:B------:R-:W-:Y:S01]  /*5a90*/  @!P6 IMAD.IADD R2, R2, 0x1, -R12 ;  /* 0x000000010202e824 */ /* 0x000fe200078e0a0c */
[----:B------:R-:W-:Y:S01]  /*5aa0*/  ISETP.GT.U32.AND P6, PT, R12, R4, PT ;  /* 0x000000040c00720c */ /* 0x000fe20003fc4070 */
[----:B------:R-:W-:Y:S02]  /*5ab0*/  IMAD.MOV.U32 R21, RZ, RZ, R17 ;  /* 0x000000ffff157224 */ /* 0x000fe400078e0011 */
[----:B------:R-:W-:-:S02]  /*5ac0*/  IMAD.MOV R8, RZ, RZ, -R8 ;  /* 0x000000ffff087224 */ /* 0x000fc400078e0a08 */
[----:B------:R-:W-:Y:S02]  /*5ad0*/  IMAD R13, R12, R0, R13 ;  /* 0x000000000c0d7224 */ /* 0x000fe400078e020d */
[----:B------:R-:W-:Y:S02]  /*5ae0*/  VIADD R0, R26, 0x9e ;  /* 0x0000009e1a007836 */ /* 0x000fe40000000000 */
[----:B------:R-:W-:Y:S01]  /*5af0*/  @!P4 IMAD.MOV R22, RZ, RZ, -R22 ;  /* 0x000000ffff16c224 */ /* 0x000fe200078e0a16 */
[C---:B------:R-:W-:Y:S01]  /*5b00*/  ISETP.GT.U32.AND P4, PT, R12.reuse, R2, PT ;  /* 0x000000020c00720c */ /* 0x040fe20003f84070 */
[----:B------:R-:W-:Y:S01]  /*5b10*/  @!P3 IMAD.MOV R21, RZ, RZ, -R21 ;  /* 0x000000ffff15b224 */ /* 0x000fe200078e0a15 */
[C---:B------:R-:W-:Y:S01]  /*5b20*/  ISETP.GT.U32.AND P3, PT, R12.reuse, R16, PT ;  /* 0x000000100c00720c */ /* 0x040fe20003f64070 */
[C---:B------:R-:W-:Y:S01]  /*5b30*/  IMAD R9, R12.reuse, R8, R9 ;  /* 0x000000080c097224 */ /* 0x040fe200078e0209 */
[----:B------:R-:W-:Y:S01]  /*5b40*/  IABS R14, R0 ;  /* 0x00000000000e7213 */ /* 0x000fe20000000000 */
[----:B------:R-:W-:Y:S01]  /*5b50*/  @!P1 IMAD.MOV R18, RZ, RZ, -R18 ;  /* 0x000000ffff129224 */ /* 0x000fe200078e0a12 */
[----:B------:R-:W-:Y:S01]  /*5b60*/  ISETP.GT.U32.AND P1, PT, R12, R13, PT ;  /* 0x0000000d0c00720c */ /* 0x000fe20003f24070 */
[----:B------:R-:W-:Y:S01]  /*5b70*/  @!P6 IMAD.IADD R4, R4, 0x1, -R12 ;  /* 0x000000010404e824 */ /* 0x000fe200078e0a0c */
[----:B------:R-:W-:Y:S01]  /*5b80*/  ISETP.GT.U32.AND P6, PT, R12, R9, PT ;  /* 0x000000090c00720c */ /* 0x000fe20003fc4070 */
[----:B------:R-:W-:Y:S01]  /*5b90*/  IMAD.MOV.U32 R19, RZ, RZ, R15 ;  /* 0x000000ffff137224 */ /* 0x000fe200078e000f */
[----:B------:R-:W-:Y:S01]  /*5ba0*/  STL [R1+0x320], R22 ;  /* 0x0003201601007387 */ /* 0x000fe20000100800 */
[----:B------:R-:W-:-:S03]  /*5bb0*/  IMAD.HI.U32 R15, R7, R14, RZ ;  /* 0x0000000e070f7227 */ /* 0x000fc600078e00ff */
[----:B------:R-:W-:Y:S01]  /*5bc0*/  STL [R1+0x31c], R21 ;  /* 0x00031c1501007387 */ /* 0x000fe20000100800 */
[----:B------:R-:W-:Y:S02]  /*5bd0*/  IMAD.MOV R15, RZ, RZ, -R15 ;  /* 0x000000ffff0f7224 */ /* 0x000fe400078e0a0f */
[--C-:B------:R-:W-:Y:S01]  /*5be0*/  @!P4 IMAD.IADD R2, R2, 0x1, -R12.reuse ;  /* 0x000000010202c824 */ /* 0x100fe200078e0a0c */
[----:B------:R-:W-:Y:S01]  /*5bf0*/  ISETP.GE.AND P4, PT, R10, RZ, PT ;  /* 0x000000ff0a00720c */ /* 0x000fe20003f86270 */
[----:B------:R-:W-:Y:S01]  /*5c00*/  @!P3 IMAD.IADD R16, R16, 0x1, -R12 ;  /* 0x000000011010b824 */ /* 0x000fe200078e0a0c */
[----:B------:R0:W-:Y:S01]  /*5c10*/  STL [R1+0x318], R18 ;  /* 0x0003181201007387 */ /* 0x0001e20000100800 */
[----:B------:R-:W-:Y:S01]  /*5c20*/  IMAD R10, R12, R15, R14 ;  /* 0x0000000f0c0a7224 */ /* 0x000fe200078e020e */
[----:B------:R-:W-:Y:S01]  /*5c30*/  ISETP.GE.AND P3, PT, R11, RZ, PT ;  /* 0x000000ff0b00720c */ /* 0x000fe20003f66270 */
[----:B------:R-:W-:Y:S02]  /*5c40*/  VIADD R8, R26, 0x9d ;  /* 0x0000009d1a087836 */ /* 0x000fe40000000000 */
[----:B------:R-:W-:Y:S01]  /*5c50*/  @!P1 IMAD.IADD R13, R13, 0x1, -R12 ;  /* 0x000000010d0d9824 */ /* 0x000fe200078e0a0c */
[C---:B------:R-:W-:Y:S01]  /*5c60*/  ISETP.GT.U32.AND P1, PT, R12.reuse, R16, PT ;  /* 0x000000100c00720c */ /* 0x040fe20003f24070 */
[----:B------:R-:W-:Y:S01]  /*5c70*/  IMAD.MOV.U32 R15, RZ, RZ, R2 ;  /* 0x000000ffff0f7224 */ /* 0x000fe200078e0002 */
[----:B------:R-:W-:Y:S01]  /*5c80*/  IABS R17, R8 ;  /* 0x0000000800117213 */ /* 0x000fe20000000000 */
[----:B------:R-:W-:Y:S01]  /*5c90*/  @!P6 IMAD.IADD R9, R9, 0x1, -R12 ;  /* 0x000000010909e824 */ /* 0x000fe200078e0a0c */
[----:B------:R-:W-:Y:S01]  /*5ca0*/  ISETP.GT.U32.AND P6, PT, R12, R13, PT ;  /* 0x0000000d0c00720c */ /* 0x000fe20003fc4070 */
[----:B0-----:R-:W-:-:S02]  /*5cb0*/  IMAD.MOV.U32 R18, RZ, RZ, R4 ;  /* 0x000000ffff127224 */ /* 0x001fc400078e0004 */
[----:B------:R-:W-:Y:S01]  /*5cc0*/  @!P2 IMAD.MOV R15, RZ, RZ, -R15 ;  /* 0x000000ffff0fa224 */ /* 0x000fe200078e0a0f */
[C---:B------:R-:W-:Y:S01]  /*5cd0*/  ISETP.GT.U32.AND P2, PT, R12.reuse, R10, PT ;  /* 0x0000000a0c00720c */ /* 0x040fe20003f44070 */
[----:B------:R-:W-:Y:S01]  /*5ce0*/  @!P0 IMAD.MOV R18, RZ, RZ, -R18 ;  /* 0x000000ffff128224 */ /* 0x000fe200078e0a12 */
[----:B------:R-:W-:Y:S01]  /*5cf0*/  ISETP.GT.U32.AND P0, PT, R12, R9, PT ;  /* 0x000000090c00720c */ /* 0x000fe20003f04070 */
[----:B------:R-:W-:Y:S01]  /*5d00*/  @!P5 IMAD.MOV R19, RZ, RZ, -R19 ;  /* 0x000000ffff13d224 */ /* 0x000fe200078e0a13 */
[----:B------:R-:W-:Y:S01]  /*5d10*/  ISETP.GE.AND P5, PT, R5, RZ, PT ;  /* 0x000000ff0500720c */ /* 0x000fe20003fa6270 */
[----:B------:R-:W-:Y:S02]  /*5d20*/  IMAD.MOV.U32 R5, RZ, RZ, R17 ;  /* 0x000000ffff057224 */ /* 0x000fe400078e0011 */
[----:B------:R-:W-:Y:S01]  /*5d30*/  VIADD R4, R26, 0x9b ;  /* 0x0000009b1a047836 */ /* 0x000fe20000000000 */
[----:B------:R-:W-:Y:S01]  /*5d40*/  STL [R1+0x314], R19 ;  /* 0x0003141301007387 */ /* 0x000fe20000100800 */
[----:B------:R-:W-:-:S03]  /*5d50*/  IMAD.HI.U32 R11, R7, R5, RZ ;  /* 0x00000005070b7227 */ /* 0x000fc600078e00ff */
[----:B------:R-:W-:Y:S01]  /*5d60*/  STL [R1+0x30c], R18 ;  /* 0x00030c1201007387 */ /* 0x000fe20000100800 */
[--C-:B------:R-:W-:Y:S01]  /*5d70*/  @!P1 IMAD.IADD R16, R16, 0x1, -R12.reuse ;  /* 0x0000000110109824 */ /* 0x100fe200078e0a0c */
[----:B------:R-:W-:Y:S01]  /*5d80*/  ISETP.GE.AND P1, PT, R0, RZ, PT ;  /* 0x000000ff0000720c */ /* 0x000fe20003f26270 */
[----:B------:R-:W-:Y:S01]  /*5d90*/  IMAD.MOV R11, RZ, RZ, -R11 ;  /* 0x000000ffff0b7224 */ /* 0x000fe200078e0a0b */
[----:B------:R-:W-:Y:S01]  /*5da0*/  IABS R0, R4 ;  /* 0x0000000400007213 */ /* 0x000fe20000000000 */
[----:B------:R-:W-:Y:S01]  /*5db0*/  @!P2 IMAD.IADD R10, R10, 0x1, -R12 ;  /* 0x000000010a0aa824 */ /* 0x000fe200078e0a0c */
[----:B------:R0:W-:Y:S01]  /*5dc0*/  STL [R1+0x304], R15 ;  /* 0x0003040f01007387 */ /* 0x0001e20000100800 */
[----:B------:R-:W-:Y:S02]  /*5dd0*/  IMAD.MOV.U32 R17, RZ, RZ, R16 ;  /* 0x000000ffff117224 */ /* 0x000fe400078e0010 */
[----:B------:R-:W-:Y:S01]  /*5de0*/  @!P0 IMAD.IADD R9, R9, 0x1, -R12 ;  /* 0x0000000109098824 */ /* 0x000fe200078e0a0c */
[----:B------:R-:W-:Y:S01]  /*5df0*/  ISETP.GE.AND P0, PT, R8, RZ, PT ;  /* 0x000000ff0800720c */ /* 0x000fe20003f06270 */
[----:B------:R-:W-:-:S02]  /*5e00*/  VIADD R14, R26, 0x9c ;  /* 0x0000009c1a0e7836 */ /* 0x000fc40000000000 */
[----:B------:R-:W-:Y:S02]  /*5e10*/  IMAD R5, R12, R11, R5 ;  /* 0x0000000b0c057224 */ /* 0x000fe400078e0205 */
[----:B------:R-:W-:Y:S01]  /*5e20*/  VIADD R8, R26, 0x9a ;  /* 0x0000009a1a087836 */ /* 0x000fe20000000000 */
[----:B------:R-:W-:Y:S01]  /*5e30*/  IABS R2, R14 ;  /* 0x0000000e00027213 */ /* 0x000fe20000000000 */
[----:B------:R-:W-:Y:S01]  /*5e40*/  @!P5 IMAD.MOV R17, RZ, RZ, -R17 ;  /* 0x000000ffff11d224 */ /* 0x000fe200078e0a11 */
[----:B------:R-:W-:Y:S01]  /*5e50*/  ISETP.GT.U32.AND P5, PT, R12, R10, PT ;  /* 0x0000000a0c00720c */ /* 0x000fe20003fa4070 */
[----:B------:R-:W-:Y:S01]  /*5e60*/  IMAD.HI.U32 R11, R7, R0, RZ ;  /* 0x00000000070b7227 */ /* 0x000fe200078e00ff */
[----:B------:R-:W-:Y:S02]  /*5e70*/  ISETP.GE.AND P2, PT, R14, RZ, PT ;  /* 0x000000ff0e00720c */ /* 0x000fe40003f46270 */
[----:B------:R-:W-:Y:S01]  /*5e80*/  IABS R14, R8 ;  /* 0x00000008000e7213 */ /* 0x000fe20000000000 */
[----:B------:R-:W-:Y:S01]  /*5e90*/  @!P6 IMAD.IADD R13, R13, 0x1, -R12 ;  /* 0x000000010d0de824 */ /* 0x000fe200078e0a0c */
[----:B------:R-:W-:Y:S01]  /*5ea0*/  ISETP.GT.U32.AND P6, PT, R12, R5, PT ;  /* 0x000000050c00720c */ /* 0x000fe20003fc4070 */
[----:B------:R-:W-:Y:S01]  /*5eb0*/  IMAD.MOV R11, RZ, RZ, -R11 ;  /* 0x000000ffff0b7224 */ /* 0x000fe200078e0a0b */
[----:B------:R-:W-:Y:S01]  /*5ec0*/  STL [R1+0x300], R17 ;  /* 0x0003001101007387 */ /* 0x000fe20000100800 */
[----:B0-----:R-:W-:-:S04]  /*5ed0*/  IMAD.HI.U32 R15, R7, R2, RZ ;  /* 0x00000002070f7227 */ /* 0x001fc800078e00ff */
[----:B------:R-:W-:Y:S02]  /*5ee0*/  IMAD R0, R12, R11, R0 ;  /* 0x0000000b0c007224 */ /* 0x000fe400078e0200 */
[----:B------:R-:W-:-:S04]  /*5ef0*/  IMAD.HI.U32 R11, R7, R14, RZ ;  /* 0x0000000e070b7227 */ /* 0x000fc800078e00ff */
[----:B------:R-:W-:Y:S02]  /*5f00*/  IMAD.MOV R15, RZ, RZ, -R15 ;  /* 0x000000ffff0f7224 */ /* 0x000fe400078e0a0f */
[----:B------:R-:W-:Y:S02]  /*5f10*/  IMAD.MOV R11, RZ, RZ, -R11 ;  /* 0x000000ffff0b7224 */ /* 0x000fe400078e0a0b */
[----:B------:R-:W-:Y:S01]  /*5f20*/  @!P5 IMAD.IADD R10, R10, 0x1, -R12 ;  /* 0x000000010a0ad824 */ /* 0x000fe200078e0a0c */
[C---:B------:R-:W-:Y:S01]  /*5f30*/  ISETP.GT.U32.AND P5, PT, R12.reuse, R0, PT ;  /* 0x000000000c00720c */ /* 0x040fe20003fa4070 */
[C---:B------:R-:W-:Y:S02]  /*5f40*/  IMAD R2, R12.reuse, R15, R2 ;  /* 0x0000000f0c027224 */ /* 0x040fe400078e0202 */
[----:B------:R-:W-:Y:S02]  /*5f50*/  IMAD R14, R12, R11, R14 ;  /* 0x0000000b0c0e7224 */ /* 0x000fe400078e020e */
[----:B------:R-:W-:-:S02]  /*5f60*/  IMAD.MOV.U32 R15, RZ, RZ, R10 ;  /* 0x000000ffff0f7224 */ /* 0x000fc400078e000a */
[--C-:B------:R-:W-:Y:S02]  /*5f70*/  @!P6 IMAD.IADD R5, R5, 0x1, -R12.reuse ;  /* 0x000000010505e824 */ /* 0x100fe400078e0a0c */
[----:B------:R-:W-:Y:S01]  /*5f80*/  @!P4 IMAD.MOV R13, RZ, RZ, -R13 ;  /* 0x000000ffff0dc224 */ /* 0x000fe200078e0a0d */
[C---:B------:R-:W-:Y:S01]  /*5f90*/  ISETP.GT.U32.AND P4, PT, R12.reuse, R2, PT ;  /* 0x000000020c00720c */ /* 0x040fe20003f84070 */
[----:B------:R-:W-:Y:S01]  /*5fa0*/  @!P1 IMAD.MOV R15, RZ, RZ, -R15 ;  /* 0x000000ffff0f9224 */ /* 0x000fe200078e0a0f */
[C---:B------:R-:W-:Y:S01]  /*5fb0*/  ISETP.GT.U32.AND P1, PT, R12.reuse, R14, PT ;  /* 0x0000000e0c00720c */ /* 0x040fe20003f24070 */
[----:B------:R-:W-:Y:S01]  /*5fc0*/  @!P3 IMAD.MOV R9, RZ, RZ, -R9 ;  /* 0x000000ffff09b224 */ /* 0x000fe200078e0a09 */
[----:B------:R-:W-:Y:S01]  /*5fd0*/  ISETP.GT.U32.AND P6, PT, R12, R5, PT ;  /* 0x000000050c00720c */ /* 0x000fe20003fc4070 */
[----:B------:R-:W-:Y:S01]  /*5fe0*/  STL [R1+0x2f8], R13 ;  /* 0x0002f80d01007387 */ /* 0x000fe20000100800 */
[----:B------:R-:W-:Y:S01]  /*5ff0*/  ISETP.GE.AND P3, PT, R4, RZ, PT ;  /* 0x000000ff0400720c */ /* 0x000fe20003f66270 */
[----:B------:R-:W-:-:S02]  /*6000*/  @!P5 IMAD.IADD R0, R0, 0x1, -R12 ;  /* 0x000000010000d824 */ /* 0x000fc400078e0a0c */
[----:B------:R0:W-:Y:S01]  /*6010*/  STL [R1+0x2f0], R9 ;  /* 0x0002f00901007387 */ /* 0x0001e20000100800 */
[----:B------:R-:W-:Y:S02]  /*6020*/  VIADD R4, R26, 0x99 ;  /* 0x000000991a047836 */ /* 0x000fe40000000000 */
[----:B------:R-:W-:Y:S01]  /*6030*/  ISETP.GT.U32.AND P5, PT, R12, R0, PT ;  /* 0x000000000c00720c */ /* 0x000fe20003fa4070 */
[--C-:B------:R-:W-:Y:S01]  /*6040*/  @!P4 IMAD.IADD R2, R2, 0x1, -R12.reuse ;  /* 0x000000010202c824 */ /* 0x100fe200078e0a0c */
[----:B------:R-:W-:Y:S01]  /*6050*/  STL [R1+0x2e4], R15 ;  /* 0x0002e40f01007387 */ /* 0x000fe20000100800 */
[--C-:B------:R-:W-:Y:S01]  /*6060*/  @!P1 IMAD.IADD R14, R14, 0x1, -R12.reuse ;  /* 0x000000010e0e9824 */ /* 0x100fe200078e0a0c */
[----:B------:R-:W-:Y:S01]  /*6070*/  IABS R21, R4 ;  /* 0x0000000400157213 */ /* 0x000fe20000000000 */
[----:B------:R-:W-:Y:S01]  /*6080*/  @!P6 IMAD.IADD R5, R5, 0x1, -R12 ;  /* 0x000000010505e824 */ /* 0x000fe200078e0a0c */
[----:B------:R-:W-:Y:S01]  /*6090*/  ISETP.GT.U32.AND P4, PT, R12, R2, PT ;  /* 0x000000020c00720c */ /* 0x000fe20003f84070 */
[----:B0-----:R-:W-:Y:S01]  /*60a0*/  VIADD R9, R26, 0x98 ;  /* 0x000000981a097836 */ /* 0x001fe20000000000 */
[----:B------:R-:W-:Y:S01]  /*60b0*/  ISETP.GT.U32.AND P1, PT, R12, R14, PT ;  /* 0x0000000e0c00720c */ /* 0x000fe20003f24070 */
[----:B------:R-:W-:Y:S01]  /*60c0*/  IMAD.MOV.U32 R13, RZ, RZ, R5 ;  /* 0x000000ffff0d7224 */ /* 0x000fe200078e0005 */
[----:B------:R-:W-:Y:S01]  /*60d0*/  ISETP.GE.AND P6, PT, R8, RZ, PT ;  /* 0x000000ff0800720c */ /* 0x000fe20003fc6270 */
[----:B------:R-:W-:Y:S01]  /*60e0*/  IMAD.HI.U32 R10, R7, R21, RZ ;  /* 0x00000015070a7227 */ /* 0x000fe200078e00ff */
[----:B------:R-:W-:-:S03]  /*60f0*/  IABS R20, R9 ;  /* 0x0000000900147213 */ /* 0x000fc60000000000 */
[----:B------:R-:W-:Y:S02]  /*6100*/  VIADD R8, R26, 0x97 ;  /* 0x000000971a087836 */ /* 0x000fe40000000000 */
[----:B------:R-:W-:-:S03]  /*6110*/  IMAD.HI.U32 R5, R7, R20, RZ ;  /* 0x0000001407057227 */ /* 0x000fc600078e00ff */
[----:B------:R-:W-:Y:S01]  /*6120*/  IABS R19, R8 ;  /* 0x0000000800137213 */ /* 0x000fe20000000000 */
[----:B------:R-:W-:Y:S02]  /*6130*/  IMAD.MOV R5, RZ, RZ, -R5 ;  /* 0x000000ffff057224 */ /* 0x000fe400078e0a05 */
[----:B------:R-:W-:Y:S01]  /*6140*/  @!P0 IMAD.MOV R13, RZ, RZ, -R13 ;  /* 0x000000ffff0d8224 */ /* 0x000fe200078e0a0d */
[----:B------:R-:W-:Y:S01]  /*6150*/  ISETP.GE.AND P0, PT, R4, RZ, PT ;  /* 0x000000ff0400720c */ /* 0x000fe20003f06270 */
[----:B------:R-:W-:Y:S02]  /*6160*/  IMAD R20, R12, R5, R20 ;  /* 0x000000050c147224 */ /* 0x000fe400078e0214 */
[--C-:B------:R-:W-:Y:S01]  /*6170*/  @!P4 IMAD.IADD R2, R2, 0x1, -R12.reuse ;  /* 0x000000010202c824 */ /* 0x100fe200078e0a0c */
[----:B------:R-:W-:Y:S01]  /*6180*/  ISETP.GE.AND P4, PT, R9, RZ, PT ;  /* 0x000000ff0900720c */ /* 0x000fe20003f86270 */
[----:B------:R-:W-:Y:S01]  /*6190*/  @!P1 IMAD.IADD R14, R14, 0x1, -R12 ;  /* 0x000000010e0e9824 */ /* 0x000fe200078e0a0c */
[----:B------:R-:W-:Y:S01]  /*61a0*/  ISETP.GT.U32.AND P1, PT, R12, R20, PT ;  /* 0x000000140c00720c */ /* 0x000fe20003f24070 */
[----:B------:R-:W-:Y:S01]  /*61b0*/  IMAD.MOV R9, RZ, RZ, -R10 ;  /* 0x000000ffff097224 */ /* 0x000fe200078e0a0a */
[----:B------:R0:W-:Y:S01]  /*61c0*/  STL [R1+0x2d8], R13 ;  /* 0x0002d80d01007387 */ /* 0x0001e20000100800 */
[----:B------:R-:W-:Y:S01]  /*61d0*/  @!P5 IMAD.IADD R0, R0, 0x1, -R12 ;  /* 0x000000010000d824 */ /* 0x000fe200078e0a0c */
[----:B------:R-:W-:Y:S01]  /*61e0*/  ISETP.GE.AND P5, PT, R8, RZ, PT ;  /* 0x000000ff0800720c */ /* 0x000fe20003fa6270 */
[----:B------:R-:W-:-:S02]  /*61f0*/  IMAD R21, R12, R9, R21 ;  /* 0x000000090c157224 */ /* 0x000fc400078e0215 */
[----:B------:R-:W-:Y:S02]  /*6200*/  VIADD R18, R26, 0x96 ;  /* 0x000000961a127836 */ /* 0x000fe40000000000 */
[----:B------:R-:W-:Y:S02]  /*6210*/  IMAD.MOV.U32 R11, RZ, RZ, R0 ;  /* 0x000000ffff0b7224 */ /* 0x000fe400078e0000 */
[----:B------:R-:W-:-:S04]  /*6220*/  IMAD.HI.U32 R4, R7, R19, RZ ;  /* 0x0000001307047227 */ /* 0x000fc800078e00ff */
[----:B0-----:R-:W-:Y:S02]  /*6230*/  IMAD.MOV.U32 R13, RZ, RZ, R2 ;  /* 0x000000ffff0d7224 */ /* 0x001fe400078e0002 */
[----:B------:R-:W-:Y:S01]  /*6240*/  @!P3 IMAD.MOV R11, RZ, RZ, -R11 ;  /* 0x000000ffff0bb224 */ /* 0x000fe200078e0a0b */
[----:B------:R-:W-:Y:S01]  /*6250*/  ISETP.GE.AND P3, PT, R18, RZ, PT ;  /* 0x000000ff1200720c */ /* 0x000fe20003f66270 */
[----:B------:R-:W-:Y:S01]  /*6260*/  @!P2 IMAD.MOV R13, RZ, RZ, -R13 ;  /* 0x000000ffff0da224 */ /* 0x000fe200078e0a0d */
[----:B------:R-:W-:Y:S01]  /*6270*/  ISETP.GT.U32.AND P2, PT, R12, R21, PT ;  /* 0x000000150c00720c */ /* 0x000fe20003f44070 */
[----:B------:R-:W-:Y:S01]  /*6280*/  IMAD.MOV R4, RZ, RZ, -R4 ;  /* 0x000000ffff047224 */ /* 0x000fe200078e0a04 */
[----:B------:R-:W-:Y:S01]  /*6290*/  IABS R18, R18 ;  /* 0x0000001200127213 */ /* 0x000fe20000000000 */
[----:B------:R-:W-:Y:S01]  /*62a0*/  VIADD R9, R26, 0x95 ;  /* 0x000000951a097836 */ /* 0x000fe20000000000 */
[----:B------:R-:W-:Y:S01]  /*62b0*/  STL [R1+0x2cc], R13 ;  /* 0x0002cc0d01007387 */ /* 0x000fe20000100800 */
[----:B------:R-:W-:-:S02]  /*62c0*/  @!P1 IMAD.IADD R20, R20, 0x1, -R12 ;  /* 0x0000000114149824 */ /* 0x000fc400078e0a0c */
[C---:B------:R-:W-:Y:S01]  /*62d0*/  IMAD R19, R12.reuse, R4, R19 ;  /* 0x000000040c137224 */ /* 0x040fe200078e0213 */
[----:B------:R-:W-:Y:S01]  /*62e0*/  IABS R17, R9 ;  /* 0x0000000900117213 */ /* 0x000fe20000000000 */
[----:B------:R-:W-:Y:S01]  /*62f0*/  IMAD.MOV.U32 R15, RZ, RZ, R14 ;  /* 0x000000ffff0f7224 */ /* 0x000fe200078e000e */
[C---:B------:R-:W-:Y:S01]  /*6300*/  ISETP.GT.U32.AND P1, PT, R12.reuse, R20, PT ;  /* 0x000000140c00720c */ /* 0x040fe20003f24070 */
[----:B------:R-:W-:Y:S01]  /*6310*/  IMAD.HI.U32 R10, R7, R18, RZ ;  /* 0x00000012070a7227 */ /* 0x000fe200078e00ff */
[----:B------:R0:W-:Y:S03]  /*6320*/  STL [R1+0x2c4], R11 ;  /* 0x0002c40b01007387 */ /* 0x0001e60000100800 */
[----:B------:R-:W-:Y:S01]  /*6330*/  @!P6 IMAD.MOV R15, RZ, RZ, -R15 ;  /* 0x000000ffff0fe224 */ /* 0x000fe200078e0a0f */
[----:B------:R-:W-:Y:S01]  /*6340*/  ISETP.GT.U32.AND P6, PT, R12, R19, PT ;  /* 0x000000130c00720c */ /* 0x000fe20003fc4070 */
[----:B------:R-:W-:-:S02]  /*6350*/  VIADD R4, R26, 0x93 ;  /* 0x000000931a047836 */ /* 0x000fc40000000000 */
[----:B------:R-:W-:Y:S01]  /*6360*/  @!P2 IMAD.IADD R21, R21, 0x1, -R12 ;  /* 0x000000011515a824 */ /* 0x000fe200078e0a0c */
[----:B------:R1:W-:Y:S01]  /*6370*/  STL [R1+0x2b8], R15 ;  /* 0x0002b80f01007387 */ /* 0x0003e20000100800 */
[----:B------:R-:W-:Y:S01]  /*6380*/  IMAD.HI.U32 R8, R7, R17, RZ ;  /* 0x0000001107087227 */ /* 0x000fe200078e00ff */
[----:B0-----:R-:W-:Y:S02]  /*6390*/  IABS R11, R4 ;  /* 0x00000004000b7213 */ /* 0x001fe40000000000 */
[C---:B------:R-:W-:Y:S01]  /*63a0*/  ISETP.GT.U32.AND P2, PT, R12.reuse, R21, PT ;  /* 0x000000150c00720c */ /* 0x040fe20003f44070 */
[----:B------:R-:W-:Y:S02]  /*63b0*/  IMAD.MOV R10, RZ, RZ, -R10 ;  /* 0x000000ffff0a7224 */ /* 0x000fe400078e0a0a */
[----:B------:R-:W-:Y:S02]  /*63c0*/  IMAD.MOV R8, RZ, RZ, -R8 ;  /* 0x000000ffff087224 */ /* 0x000fe400078e0a08 */
[----:B------:R-:W-:-:S02]  /*63d0*/  IMAD R18, R12, R10, R18 ;  /* 0x0000000a0c127224 */ /* 0x000fc400078e0212 */
[----:B------:R-:W-:Y:S02]  /*63e0*/  IMAD R17, R12, R8, R17 ;  /* 0x000000080c117224 */ /* 0x000fe400078e0211 */
[----:B------:R-:W-:Y:S01]  /*63f0*/  @!P1 IMAD.IADD R20, R20, 0x1, -R12 ;  /* 0x0000000114149824 */ /* 0x000fe200078e0a0c */
[----:B------:R-:W-:Y:S01]  /*6400*/  ISETP.GT.U32.AND P1, PT, R12, R18, PT ;  /* 0x000000120c00720c */ /* 0x000fe20003f24070 */
[----:B------:R-:W-:-:S04]  /*6410*/  IMAD.HI.U32 R0, R7, R11, RZ ;  /* 0x0000000b07007227 */ /* 0x000fc800078e00ff */
[----:B------:R-:W-:Y:S01]  /*6420*/  @!P6 IMAD.IADD R19, R19, 0x1, -R12 ;  /* 0x000000011313e824 */ /* 0x000fe200078e0a0c */
[----:B------:R-:W-:Y:S01]  /*6430*/  ISETP.GT.U32.AND P6, PT, R12, R17, PT ;  /* 0x000000110c00720c */ /* 0x000fe20003fc4070 */
[----:B------:R-:W-:Y:S02]  /*6440*/  IMAD.MOV R0, RZ, RZ, -R0 ;  /* 0x000000ffff007224 */ /* 0x000fe400078e0a00 */
[----:B------:R-:W-:Y:S02]  /*6450*/  VIADD R5, R26, 0x94 ;  /* 0x000000941a057836 */ /* 0x000fe40000000000 */
[----:B------:R-:W-:Y:S02]  /*6460*/  IMAD R11, R12, R0, R11 ;  /* 0x000000000c0b7224 */ /* 0x000fe400078e020b */
[----:B------:R-:W-:Y:S01]  /*6470*/  @!P2 IMAD.IADD R21, R21, 0x1, -R12 ;  /* 0x000000011515a824 */ /* 0x000fe200078e0a0c */
[----:B------:R-:W-:Y:S01]  /*6480*/  IABS R13, R5 ;  /* 0x00000005000d7213 */ /* 0x000fe20000000000 */
[C---:B------:R-:W-:Y:S01]  /*6490*/  VIADD R0, R26.reuse, 0x92 ;  /* 0x000000921a007836 */ /* 0x040fe20000000000 */
[----:B------:R-:W-:Y:S01]  /*64a0*/  ISETP.GE.AND P2, PT, R9, RZ, PT ;  /* 0x000000ff0900720c */ /* 0x000fe20003f46270 */
[----:B------:R-:W-:-:S02]  /*64b0*/  VIADD R14, R26, 0x91 ;  /* 0x000000911a0e7836 */ /* 0x000fc40000000000 */
[--C-:B------:R-:W-:Y:S01]  /*64c0*/  @!P1 IMAD.IADD R18, R18, 0x1, -R12.reuse ;  /* 0x0000000112129824 */ /* 0x100fe200078e0a0c */
[----:B------:R-:W-:Y:S01]  /*64d0*/  IABS R10, R0 ;  /* 0x00000000000a7213 */ /* 0x000fe20000000000 */
[----:B------:R-:W-:Y:S01]  /*64e0*/  IMAD.MOV.U32 R23, RZ, RZ, R21 ;  /* 0x000000ffff177224 */ /* 0x000fe200078e0015 */
[----:B------:R-:W-:Y:S01]  /*64f0*/  IABS R9, R14 ;  /* 0x0000000e00097213 */ /* 0x000fe20000000000 */
[----:B------:R-:W-:Y:S01]  /*6500*/  @!P6 IMAD.IADD R17, R17, 0x1, -R12 ;  /* 0x000000011111e824 */ /* 0x000fe200078e0a0c */
[C---:B------:R-:W-:Y:S01]  /*6510*/  ISETP.GT.U32.AND P1, PT, R12.reuse, R19, PT ;  /* 0x000000130c00720c */ /* 0x040fe20003f24070 */
[----:B------:R-:W-:Y:S01]  /*6520*/  @!P0 IMAD.MOV R23, RZ, RZ, -R23 ;  /* 0x000000ffff178224 */ /* 0x000fe200078e0a17 */
[C---:B------:R-:W-:Y:S01]  /*6530*/  ISETP.GT.U32.AND P0, PT, R12.reuse, R18, PT ;  /* 0x000000120c00720c */ /* 0x040fe20003f04070 */
[C---:B------:R-:W-:Y:S01]  /*6540*/  IMAD.HI.U32 R2, R7.reuse, R13, RZ ;  /* 0x0000000d07027227 */ /* 0x040fe200078e00ff */
[----:B------:R-:W-:Y:S02]  /*6550*/  ISETP.GT.U32.AND P6, PT, R12, R17, PT ;  /* 0x000000110c00720c */ /* 0x000fe40003fc4070 */
[----:B------:R-:W-:Y:S01]  /*6560*/  STL [R1+0x2ac], R23 ;  /* 0x0002ac1701007387 */ /* 0x000fe20000100800 */
[----:B------:R-:W-:-:S04]  /*6570*/  IMAD.HI.U32 R21, R7, R10, RZ ;  /* 0x0000000a07157227 */ /* 0x000fc800078e00ff */
[----:B------:R-:W-:Y:S02]  /*6580*/  IMAD.MOV R2, RZ, RZ, -R2 ;  /* 0x000000ffff027224 */ /* 0x000fe400078e0a02 */
[----:B------:R-:W-:-:S04]  /*6590*/  IMAD.HI.U32 R22, R7, R9, RZ ;  /* 0x0000000907167227 */ /* 0x000fc800078e00ff */
[----:B------:R-:W-:Y:S02]  /*65a0*/  IMAD.MOV R21, RZ, RZ, -R21 ;  /* 0x000000ffff157224 */ /* 0x000fe400078e0a15 */
[C---:B------:R-:W-:Y:S02]  /*65b0*/  IMAD R13, R12.reuse, R2, R13 ;  /* 0x000000020c0d7224 */ /* 0x040fe400078e020d */
[----:B------:R-:W-:Y:S02]  /*65c0*/  IMAD.MOV R22, RZ, RZ, -R22 ;  /* 0x000000ffff167224 */ /* 0x000fe400078e0a16 */
[C---:B------:R-:W-:Y:S02]  /*65d0*/  IMAD R10, R12.reuse, R21, R10 ;  /* 0x000000150c0a7224 */ /* 0x040fe400078e020a */
[----:B------:R-:W-:Y:S01]  /*65e0*/  @!P4 IMAD.MOV R20, RZ, RZ, -R20 ;  /* 0x000000ffff14c224 */ /* 0x000fe200078e0a14 */
[C---:B------:R-:W-:Y:S01]  /*65f0*/  ISETP.GT.U32.AND P4, PT, R12.reuse, R13, PT ;  /* 0x0000000d0c00720c */ /* 0x040fe20003f84070 */
[--C-:B------:R-:W-:Y:S01]  /*6600*/  @!P1 IMAD.IADD R19, R19, 0x1, -R12.reuse ;  /* 0x0000000113139824 */ /* 0x100fe200078e0a0c */
[C---:B------:R-:W-:Y:S01]  /*6610*/  ISETP.GT.U32.AND P1, PT, R12.reuse, R11, PT ;  /* 0x0000000b0c00720c */ /* 0x040fe20003f24070 */
[----:B------:R-:W-:Y:S01]  /*6620*/  IMAD R9, R12, R22, R9 ;  /* 0x000000160c097224 */ /* 0x000fe200078e0209 */
[----:B------:R0:W-:Y:S01]  /*6630*/  STL [R1+0x2a8], R20 ;  /* 0x0002a81401007387 */ /* 0x0001e20000100800 */
[--C-:B------:R-:W-:Y:S01]  /*6640*/  @!P0 IMAD.IADD R18, R18, 0x1, -R12.reuse ;  /* 0x0000000112128824 */ /* 0x100fe200078e0a0c */
[C---:B------:R-:W-:Y:S01]  /*6650*/  ISETP.GT.U32.AND P0, PT, R12.reuse, R10, PT ;  /* 0x0000000a0c00720c */ /* 0x040fe20003f04070 */
[----:B------:R-:W-:Y:S01]  /*6660*/  @!P6 IMAD.IADD R17, R17, 0x1, -R12 ;  /* 0x000000011111e824 */ /* 0x000fe200078e0a0c */
[----:B------:R-:W-:Y:S01]  /*6670*/  ISETP.GT.U32.AND P6, PT, R12, R9, PT ;  /* 0x000000090c00720c */ /* 0x000fe20003fc4070 */
[----:B-1----:R-:W-:-:S02]  /*6680*/  VIADD R15, R26, 0x90 ;  /* 0x000000901a0f7836 */ /* 0x002fc40000000000 */
[----:B------:R-:W-:Y:S02]  /*6690*/  VIADD R16, R26, 0x8f ;  /* 0x0000008f1a107836 */ /* 0x000fe40000000000 */
[--C-:B------:R-:W-:Y:S01]  /*66a0*/  @!P4 IMAD.IADD R13, R13, 0x1, -R12.reuse ;  /* 0x000000010d0dc824 */ /* 0x100fe200078e0a0c */
[----:B------:R-:W-:Y:S01]  /*66b0*/  IABS R8, R15 ;  /* 0x0000000f00087213 */ /* 0x000fe20000000000 */
[--C-:B------:R-:W-:Y:S01]  /*66c0*/  @!P1 IMAD.IADD R11, R11, 0x1, -R12.reuse ;  /* 0x000000010b0b9824 */ /* 0x100fe200078e0a0c */
[----:B------:R-:W-:Y:S01]  /*66d0*/  IABS R2, R16 ;  /* 0x0000001000027213 */ /* 0x000fe20000000000 */
[----:B------:R-:W-:Y:S01]  /*66e0*/  IMAD.MOV.U32 R24, RZ, RZ, R19 ;  /* 0x000000ffff187224 */ /* 0x000fe200078e0013 */
[----:B------:R-:W-:Y:S01]  /*66f0*/  ISETP.GE.AND P1, PT, R4, RZ, PT ;  /* 0x000000ff0400720c */ /* 0x000fe20003f26270 */
[----:B------:R-:W-:Y:S01]  /*6700*/  @!P0 IMAD.IADD R10, R10, 0x1, -R12 ;  /* 0x000000010a0a8824 */ /* 0x000fe200078e0a0c */
[----:B------:R-:W-:Y:S01]  /*6710*/  ISETP.GT.U32.AND P0, PT, R12, R13, PT ;  /* 0x0000000d0c00720c */ /* 0x000fe20003f04070 */
[----:B0-----:R-:W-:Y:S01]  /*6720*/  IMAD.HI.U32 R20, R7, R8, RZ ;  /* 0x0000000807147227 */ /* 0x001fe200078e00ff */
[----:B------:R-:W-:-:S03]  /*6730*/  ISETP.GE.AND P4, PT, R5, RZ, PT ;  /* 0x000000ff0500720c */ /* 0x000fc60003f86270 */
[----:B------:R-:W-:Y:S02]  /*6740*/  IMAD.MOV.U32 R23, RZ, RZ, R18 ;  /* 0x000000ffff177224 */ /* 0x000fe400078e0012 */
[----:B------:R-:W-:Y:S01]  /*6750*/  @!P6 IMAD.IADD R9, R9, 0x1, -R12 ;  /* 0x000000010909e824 */ /* 0x000fe200078e0a0c */
[C---:B------:R-:W-:Y:S01]  /*6760*/  ISETP.GT.U32.AND P6, PT, R12.reuse, R10, PT ;  /* 0x0000000a0c00720c */ /* 0x040fe20003fc4070 */
[----:B------:R-:W-:Y:S01]  /*6770*/  @!P5 IMAD.MOV R24, RZ, RZ, -R24 ;  /* 0x000000ffff18d224 */ /* 0x000fe200078e0a18 */
[C---:B------:R-:W-:Y:S01]  /*6780*/  ISETP.GT.U32.AND P5, PT, R12.reuse, R11, PT ;  /* 0x0000000b0c00720c */ /* 0x040fe20003fa4070 */
[----:B------:R-:W-:Y:S02]  /*6790*/  IMAD.MOV R20, RZ, RZ, -R20 ;  /* 0x000000ffff147224 */ /* 0x000fe400078e0a14 */
[----:B------:R-:W-:Y:S01]  /*67a0*/  IMAD.HI.U32 R21, R7, R2, RZ ;  /* 0x0000000207157227 */ /* 0x000fe200078e00ff */
[----:B------:R-:W-:Y:S03]  /*67b0*/  STL [R1+0x2a0], R24 ;  /* 0x0002a01801007387 */ /* 0x000fe60000100800 */
[----:B------:R-:W-:Y:S01]  /*67c0*/  @!P3 IMAD.MOV R23, RZ, RZ, -R23 ;  /* 0x000000ffff17b224 */ /* 0x000fe200078e0a17 */
[C---:B------:R-:W-:Y:S01]  /*67d0*/  ISETP.GT.U32.AND P3, PT, R12.reuse, R9, PT ;  /* 0x000000090c00720c */ /* 0x040fe20003f64070 */
[----:B------:R-:W-:-:S02]  /*67e0*/  IMAD R4, R12, R20, R8 ;  /* 0x000000140c047224 */ /* 0x000fc400078e0208 */
[C---:B------:R-:W-:Y:S01]  /*67f0*/  VIADD R8, R26.reuse, 0x8e ;  /* 0x0000008e1a087836 */ /* 0x040fe20000000000 */
[----:B------:R-:W-:Y:S01]  /*6800*/  STL [R1+0x29c], R23 ;  /* 0x00029c1701007387 */ /* 0x000fe20000100800 */
[----:B------:R-:W-:Y:S02]  /*6810*/  VIADD R5, R26, 0x8d ;  /* 0x0000008d1a057836 */ /* 0x000fe40000000000 */
[----:B------:R-:W-:Y:S02]  /*6820*/  IMAD.MOV R21, RZ, RZ, -R21 ;  /* 0x000000ffff157224 */ /* 0x000fe400078e0a15 */
[----:B------:R-:W-:Y:S01]  /*6830*/  IMAD.MOV.U32 R19, RZ, RZ, R17 ;  /* 0x000000ffff137224 */ /* 0x000fe200078e0011 */
[----:B------:R-:W-:Y:S01]  /*6840*/  IABS R17, R8 ;  /* 0x0000000800117213 */ /* 0x000fe20000000000 */
[C---:B------:R-:W-:Y:S01]  /*6850*/  IMAD R2, R12.reuse, R21, R2 ;  /* 0x000000150c027224 */ /* 0x040fe200078e0202 */
[----:B------:R-:W-:Y:S01]  /*6860*/  IABS R18, R5 ;  /* 0x0000000500127213 */ /* 0x000fe20000000000 */
[----:B------:R-:W-:Y:S01]  /*6870*/  @!P2 IMAD.MOV R19, RZ, RZ, -R19 ;  /* 0x000000ffff13a224 */ /* 0x000fe200078e0a13 */
[----:B------:R-:W-:Y:S01]  /*6880*/  ISETP.GT.U32.AND P2, PT, R12, R4, PT ;  /* 0x000000040c00720c */ /* 0x000fe20003f44070 */
[--C-:B------:R-:W-:Y:S01]  /*6890*/  @!P0 IMAD.IADD R13, R13, 0x1, -R12.reuse ;  /* 0x000000010d0d8824 */ /* 0x100fe200078e0a0c */
[----:B------:R-:W-:Y:S01]  /*68a0*/  ISETP.GE.AND P0, PT, R0, RZ, PT ;  /* 0x000000ff0000720c */ /* 0x000fe20003f06270 */
[--C-:B------:R-:W-:Y:S01]  /*68b0*/  @!P5 IMAD.IADD R11, R11, 0x1, -R12.reuse ;  /* 0x000000010b0bd824 */ /* 0x100fe200078e0a0c */
[----:B------:R-:W-:Y:S01]  /*68c0*/  ISETP.GT.U32.AND P5, PT, R12, R2, PT ;  /* 0x000000020c00720c */ /* 0x000fe20003fa4070 */
[----:B------:R-:W-:Y:S01]  /*68d0*/  @!P6 IMAD.IADD R10, R10, 0x1, -R12 ;  /* 0x000000010a0ae824 */ /* 0x000fe200078e0a0c */
[----:B------:R-:W-:Y:S01]  /*68e0*/  ISETP.GE.AND P6, PT, R14, RZ, PT ;  /* 0x000000ff0e00720c */ /* 0x000fe20003fc6270 */
[----:B------:R-:W-:Y:S01]  /*68f0*/  IMAD.MOV.U32 R0, RZ, RZ, R18 ;  /* 0x000000ffff007224 */ /* 0x000fe200078e0012 */
[----:B------:R0:W-:Y:S01]  /*6900*/  STL [R1+0x298], R19 ;  /* 0x0002981301007387 */ /* 0x0001e20000100800 */
[----:B------:R-:W-:-:S04]  /*6910*/  IMAD.HI.U32 R14, R7, R17, RZ ;  /* 0x00000011070e7227 */ /* 0x000fc800078e00ff */
[----:B------:R-:W-:Y:S01]  /*6920*/  @!P3 IMAD.IADD R9, R9, 0x1, -R12 ;  /* 0x000000010909b824 */ /* 0x000fe200078e0a0c */
[----:B------:R-:W-:Y:S01]  /*6930*/  ISETP.GE.AND P3, PT, R15, RZ, PT ;  /* 0x000000ff0f00720c */ /* 0x000fe20003f66270 */
[----:B------:R-:W-:-:S04]  /*6940*/  IMAD.HI.U32 R15, R7, R0, RZ ;  /* 0x00000000070f7227 */ /* 0x000fc800078e00ff */
[----:B0-----:R-:W-:Y:S02]  /*6950*/  IMAD.MOV.U32 R19, RZ, RZ, R11 ;  /* 0x000000ffff137224 */ /* 0x001fe400078e000b */
[----:B------:R-:W-:Y:S02]  /*6960*/  IMAD.MOV R14, RZ, RZ, -R14 ;  /* 0x000000ffff0e7224 */ /* 0x000fe400078e0a0e */
[----:B------:R-:W-:Y:S01]  /*6970*/  @!P1 IMAD.MOV R19, RZ, RZ, -R19 ;  /* 0x000000ffff139224 */ /* 0x000fe200078e0a13 */
[----:B------:R-:W-:Y:S01]  /*6980*/  ISETP.GE.AND P1, PT, R8, RZ, PT ;  /* 0x000000ff0800720c */ /* 0x000fe20003f26270 */
[----:B------:R-:W-:Y:S02]  /*6990*/  IMAD.MOV.U32 R20, RZ, RZ, R13 ;  /* 0x000000ffff147224 */ /* 0x000fe400078e000d */
[----:B------:R-:W-:Y:S02]  /*69a0*/  IMAD.MOV R13, RZ, RZ, -R15 ;  /* 0x000000ffff0d7224 */ /* 0x000fe400078e0a0f */
[----:B------:R-:W-:-:S02]  /*69b0*/  IMAD R8, R12, R14, R17 ;  /* 0x0000000e0c087224 */ /* 0x000fc400078e0211 */
[----:B------:R-:W-:Y:S01]  /*69c0*/  @!P2 IMAD.IADD R4, R4, 0x1, -R12 ;  /* 0x000000010404a824 */ /* 0x000fe200078e0a0c */
[----:B------:R-:W-:Y:S01]  /*69d0*/  ISETP.GE.AND P2, PT, R16, RZ, PT ;  /* 0x000000ff1000720c */ /* 0x000fe20003f46270 */
[C---:B------:R-:W-:Y:S02]  /*69e0*/  IMAD R0, R12.reuse, R13, R0 ;  /* 0x0000000d0c007224 */ /* 0x040fe400078e0200 */
[----:B------:R-:W-:Y:S02]  /*69f0*/  IMAD.MOV.U32 R11, RZ, RZ, R9 ;  /* 0x000000ffff0b7224 */ /* 0x000fe400078e0009 */
[----:B------:R-:W-:Y:S01]  /*6a00*/  @!P0 IMAD.MOV R10, RZ, RZ, -R10 ;  /* 0x000000ffff0a8224 */ /* 0x000fe200078e0a0a */
[----:B------:R-:W-:Y:S01]  /*6a10*/  ISETP.GT.U32.AND P0, PT, R12, R8, PT ;  /* 0x000000080c00720c */ /* 0x000fe20003f04070 */
[----:B------:R-:W-:Y:S01]  /*6a20*/  @!P5 IMAD.IADD R2, R2, 0x1, -R12 ;  /* 0x000000010202d824 */ /* 0x000fe200078e0a0c */
[----:B------:R-:W-:Y:S01]  /*6a30*/  ISETP.GT.U32.AND P5, PT, R12, R4, PT ;  /* 0x000000040c00720c */ /* 0x000fe20003fa4070 */
[----:B------:R-:W-:-:S02]  /*6a40*/  @!P4 IMAD.MOV R20, RZ, RZ, -R20 ;  /* 0x000000ffff14c224 */ /* 0x000fc400078e0a14 */
[----:B------:R-:W-:Y:S01]  /*6a50*/  @!P6 IMAD.MOV R11, RZ, RZ, -R11 ;  /* 0x000000ffff0be224 */ /* 0x000fe200078e0a0b */
[----:B------:R-:W-:Y:S01]  /*6a60*/  ISETP.GT.U32.AND P6, PT, R12, R0, PT ;  /* 0x000000000c00720c */ /* 0x000fe20003fc4070 */
[----:B------:R-:W-:Y:S01]  /*6a70*/  VIADD R9, R26, 0x8b ;  /* 0x0000008b1a097836 */ /* 0x000fe20000000000 */
[----:B------:R-:W-:Y:S01]  /*6a80*/  ISETP.GT.U32.AND P4, PT, R12, R2, PT ;  /* 0x000000020c00720c */ /* 0x000fe20003f84070 */
[----:B------:R-:W-:Y:S01]  /*6a90*/  STL [R1+0x294], R20 ;  /* 0x0002941401007387 */ /* 0x000fe20000100800 */
[----:B------:R-:W-:-:S03]  /*6aa0*/  VIADD R13, R26, 0x8a ;  /* 0x0000008a1a0d7836 */ /* 0x000fc60000000000 */
[----:B------:R0:W-:Y:S01]  /*6ab0*/  STL [R1+0x290], R19 ;  /* 0x0002901301007387 */ /* 0x0001e20000100800 */
[--C-:B------:R-:W-:Y:S01]  /*6ac0*/  @!P0 IMAD.IADD R8, R8, 0x1, -R12.reuse ;  /* 0x0000000108088824 */ /* 0x100fe200078e0a0c */
[----:B------:R-:W-:Y:S01]  /*6ad0*/  ISETP.GE.AND P0, PT, R9, RZ, PT ;  /* 0x000000ff0900720c */ /* 0x000fe20003f06270 */
[--C-:B------:R-:W-:Y:S01]  /*6ae0*/  @!P5 IMAD.IADD R4, R4, 0x1, -R12.reuse ;  /* 0x000000010404d824 */ /* 0x100fe200078e0a0c */
[----:B------:R1:W-:Y:S01]  /*6af0*/  STL [R1+0x284], R10 ;  /* 0x0002840a01007387 */ /* 0x0003e20000100800 */
[----:B------:R-:W-:Y:S01]  /*6b00*/  ISETP.GE.AND P5, PT, R5, RZ, PT ;  /* 0x000000ff0500720c */ /* 0x000fe20003fa6270 */
[--C-:B------:R-:W-:Y:S01]  /*6b10*/  @!P6 IMAD.IADD R0, R0, 0x1, -R12.reuse ;  /* 0x000000010000e824 */ /* 0x100fe200078e0a0c */
[----:B------:R-:W-:Y:S01]  /*6b20*/  IABS R5, R9 ;  /* 0x0000000900057213 */ /* 0x000fe20000000000 */
[----:B------:R-:W-:Y:S01]  /*6b30*/  @!P4 IMAD.IADD R2, R2, 0x1, -R12 ;  /* 0x000000010202c824 */ /* 0x000fe200078e0a0c */
[----:B------:R-:W-:Y:S01]  /*6b40*/  ISETP.GT.U32.AND P6, PT, R12, R8, PT ;  /* 0x000000080c00720c */ /* 0x000fe20003fc4070 */
[----:B------:R2:W-:Y:S01]  /*6b50*/  STL [R1+0x27c], R11 ;  /* 0x00027c0b01007387 */ /* 0x0005e20000100800 */
[----:B0-----:R-:W-:-:S02]  /*6b60*/  VIADD R19, R26, 0x86 ;  /* 0x000000861a137836 */ /* 0x001fc40000000000 */
[----:B-1----:R-:W-:-:S05]  /*6b70*/  VIADD R10, R26, 0x8c ;  /* 0x0000008c1a0a7836 */ /* 0x002fca0000000000 */
[----:B------:R-:W-:Y:S01]  /*6b80*/  IABS R14, R10 ;  /* 0x0000000a000e7213 */ /* 0x000fe20000000000 */
[----:B--2---:R-:W-:Y:S01]  /*6b90*/  IMAD.MOV.U32 R11, RZ, RZ, R4 ;  /* 0x000000ffff0b7224 */ /* 0x004fe200078e0004 */
[----:B------:R-:W-:Y:S01]  /*6ba0*/  ISETP.GE.AND P4, PT, R10, RZ, PT ;  /* 0x000000ff0a00720c */ /* 0x000fe20003f86270 */
[----:B------:R-:W-:Y:S02]  /*6bb0*/  IMAD.MOV.U32 R10, RZ, RZ, R2 ;  /* 0x000000ffff0a7224 */ /* 0x000fe400078e0002 */
[----:B------:R-:W-:-:S04]  /*6bc0*/  IMAD.HI.U32 R9, R7, R14, RZ ;  /* 0x0000000e07097227 */ /* 0x000fc800078e00ff */
[----:B------:R-:W-:Y:S02]  /*6bd0*/  IMAD.MOV R2, RZ, RZ, -R9 ;  /* 0x000000ffff027224 */ /* 0x000fe400078e0a09 */
[----:B------:R-:W-:-:S04]  /*6be0*/  IMAD.HI.U32 R4, R7, R5, RZ ;  /* 0x0000000507047227 */ /* 0x000fc800078e00ff */
[----:B------:R-:W-:Y:S02]  /*6bf0*/  IMAD R14, R12, R2, R14 ;  /* 0x000000020c0e7224 */ /* 0x000fe400078e020e */
[----:B------:R-:W-:Y:S02]  /*6c00*/  @!P6 IMAD.IADD R8, R8, 0x1, -R12 ;  /* 0x000000010808e824 */ /* 0x000fe400078e0a0c */
[----:B------:R-:W-:Y:S01]  /*6c10*/  @!P3 IMAD.MOV R11, RZ, RZ, -R11 ;  /* 0x000000ffff0bb224 */ /* 0x000fe200078e0a0b */
[C---:B------:R-:W-:Y:S01]  /*6c20*/  ISETP.GT.U32.AND P6, PT, R12.reuse, R14, PT ;  /* 0x0000000e0c00720c */ /* 0x040fe20003fc4070 */
[----:B------:R-:W-:Y:S01]  /*6c30*/  IMAD.MOV R4, RZ, RZ, -R4 ;  /* 0x000000ffff047224 */ /* 0x000fe200078e0a04 */
[C---:B------:R-:W-:Y:S01]  /*6c40*/  ISETP.GT.U32.AND P3, PT, R12.reuse, R0, PT ;  /* 0x000000000c00720c */ /* 0x040fe20003f64070 */
[----:B------:R-:W-:Y:S01]  /*6c50*/  IMAD.MOV.U32 R15, RZ, RZ, R8 ;  /* 0x000000ffff0f7224 */ /* 0x000fe200078e0008 */
[----:B------:R0:W-:Y:S01]  /*6c60*/  STL [R1+0x270], R11 ;  /* 0x0002700b01007387 */ /* 0x0001e20000100800 */
[----:B------:R-:W-:-:S02]  /*6c70*/  IMAD R4, R12, R4, R5 ;  /* 0x000000040c047224 */ /* 0x000fc400078e0205 */
[----:B------:R-:W-:Y:S02]  /*6c80*/  @!P1 IMAD.MOV R15, RZ, RZ, -R15 ;  /* 0x000000ffff0f9224 */ /* 0x000fe400078e0a0f */
[----:B------:R-:W-:Y:S01]  /*6c90*/  @!P2 IMAD.MOV R10, RZ, RZ, -R10 ;  /* 0x000000ffff0aa224 */ /* 0x000fe200078e0a0a */
[----:B------:R-:W-:Y:S01]  /*6ca0*/  ISETP.GT.U32.AND P1, PT, R12, R4, PT ;  /* 0x000000040c00720c */ /* 0x000fe20003f24070 */
[----:B------:R-:W-:Y:S01]  /*6cb0*/  VIADD R9, R26, 0x89 ;  /* 0x000000891a097836 */ /* 0x000fe20000000000 */
[----:B------:R-:W-:Y:S01]  /*6cc0*/  ISETP.GE.AND P2, PT, R13, RZ, PT ;  /* 0x000000ff0d00720c */ /* 0x000fe20003f46270 */
[--C-:B------:R-:W-:Y:S01]  /*6cd0*/  @!P6 IMAD.IADD R14, R14, 0x1, -R12.reuse ;  /* 0x000000010e0ee824 */ /* 0x100fe200078e0a0c */
[----:B------:R-:W-:Y:S01]  /*6ce0*/  IABS R13, R13 ;  /* 0x0000000d000d7213 */ /* 0x000fe20000000000 */
[----:B------:R-:W-:Y:S01]  /*6cf0*/  @!P3 IMAD.IADD R0, R0, 0x1, -R12 ;  /* 0x000000010000b824 */ /* 0x000fe200078e0a0c */
[----:B------:R1:W-:Y:S01]  /*6d00*/  STL [R1+0x26c], R10 ;  /* 0x00026c0a01007387 */ /* 0x0003e20000100800 */
[----:B0-----:R-:W-:Y:S01]  /*6d10*/  VIADD R11, R26, 0x88 ;  /* 0x000000881a0b7836 */ /* 0x001fe20000000000 */
[----:B------:R-:W-:Y:S01]  /*6d20*/  ISETP.GT.U32.AND P6, PT, R12, R14, PT ;  /* 0x0000000e0c00720c */ /* 0x000fe20003fc4070 */
[----:B------:R-:W-:Y:S01]  /*6d30*/  IMAD.HI.U32 R5, R7, R13, RZ ;  /* 0x0000000d07057227 */ /* 0x000fe200078e00ff */
[----:B------:R-:W-:Y:S01]  /*6d40*/  STL [R1+0x268], R15 ;  /* 0x0002680f01007387 */ /* 0x000fe20000100800 */
[----:B------:R-:W-:-:S02]  /*6d50*/  ISETP.GE.AND P3, PT, R9, RZ, PT ;  /* 0x000000ff0900720c */ /* 0x000fc40003f66270 */
[----:B------:R-:W-:Y:S01]  /*6d60*/  VIADD R2, R26, 0x87 ;  /* 0x000000871a027836 */ /* 0x000fe20000000000 */
[----:B------:R-:W-:Y:S01]  /*6d70*/  IABS R9, R9 ;  /* 0x0000000900097213 */ /* 0x000fe20000000000 */
[----:B------:R-:W-:Y:S02]  /*6d80*/  IMAD.MOV R5, RZ, RZ, -R5 ;  /* 0x000000ffff057224 */ /* 0x000fe400078e0a05 */
[----:B-1----:R-:W-:Y:S02]  /*6d90*/  IMAD.MOV.U32 R10, RZ, RZ, R0 ;  /* 0x000000ffff0a7224 */ /* 0x002fe400078e0000 */
[----:B------:R-:W-:Y:S02]  /*6da0*/  @!P1 IMAD.IADD R4, R4, 0x1, -R12 ;  /* 0x0000000104049824 */ /* 0x000fe400078e0a0c */
[----:B------:R-:W-:Y:S01]  /*6db0*/  @!P5 IMAD.MOV R10, RZ, RZ, -R10 ;  /* 0x000000ffff0ad224 */ /* 0x000fe200078e0a0a */
[----:B------:R-:W-:Y:S01]  /*6dc0*/  ISETP.GE.AND P5, PT, R11, RZ, PT ;  /* 0x000000ff0b00720c */ /* 0x000fe20003fa6270 */
[----:B------:R-:W-:Y:S01]  /*6dd0*/  IMAD R13, R12, R5, R13 ;  /* 0x000000050c0d7224 */ /* 0x000fe200078e020d */
[----:B------:R-:W-:Y:S01]  /*6de0*/  IABS R11, R11 ;  /* 0x0000000b000b7213 */ /* 0x000fe20000000000 */
[----:B------:R-:W-:Y:S01]  /*6df0*/  @!P6 IMAD.IADD R14, R14, 0x1, -R12 ;  /* 0x000000010e0ee824 */ /* 0x000fe200078e0a0c */
[----:B------:R0:W-:Y:S01]  /*6e00*/  STL [R1+0x264], R10 ;  /* 0x0002640a01007387 */ /* 0x0001e20000100800 */
[C---:B------:R-:W-:Y:S01]  /*6e10*/  ISETP.GT.U32.AND P1, PT, R12.reuse, R4, PT ;  /* 0x000000040c00720c */ /* 0x040fe20003f24070 */
[----:B------:R-:W-:Y:S01]  /*6e20*/  IMAD.HI.U32 R0, R7, R9, RZ ;  /* 0x0000000907007227 */ /* 0x000fe200078e00ff */
[----:B------:R-:W-:-:S03]  /*6e30*/  ISETP.GT.U32.AND P6, PT, R12, R13, PT ;  /* 0x0000000d0c00720c */ /* 0x000fc60003fc4070 */
[----:B------:R-:W-:Y:S01]  /*6e40*/  IMAD.HI.U32 R5, R7, R11, RZ ;  /* 0x0000000b07057227 */ /* 0x000fe200078e00ff */
[----:B0-----:R-:W-:-:S03]  /*6e50*/  IABS R10, R2 ;  /* 0x00000002000a7213 */ /* 0x001fc60000000000 */
[----:B------:R-:W-:Y:S02]  /*6e60*/  IMAD.MOV R5, RZ, RZ, -R5 ;  /* 0x000000ffff057224 */ /* 0x000fe400078e0a05 */
[----:B------:R-:W-:Y:S02]  /*6e70*/  IMAD.MOV R0, RZ, RZ, -R0 ;  /* 0x000000ffff007224 */ /* 0x000fe400078e0a00 */
[----:B------:R-:W-:-:S04]  /*6e80*/  IMAD.HI.U32 R8, R7, R10, RZ ;  /* 0x0000000a07087227 */ /* 0x000fc800078e00ff */
[----:B------:R-:W-:Y:S02]  /*6e90*/  IMAD.MOV R8, RZ, RZ, -R8 ;  /* 0x000000ffff087224 */ /* 0x000fe400078e0a08 */
[C---:B------:R-:W-:Y:S02]  /*6ea0*/  IMAD R11, R12.reuse, R5, R11 ;  /* 0x000000050c0b7224 */ /* 0x040fe400078e020b */
[C---:B------:R-:W-:Y:S01]  /*6eb0*/  IMAD R9, R12.reuse, R0, R9 ;  /* 0x000000000c097224 */ /* 0x040fe200078e0209 */
[----:B------:R-:W-:Y:S01]  /*6ec0*/  IABS R0, R19 ;  /* 0x0000001300007213 */ /* 0x000fe20000000000 */
[----:B------:R-:W-:Y:S02]  /*6ed0*/  IMAD.MOV.U32 R15, RZ, RZ, R14 ;  /* 0x000000ffff0f7224 */ /* 0x000fe400078e000e */
[----:B------:R-:W-:Y:S02]  /*6ee0*/  IMAD R10, R12, R8, R10 ;  /* 0x000000080c0a7224 */ /* 0x000fe400078e020a */
[--C-:B------:R-:W-:Y:S01]  /*6ef0*/  @!P1 IMAD.IADD R4, R4, 0x1, -R12.reuse ;  /* 0x0000000104049824 */ /* 0x100fe200078e0a0c */
[C---:B------:R-:W-:Y:S01]  /*6f00*/  ISETP.GT.U32.AND P1, PT, R12.reuse, R11, PT ;  /* 0x0000000b0c00720c */ /* 0x040fe20003f24070 */
[----:B------:R-:W-:Y:S01]  /*6f10*/  @!P4 IMAD.MOV R15, RZ, RZ, -R15 ;  /* 0x000000ffff0fc224 */ /* 0x000fe200078e0a0f */
[C---:B------:R-:W-:Y:S01]  /*6f20*/  ISETP.GT.U32.AND P4, PT, R12.reuse, R9, PT ;  /* 0x000000090c00720c */ /* 0x040fe20003f84070 */
[----:B------:R-:W-:Y:S01]  /*6f30*/  @!P6 IMAD.IADD R13, R13, 0x1, -R12 ;  /* 0x000000010d0de824 */ /* 0x000fe200078e0a0c */
[----:B------:R-:W-:Y:S01]  /*6f40*/  ISETP.GT.U32.AND P6, PT, R12, R10, PT ;  /* 0x0000000a0c00720c */ /* 0x000fe20003fc4070 */
[----:B------:R-:W-:Y:S01]  /*6f50*/  IMAD.MOV.U32 R16, RZ, RZ, R4 ;  /* 0x000000ffff107224 */ /* 0x000fe200078e0004 */
[----:B------:R0:W-:Y:S01]  /*6f60*/  STL [R1+0x260], R15 ;  /* 0x0002600f01007387 */ /* 0x0001e20000100800 */
[----:B------:R-:W-:-:S04]  /*6f70*/  IMAD.HI.U32 R5, R7, R0, RZ ;  /* 0x0000000007057227 */ /* 0x000fc800078e00ff */
[----:B------:R-:W-:Y:S02]  /*6f80*/  IMAD.MOV R5, RZ, RZ, -R5 ;  /* 0x000000ffff057224 */ /* 0x000fe400078e0a05 */
[--C-:B------:R-:W-:Y:S02]  /*6f90*/  @!P1 IMAD.IADD R11, R11, 0x1, -R12.reuse ;  /* 0x000000010b0b9824 */ /* 0x100fe400078e0a0c */
[--C-:B------:R-:W-:Y:S01]  /*6fa0*/  @!P4 IMAD.IADD R9, R9, 0x1, -R12.reuse ;  /* 0x000000010909c824 */ /* 0x100fe200078e0a0c */
[----:B------:R-:W-:Y:S01]  /*6fb0*/  ISETP.GT.U32.AND P4, PT, R12, R13, PT ;  /* 0x0000000d0c00720c */ /* 0x000fe20003f84070 */
[----:B0-----:R-:W-:Y:S02]  /*6fc0*/  VIADD R15, R26, 0x85 ;  /* 0x000000851a0f7836 */ /* 0x001fe40000000000 */
[----:B------:R-:W-:Y:S01]  /*6fd0*/  @!P6 IMAD.IADD R10, R10, 0x1, -R12 ;  /* 0x000000010a0ae824 */ /* 0x000fe200078e0a0c */
[C---:B------:R-:W-:Y:S01]  /*6fe0*/  ISETP.GT.U32.AND P6, PT, R12.reuse, R11, PT ;  /* 0x0000000b0c00720c */ /* 0x040fe20003fc4070 */
[----:B------:R-:W-:Y:S01]  /*6ff0*/  @!P0 IMAD.MOV R16, RZ, RZ, -R16 ;  /* 0x000000ffff108224 */ /* 0x000fe200078e0a10 */
[----:B------:R-:W-:Y:S01]  /*7000*/  IABS R14, R15 ;  /* 0x0000000f000e7213 */ /* 0x000fe20000000000 */
[C---:B------:R-:W-:Y:S01]  /*7010*/  IMAD R0, R12.reuse, R5, R0 ;  /* 0x000000050c007224 */ /* 0x040fe200078e0200 */
[----:B------:R-:W-:Y:S01]  /*7020*/  ISETP.GT.U32.AND P1, PT, R12, R9, PT ;  /* 0x000000090c00720c */ /* 0x000fe20003f24070 */
[----:B------:R-:W-:Y:S01]  /*7030*/  VIADD R5, R26, 0x83 ;  /* 0x000000831a057836 */ /* 0x000fe20000000000 */
[----:B------:R-:W-:Y:S01]  /*7040*/  ISETP.GT.U32.AND P0, PT, R12, R10, PT ;  /* 0x0000000a0c00720c */ /* 0x000fe20003f04070 */
[----:B------:R-:W-:Y:S01]  /*7050*/  IMAD.HI.U32 R4, R7, R14, RZ ;  /* 0x0000000e07047227 */ /* 0x000fe200078e00ff */
[----:B------:R0:W-:Y:S02]  /*7060*/  STL [R1+0x254], R16 ;  /* 0x0002541001007387 */ /* 0x0001e40000100800 */
[----:B------:R-:W-:Y:S01]  /*7070*/  IABS R17, R5 ;  /* 0x0000000500117213 */ /* 0x000fe20000000000 */
[----:B------:R-:W-:-:S02]  /*7080*/  IMAD.MOV R4, RZ, RZ, -R4 ;  /* 0x000000ffff047224 */ /* 0x000fc400078e0a04 */
[----:B------:R-:W-:Y:S01]  /*7090*/  @!P4 IMAD.IADD R13, R13, 0x1, -R12 ;  /* 0x000000010d0dc824 */ /* 0x000fe200078e0a0c */
[C---:B------:R-:W-:Y:S01]  /*70a0*/  ISETP.GT.U32.AND P4, PT, R12.reuse, R0, PT ;  /* 0x000000000c00720c */ /* 0x040fe20003f84070 */
[C---:B------:R-:W-:Y:S02]  /*70b0*/  IMAD R14, R12.reuse, R4, R14 ;  /* 0x000000040c0e7224 */ /* 0x040fe400078e020e */
[--C-:B------:R-:W-:Y:S02]  /*70c0*/  @!P6 IMAD.IADD R11, R11, 0x1, -R12.reuse ;  /* 0x000000010b0be824 */ /* 0x100fe400078e0a0c */
[--C-:B------:R-:W-:Y:S01]  /*70d0*/  @!P1 IMAD.IADD R9, R9, 0x1, -R12.reuse ;  /* 0x0000000109099824 */ /* 0x100fe200078e0a0c */
[----:B------:R-:W-:Y:S01]  /*70e0*/  ISETP.GT.U32.AND P6, PT, R12, R14, PT ;  /* 0x0000000e0c00720c */ /* 0x000fe20003fc4070 */
[----:B------:R-:W-:Y:S01]  /*70f0*/  @!P0 IMAD.IADD R10, R10, 0x1, -R12 ;  /* 0x000000010a0a8824 */ /* 0x000fe200078e0a0c */
[----:B------:R-:W-:Y:S01]  /*7100*/  ISETP.GE.AND P1, PT, R2, RZ, PT ;  /* 0x000000ff0200720c */ /* 0x000fe20003f26270 */
[----:B------:R-:W-:Y:S01]  /*7110*/  VIADD R2, R26, 0x82 ;  /* 0x000000821a027836 */ /* 0x000fe20000000000 */
[----:B------:R-:W-:Y:S01]  /*7120*/  ISETP.GE.AND P0, PT, R19, RZ, PT ;  /* 0x000000ff1300720c */ /* 0x000fe20003f06270 */
[----:B------:R-:W-:-:S03]  /*7130*/  IMAD.HI.U32 R4, R7, R17, RZ ;  /* 0x0000001107047227 */ /* 0x000fc600078e00ff */
[----:B------:R-:W-:Y:S01]  /*7140*/  IABS R19, R2 ;  /* 0x0000000200137213 */ /* 0x000fe20000000000 */
[--C-:B------:R-:W-:Y:S01]  /*7150*/  @!P4 IMAD.IADD R0, R0, 0x1, -R12.reuse ;  /* 0x000000010000c824 */ /* 0x100fe200078e0a0c */
[----:B------:R-:W-:Y:S01]  /*7160*/  ISETP.GE.AND P4, PT, R15, RZ, PT ;  /* 0x000000ff0f00720c */ /* 0x000fe20003f86270 */
[----:B------:R-:W-:Y:S02]  /*7170*/  VIADD R8, R26, 0x84 ;  /* 0x000000841a087836 */ /* 0x000fe40000000000 */
[----:B------:R-:W-:Y:S02]  /*7180*/  @!P6 IMAD.IADD R14, R14, 0x1, -R12 ;  /* 0x000000010e0ee824 */ /* 0x000fe400078e0a0c */
[----:B------:R-:W-:Y:S01]  /*7190*/  IMAD.MOV.U32 R15, RZ, RZ, R19 ;  /* 0x000000ffff0f7224 */ /* 0x000fe200078e0013 */
[----:B------:R-:W-:Y:S01]  /*71a0*/  IABS R18, R8 ;  /* 0x0000000800127213 */ /* 0x000fe20000000000 */
[----:B------:R-:W-:Y:S01]  /*71b0*/  IMAD.MOV R4, RZ, RZ, -R4 ;  /* 0x000000ffff047224 */ /* 0x000fe200078e0a04 */
[----:B------:R-:W-:Y:S01]  /*71c0*/  ISETP.GT.U32.AND P6, PT, R12, R14, PT ;  /* 0x0000000e0c00720c */ /* 0x000fe20003fc4070 */
[----:B------:R-:W-:-:S02]  /*71d0*/  IMAD.MOV.U32 R21, RZ, RZ, R13 ;  /* 0x000000ffff157224 */ /* 0x000fc400078e000d */
[----:B------:R-:W-:-:S04]  /*71e0*/  IMAD.HI.U32 R13, R7, R15, RZ ;  /* 0x0000000f070d7227 */ /* 0x000fc800078e00ff */
[C---:B------:R-:W-:Y:S02]  /*71f0*/  IMAD R17, R12.reuse, R4, R17 ;  /* 0x000000040c117224 */ /* 0x040fe400078e0211 */
[----:B------:R-:W-:Y:S02]  /*7200*/  IMAD.MOV.U32 R20, RZ, RZ, R9 ;  /* 0x000000ffff147224 */ /* 0x000fe400078e0009 */
[----:B------:R-:W-:Y:S01]  /*7210*/  @!P2 IMAD.MOV R21, RZ, RZ, -R21 ;  /* 0x000000ffff15a224 */ /* 0x000fe200078e0a15 */
[C---:B------:R-:W-:Y:S01]  /*7220*/  ISETP.GT.U32.AND P2, PT, R12.reuse, R0, PT ;  /* 0x000000000c00720c */ /* 0x040fe20003f44070 */
[----:B------:R-:W-:Y:S02]  /*7230*/  IMAD.MOV R9, RZ, RZ, -R13 ;  /* 0x000000ffff097224 */ /* 0x000fe400078e0a0d */
[----:B0-----:R-:W-:Y:S01]  /*7240*/  IMAD.HI.U32 R16, R7, R18, RZ ;  /* 0x0000001207107227 */ /* 0x001fe200078e00ff */
[----:B------:R0:W-:Y:S03]  /*7250*/  STL [R1+0x24c], R21 ;  /* 0x00024c1501007387 */ /* 0x0001e60000100800 */
[----:B------:R-:W-:Y:S01]  /*7260*/  @!P1 IMAD.MOV R10, RZ, RZ, -R10 ;  /* 0x000000ffff0a9224 */ /* 0x000fe200078e0a0a */
[C---:B------:R-:W-:Y:S01]  /*7270*/  ISETP.GT.U32.AND P1, PT, R12.reuse, R17, PT ;  /* 0x000000110c00720c */ /* 0x040fe20003f24070 */
[----:B------:R-:W-:-:S02]  /*7280*/  IMAD R15, R12, R9, R15 ;  /* 0x000000090c0f7224 */ /* 0x000fc400078e020f */
[----:B------:R-:W-:Y:S02]  /*7290*/  IMAD.MOV R16, RZ, RZ, -R16 ;  /* 0x000000ffff107224 */ /* 0x000fe400078e0a10 */
[----:B------:R-:W-:Y:S01]  /*72a0*/  @!P6 IMAD.IADD R14, R14, 0x1, -R12 ;  /* 0x000000010e0ee824 */ /* 0x000fe200078e0a0c */
[C---:B------:R-:W-:Y:S01]  /*72b0*/  ISETP.GT.U32.AND P6, PT, R12.reuse, R15, PT ;  /* 0x0000000f0c00720c */ /* 0x040fe20003fc4070 */
[C---:B------:R-:W-:Y:S02]  /*72c0*/  IMAD R18, R12.reuse, R16, R18 ;  /* 0x000000100c127224 */ /* 0x040fe400078e0212 */
[----:B------:R-:W-:Y:S02]  /*72d0*/  @!P3 IMAD.MOV R20, RZ, RZ, -R20 ;  /* 0x000000ffff14b224 */ /* 0x000fe400078e0a14 */
[----:B------:R-:W-:Y:S01]  /*72e0*/  @!P5 IMAD.MOV R11, RZ, RZ, -R11 ;  /* 0x000000ffff0bd224 */ /* 0x000fe200078e0a0b */
[----:B------:R-:W-:Y:S01]  /*72f0*/  ISETP.GT.U32.AND P3, PT, R12, R18, PT ;  /* 0x000000120c00720c */ /* 0x000fe20003f64070 */
[--C-:B------:R-:W-:Y:S01]  /*7300*/  @!P2 IMAD.IADD R0, R0, 0x1, -R12.reuse ;  /* 0x000000010000a824 */ /* 0x100fe200078e0a0c */
[----:B------:R-:W-:Y:S01]  /*7310*/  STL [R1+0x240], R20 ;  /* 0x0002401401007387 */ /* 0x000fe20000100800 */
[--C-:B------:R-:W-:Y:S01]  /*7320*/  @!P1 IMAD.IADD R17, R17, 0x1, -R12.reuse ;  /* 0x0000000111119824 */ /* 0x100fe200078e0a0c */
[----:B------:R-:W-:Y:S01]  /*7330*/  ISETP.GE.AND P2, PT, R5, RZ, PT ;  /* 0x000000ff0500720c */ /* 0x000fe20003f46270 */
[----:B------:R-:W-:Y:S01]  /*7340*/  VIADD R5, R26, 0x80 ;  /* 0x000000801a057836 */ /* 0x000fe20000000000 */
[----:B------:R-:W-:Y:S01]  /*7350*/  STL [R1+0x23c], R11 ;  /* 0x00023c0b01007387 */ /* 0x000fe20000100800 */
[----:B------:R-:W-:Y:S01]  /*7360*/  @!P6 IMAD.IADD R15, R15, 0x1, -R12 ;  /* 0x000000010f0fe824 */ /* 0x000fe200078e0a0c */
[----:B------:R-:W-:Y:S01]  /*7370*/  ISETP.GT.U32.AND P1, PT, R12, R17, PT ;  /* 0x000000110c00720c */ /* 0x000fe20003f24070 */
[----:B------:R-:W-:Y:S01]  /*7380*/  VIADD R4, R26, 0x81 ;  /* 0x000000811a047836 */ /* 0x000fe20000000000 */
[----:B------:R1:W-:Y:S01]  /*7390*/  STL [R1+0x238], R10 ;  /* 0x0002380a01007387 */ /* 0x0003e20000100800 */
[----:B------:R-:W-:Y:S01]  /*73a0*/  IABS R9, R5 ;  /* 0x0000000500097213 */ /* 0x000fe20000000000 */
[----:B0-----:R-:W-:Y:S01]  /*73b0*/  IMAD.MOV.U32 R21, RZ, RZ, R14 ;  /* 0x000000ffff157224 */ /* 0x001fe200078e000e */
[----:B------:R-:W-:Y:S01]  /*73c0*/  ISETP.GT.U32.AND P6, PT, R12, R15, PT ;  /* 0x0000000f0c00720c */ /* 0x000fe20003fc4070 */
[----:B------:R-:W-:Y:S01]  /*73d0*/  @!P3 IMAD.IADD R18, R18, 0x1, -R12 ;  /* 0x000000011212b824 */ /* 0x000fe200078e0a0c */
[----:B------:R-:W-:Y:S01]  /*73e0*/  IABS R13, R4 ;  /* 0x00000004000d7213 */ /* 0x000fe20000000000 */
[----:B------:R-:W-:Y:S01]  /*73f0*/  @!P4 IMAD.MOV R21, RZ, RZ, -R21 ;  /* 0x000000ffff15c224 */ /* 0x000fe200078e0a15 */
[----:B------:R-:W-:-:S02]  /*7400*/  ISETP.GE.AND P3, PT, R2, RZ, PT ;  /* 0x000000ff0200720c */ /* 0x000fc40003f66270 */
[----:B------:R-:W-:Y:S01]  /*7410*/  ISETP.GE.AND P5, PT, R8, RZ, PT ;  /* 0x000000ff0800720c */ /* 0x000fe20003fa6270 */
[----:B-1----:R-:W-:Y:S02]  /*7420*/  IMAD.MOV.U32 R10, RZ, RZ, R0 ;  /* 0x000000ffff0a7224 */ /* 0x002fe400078e0000 */
[----:B------:R-:W-:-:S04]  /*7430*/  IMAD.HI.U32 R2, R7, R13, RZ ;  /* 0x0000000d07027227 */ /* 0x000fc800078e00ff */
[----:B------:R-:W-:Y:S01]  /*7440*/  @!P0 IMAD.MOV R10, RZ, RZ, -R10 ;  /* 0x000000ffff0a8224 */ /* 0x000fe200078e0a0a */
[----:B------:R-:W-:Y:S01]  /*7450*/  ISETP.GT.U32.AND P0, PT, R12, R18, PT ;  /* 0x000000120c00720c */ /* 0x000fe20003f04070 */
[----:B------:R-:W-:Y:S01]  /*7460*/  @!P1 IMAD.IADD R17, R17, 0x1, -R12 ;  /* 0x0000000111119824 */ /* 0x000fe200078e0a0c */
[----:B------:R-:W-:Y:S01]  /*7470*/  ISETP.GE.AND P1, PT, R4, RZ, PT ;  /* 0x000000ff0400720c */ /* 0x000fe20003f26270 */
[----:B------:R-:W-:Y:S01]  /*7480*/  IMAD.MOV R2, RZ, RZ, -R2 ;  /* 0x000000ffff027224 */ /* 0x000fe200078e0a02 */
[----:B------:R0:W-:Y:S01]  /*7490*/  STL [R1+0x228], R10 ;  /* 0x0002280a01007387 */ /* 0x0001e20000100800 */
[----:B------:R-:W-:Y:S02]  /*74a0*/  @!P6 IMAD.IADD R15, R15, 0x1, -R12 ;  /* 0x000000010f0fe824 */ /* 0x000fe400078e0a0c */
[----:B------:R-:W-:Y:S01]  /*74b0*/  IMAD R13, R12, R2, R13 ;  /* 0x000000020c0d7224 */ /* 0x000fe200078e020d */
[----:B------:R-:W-:Y:S01]  /*74c0*/  STL [R1+0x224], R21 ;  /* 0x0002241501007387 */ /* 0x000fe20000100800 */
[----:B------:R-:W-:-:S02]  /*74d0*/  VIADD R8, R26, 0x7f ;  /* 0x0000007f1a087836 */ /* 0x000fc40000000000 */
[----:B------:R-:W-:Y:S02]  /*74e0*/  VIADD R0, R26, 0x7e ;  /* 0x0000007e1a007836 */ /* 0x000fe40000000000 */
[----:B------:R-:W-:Y:S01]  /*74f0*/  @!P0 IMAD.IADD R18, R18, 0x1, -R12 ;  /* 0x0000000112128824 */ /* 0x000fe200078e0a0c */
[----:B------:R-:W-:Y:S01]  /*7500*/  ISETP.GT.U32.AND P0, PT, R12, R13, PT ;  /* 0x0000000d0c00720c */ /* 0x000fe20003f04070 */
[----:B0-----:R-:W-:Y:S01]  /*7510*/  IMAD.HI.U32 R10, R7, R9, RZ ;  /* 0x00000009070a7227 */ /* 0x001fe200078e00ff */
[----:B------:R-:W-:Y:S02]  /*7520*/  IABS R16, R8 ;  /* 0x0000000800107213 */ /* 0x000fe40000000000 */
[----:B------:R-:W-:Y:S01]  /*7530*/  IABS R2, R0 ;  /* 0x0000000000027213 */ /* 0x000fe20000000000 */
[----:B------:R-:W-:Y:S02]  /*7540*/  IMAD.MOV R10, RZ, RZ, -R10 ;  /* 0x000000ffff0a7224 */ /* 0x000fe400078e0a0a */
[----:B------:R-:W-:-:S02]  /*7550*/  IMAD.MOV.U32 R20, RZ, RZ, R18 ;  /* 0x000000ffff147224 */ /* 0x000fc400078e0012 */
[----:B------:R-:W-:Y:S02]  /*7560*/  IMAD R4, R12, R10, R9 ;  /* 0x0000000a0c047224 */ /* 0x000fe400078e0209 */
[----:B------:R-:W-:Y:S02]  /*7570*/  VIADD R10, R26, 0x7d ;  /* 0x0000007d1a0a7836 */ /* 0x000fe40000000000 */
[----:B------:R-:W-:Y:S01]  /*7580*/  @!P5 IMAD.MOV R20, RZ, RZ, -R20 ;  /* 0x000000ffff14d224 */ /* 0x000fe200078e0a14 */
[----:B------:R-:W-:Y:S01]  /*7590*/  ISETP.GT.U32.AND P6, PT, R12, R4, PT ;  /* 0x000000040c00720c */ /* 0x000fe20003fc4070 */
[----:B------:R-:W-:Y:S01]  /*75a0*/  @!P0 IMAD.IADD R13, R13, 0x1, -R12 ;  /* 0x000000010d0d8824 */ /* 0x000fe200078e0a0c */
[----:B------:R-:W-:Y:S01]  /*75b0*/  IABS R11, R10 ;  /* 0x0000000a000b7213 */ /* 0x000fe20000000000 */
[----:B------:R-:W-:Y:S01]  /*75c0*/  IMAD.HI.U32 R19, R7, R16, RZ ;  /* 0x0000001007137227 */ /* 0x000fe200078e00ff */
[----:B------:R-:W-:Y:S01]  /*75d0*/  STL [R1+0x220], R20 ;  /* 0x0002201401007387 */ /* 0x000fe20000100800 */
[----:B------:R-:W-:-:S02]  /*75e0*/  ISETP.GE.AND P0, PT, R5, RZ, PT ;  /* 0x000000ff0500720c */ /* 0x000fc40003f06270 */
[----:B------:R-:W-:Y:S01]  /*75f0*/  IMAD.HI.U32 R14, R7, R11, RZ ;  /* 0x0000000b070e7227 */ /* 0x000fe200078e00ff */
[----:B------:R-:W-:-:S03]  /*7600*/  ISETP.GT.U32.AND P4, PT, R12, R13, PT ;  /* 0x0000000d0c00720c */ /* 0x000fc60003f84070 */
[----:B------:R-:W-:Y:S02]  /*7610*/  IMAD.MOV R14, RZ, RZ, -R14 ;  /* 0x000000ffff0e7224 */ /* 0x000fe400078e0a0e */
[----:B------:R-:W-:Y:S02]  /*7620*/  @!P6 IMAD.IADD R4, R4, 0x1, -R12 ;  /* 0x000000010404e824 */ /* 0x000fe400078e0a0c */
[----:B------:R-:W-:-:S03]  /*7630*/  IMAD.HI.U32 R9, R7, R2, RZ ;  /* 0x0000000207097227 */ /* 0x000fc600078e00ff */
[C---:B------:R-:W-:Y:S01]  /*7640*/  ISETP.GT.U32.AND P5, PT, R12.reuse, R4, PT ;  /* 0x000000040c00720c */ /* 0x040fe20003fa4070 */
[----:B------:R-:W-:Y:S02]  /*7650*/  IMAD.MOV R19, RZ, RZ, -R19 ;  /* 0x000000ffff137224 */ /* 0x000fe400078e0a13 */
[C---:B------:R-:W-:Y:S02]  /*7660*/  IMAD R11, R12.reuse, R14, R11 ;  /* 0x0000000e0c0b7224 */ /* 0x040fe400078e020b */
[----:B------:R-:W-:Y:S02]  /*7670*/  IMAD.MOV R9, RZ, RZ, -R9 ;  /* 0x000000ffff097224 */ /* 0x000fe400078e0a09 */
[----:B------:R-:W-:Y:S02]  /*7680*/  IMAD R16, R12, R19, R16 ;  /* 0x000000130c107224 */ /* 0x000fe400078e0210 */
[----:B------:R-:W-:Y:S01]  /*7690*/  @!P2 IMAD.MOV R17, RZ, RZ, -R17 ;  /* 0x000000ffff11a224 */ /* 0x000fe200078e0a11 */
[----:B------:R-:W-:Y:S01]  /*76a0*/  ISETP.GE.AND P2, PT, R8, RZ, PT ;  /* 0x000000ff0800720c */ /* 0x000fe20003f46270 */
[----:B------:R-:W-:Y:S01]  /*76b0*/  @!P3 IMAD.MOV R15, RZ, RZ, -R15 ;  /* 0x000000ffff0fb224 */ /* 0x000fe200078e0a0f */
[----:B------:R-:W-:Y:S01]  /*76c0*/  ISETP.GT.U32.AND P6, PT, R12, R16, PT ;  /* 0x000000100c00720c */ /* 0x000fe20003fc4070 */
[----:B------:R-:W-:Y:S01]  /*76d0*/  @!P5 IMAD.IADD R4, R4, 0x1, -R12 ;  /* 0x000000010404d824 */ /* 0x000fe200078e0a0c */
[C---:B------:R-:W-:Y:S01]  /*76e0*/  ISETP.GT.U32.AND P5, PT, R12.reuse, R11, PT ;  /* 0x0000000b0c00720c */ /* 0x040fe20003fa4070 */
[----:B------:R-:W-:Y:S01]  /*76f0*/  IMAD R2, R12, R9, R2 ;  /* 0x000000090c027224 */ /* 0x000fe200078e0202 */
[----:B------:R-:W-:Y:S01]  /*7700*/  STL [R1+0x214], R17 ;  /* 0x0002141101007387 */ /* 0x000fe20000100800 */
[----:B------:R-:W-:Y:S01]  /*7710*/  @!P4 IMAD.IADD R13, R13, 0x1, -R12 ;  /* 0x000000010d0dc824 */ /* 0x000fe200078e0a0c */
[----:B------:R-:W-:Y:S01]  /*7720*/  ISETP.GE.AND P4, PT, R0, RZ, PT ;  /* 0x000000ff0000720c */ /* 0x000fe20003f86270 */
[----:B------:R-:W-:Y:S01]  /*7730*/  VIADD R0, R26, 0x7b ;  /* 0x0000007b1a007836 */ /* 0x000fe20000000000 */
[----:B------:R0:W-:Y:S01]  /*7740*/  STL [R1+0x210], R15 ;  /* 0x0002100f01007387 */ /* 0x0001e20000100800 */
[----:B------:R-:W-:Y:S01]  /*7750*/  ISETP.GT.U32.AND P3, PT, R12, R2, PT ;  /* 0x000000020c00720c */ /* 0x000fe20003f64070 */
[----:B------:R-:W-:-:S02]  /*7760*/  VIADD R5, R26, 0x7c ;  /* 0x0000007c1a057836 */ /* 0x000fc40000000000 */
[----:B------:R-:W-:Y:S01]  /*7770*/  IABS R14, R0 ;  /* 0x00000000000e7213 */ /* 0x000fe20000000000 */
[--C-:B------:R-:W-:Y:S01]  /*7780*/  @!P6 IMAD.IADD R16, R16, 0x1, -R12.reuse ;  /* 0x000000011010e824 */ /* 0x100fe200078e0a0c */
[----:B------:R-:W-:Y:S01]  /*7790*/  ISETP.GE.AND P6, PT, R10, RZ, PT ;  /* 0x000000ff0a00720c */ /* 0x000fe20003fc6270 */
[----:B------:R-:W-:Y:S01]  /*77a0*/  @!P5 IMAD.IADD R11, R11, 0x1, -R12 ;  /* 0x000000010b0bd824 */ /* 0x000fe200078e0a0c */
[----:B------:R-:W-:Y:S01]  /*77b0*/  IABS R9, R5 ;  /* 0x0000000500097213 */ /* 0x000fe20000000000 */
[----:B------:R-:W-:Y:S02]  /*77c0*/  VIADD R10, R26, 0x7a ;  /* 0x0000007a1a0a7836 */ /* 0x000fe40000000000 */
[----:B0-----:R-:W-:Y:S01]  /*77d0*/  IMAD.MOV.U32 R15, RZ, RZ, R13 ;  /* 0x000000ffff0f7224 */ /* 0x001fe200078e000d */
[----:B------:R-:W-:Y:S01]  /*77e0*/  ISETP.GT.U32.AND P5, PT, R12, R11, PT ;  /* 0x0000000b0c00720c */ /* 0x000fe20003fa4070 */
[----:B------:R-:W-:Y:S01]  /*77f0*/  IMAD.HI.U32 R8, R7, R9, RZ ;  /* 0x0000000907087227 */ /* 0x000fe200078e00ff */
[----:B------:R-:W-:-:S03]  /*7800*/  IABS R13, R10 ;  /* 0x0000000a000d7213 */ /* 0x000fc60000000000 */
[----:B------:R-:W-:Y:S02]  /*7810*/  @!P1 IMAD.MOV R15, RZ, RZ, -R15 ;  /* 0x000000ffff0f9224 */ /* 0x000fe400078e0a0f */
[----:B------:R-:W-:Y:S01]  /*7820*/  @!P3 IMAD.IADD R2, R2, 0x1, -R12 ;  /* 0x000000010202b824 */ /* 0x000fe200078e0a0c */
[----:B------:R-:W-:Y:S01]  /*7830*/  ISETP.GT.U32.AND P3, PT, R12, R16, PT ;  /* 0x000000100c00720c */ /* 0x000fe20003f64070 */
[----:B------:R-:W-:Y:S01]  /*7840*/  IMAD.MOV R8, RZ, RZ, -R8 ;  /* 0x000000ffff087224 */ /* 0x000fe200078e0a08 */
[----:B------:R0:W-:Y:S01]  /*7850*/  STL [R1+0x20c], R15 ;  /* 0x00020c0f01007387 */ /* 0x0001e20000100800 */
[----:B------:R-:W-:Y:S01]  /*7860*/  VIADD R20, R26, 0x68 ;  /* 0x000000681a147836 */ /* 0x000fe20000000000 */
[C---:B------:R-:W-:Y:S01]  /*7870*/  ISETP.GT.U32.AND P1, PT, R12.reuse, R2, PT ;  /* 0x000000020c00720c */ /* 0x040fe20003f24070 */
[----:B------:R-:W-:Y:S02]  /*7880*/  IMAD R9, R12, R8, R9 ;  /* 0x000000080c097224 */ /* 0x000fe400078e0209 */
[----:B------:R-:W-:-:S04]  /*7890*/  @!P5 IMAD.IADD R11, R11, 0x1, -R12 ;  /* 0x000000010b0bd824 */ /* 0x000fc800078e0a0c */
[----:B------:R-:W-:Y:S02]  /*78a0*/  @!P6 IMAD.MOV R11, RZ, RZ, -R11 ;  /* 0x000000ffff0be224 */ /* 0x000fe400078e0a0b */
[----:B0-----:R-:W-:Y:S02]  /*78b0*/  IMAD.MOV.U32 R15, RZ, RZ, R4 ;  /* 0x000000ffff0f7224 */ /* 0x001fe400078e0004 */
[----:B------:R-:W-:-:S04]  /*78c0*/  IMAD.HI.U32 R4, R7, R14, RZ ;  /* 0x0000000e07047227 */ /* 0x000fc800078e00ff */
[----:B------:R-:W-:Y:S02]  /*78d0*/  IMAD.MOV R4, RZ, RZ, -R4 ;  /* 0x000000ffff047224 */ /* 0x000fe400078e0a04 */
[----:B------:R-:W-:Y:S01]  /*78e0*/  @!P3 IMAD.IADD R16, R16, 0x1, -R12 ;  /* 0x000000011010b824 */ /* 0x000fe200078e0a0c */
[C---:B------:R-:W-:Y:S01]  /*78f0*/  ISETP.GT.U32.AND P3, PT, R12.reuse, R9, PT ;  /* 0x000000090c00720c */ /* 0x040fe20003f64070 */
[----:B------:R-:W-:Y:S02]  /*7900*/  IMAD R14, R12, R4, R14 ;  /* 0x000000040c0e7224 */ /* 0x000fe400078e020e */
[----:B------:R-:W-:Y:S01]  /*7910*/  @!P0 IMAD.MOV R15, RZ, RZ, -R15 ;  /* 0x000000ffff0f8224 */ /* 0x000fe200078e0a0f */
[----:B------:R-:W-:Y:S01]  /*7920*/  ISETP.GE.AND P0, PT, R5, RZ, PT ;  /* 0x000000ff0500720c */ /* 0x000fe20003f06270 */
[----:B------:R-:W-:Y:S01]  /*7930*/  VIADD R4, R26, 0x79 ;  /* 0x000000791a047836 */ /* 0x000fe20000000000 */
[----:B------:R-:W-:Y:S01]  /*7940*/  ISETP.GT.U32.AND P5, PT, R12, R14, PT ;  /* 0x0000000e0c00720c */ /* 0x000fe20003fa4070 */
[----:B------:R-:W-:Y:S01]  /*7950*/  @!P1 IMAD.IADD R2, R2, 0x1, -R12 ;  /* 0x0000000102029824 */ /* 0x000fe200078e0a0c */
[----:B------:R0:W-:Y:S01]  /*7960*/  STL [R1+0x208], R15 ;  /* 0x0002080f01007387 */ /* 0x0001e20000100800 */
[----:B------:R-:W-:Y:S01]  /*7970*/  ISETP.GE.AND P1, PT, R0, RZ, PT ;  /* 0x000000ff0000720c */ /* 0x000fe20003f26270 */
[----:B------:R-:W-:Y:S01]  /*7980*/  IMAD.MOV.U32 R17, RZ, RZ, R16 ;  /* 0x000000ffff117224 */ /* 0x000fe200078e0010 */
[----:B------:R-:W-:Y:S01]  /*7990*/  IABS R0, R4 ;  /* 0x0000000400007213 */ /* 0x000fe20000000000 */
[----:B------:R-:W-:Y:S01]  /*79a0*/  VIADD R5, R26, 0x78 ;  /* 0x000000781a057836 */ /* 0x000fe20000000000 */
[----:B------:R-:W-:Y:S01]  /*79b0*/  ISETP.GE.AND P6, PT, R4, RZ, PT ;  /* 0x000000ff0400720c */ /* 0x000fe20003fc6270 */
[----:B------:R-:W-:Y:S01]  /*79c0*/  @!P3 IMAD.IADD R9, R9, 0x1, -R12 ;  /* 0x000000010909b824 */ /* 0x000fe200078e0a0c */
[----:B------:R-:W-:Y:S01]  /*79d0*/  ISETP.GE.AND P3, PT, R10, RZ, PT ;  /* 0x000000ff0a00720c */ /* 0x000fe20003f66270 */
[----:B------:R-:W-:Y:S01]  /*79e0*/  IMAD.HI.U32 R10, R7, R0, RZ ;  /* 0x00000000070a7227 */ /* 0x000fe200078e00ff */
[----:B------:R-:W-:-:S03]  /*79f0*/  IABS R8, R5 ;  /* 0x0000000500087213 */ /* 0x000fc60000000000 */
[----:B0-----:R-:W-:-:S04]  /*7a00*/  IMAD.HI.U32 R15, R7, R13, RZ ;  /* 0x0000000d070f7227 */ /* 0x001fc800078e00ff */
[----:B------:R-:W-:Y:S02]  /*7a10*/  @!P5 IMAD.IADD R14, R14, 0x1, -R12 ;  /* 0x000000010e0ed824 */ /* 0x000fe400078e0a0c */
[----:B------:R-:W-:Y:S02]  /*7a20*/  IMAD.MOV R15, RZ, RZ, -R15 ;  /* 0x000000ffff0f7224 */ /* 0x000fe400078e0a0f */
[----:B------:R-:W-:Y:S01]  /*7a30*/  @!P2 IMAD.MOV R17, RZ, RZ, -R17 ;  /* 0x000000ffff11a224 */ /* 0x000fe200078e0a11 */
[C---:B------:R-:W-:Y:S01]  /*7a40*/  ISETP.GT.U32.AND P5, PT, R12.reuse, R14, PT ;  /* 0x0000000e0c00720c */ /* 0x040fe20003fa4070 */
[C---:B------:R-:W-:Y:S01]  /*7a50*/  IMAD R13, R12.reuse, R15, R13 ;  /* 0x0000000f0c0d7224 */ /* 0x040fe200078e020d */
[----:B------:R-:W-:Y:S01]  /*7a60*/  ISETP.GT.U32.AND P2, PT, R12, R9, PT ;  /* 0x000000090c00720c */ /* 0x000fe20003f44070 */
[----:B------:R-:W-:Y:S01]  /*7a70*/  IMAD.MOV.U32 R16, RZ, RZ, R2 ;  /* 0x000000ffff107224 */ /* 0x000fe200078e0002 */
[----:B------:R-:W-:Y:S01]  /*7a80*/  STL [R1+0x204], R17 ;  /* 0x0002041101007387 */ /* 0x000fe20000100800 */
[----:B------:R-:W-:-:S02]  /*7a90*/  IMAD.MOV R4, RZ, RZ, -R10 ;  /* 0x000000ffff047224 */ /* 0x000fc400078e0a0a */
[----:B------:R-:W-:Y:S01]  /*7aa0*/  @!P4 IMAD.MOV R16, RZ, RZ, -R16 ;  /* 0x000000ffff10c224 */ /* 0x000fe200078e0a10 */
[C---:B------:R-:W-:Y:S01]  /*7ab0*/  ISETP.GT.U32.AND P4, PT, R12.reuse, R13, PT ;  /* 0x0000000d0c00720c */ /* 0x040fe20003f84070 */
[----:B------:R-:W-:Y:S02]  /*7ac0*/  IMAD R0, R12, R4, R0 ;  /* 0x000000040c007224 */ /* 0x000fe400078e0200 */
[----:B------:R-:W-:Y:S01]  /*7ad0*/  IMAD.HI.U32 R2, R7, R8, RZ ;  /* 0x0000000807027227 */ /* 0x000fe200078e00ff */
[----:B------:R0:W-:Y:S03]  /*7ae0*/  STL [R1+0x200], R16 ;  /* 0x0002001001007387 */ /* 0x0001e60000100800 */
[----:B------:R-:W-:Y:S01]  /*7af0*/  @!P5 IMAD.IADD R14, R14, 0x1, -R12 ;  /* 0x000000010e0ed824 */ /* 0x000fe200078e0a0c */
[C---:B------:R-:W-:Y:S01]  /*7b00*/  ISETP.GT.U32.AND P5, PT, R12.reuse, R0, PT ;  /* 0x000000000c00720c */ /* 0x040fe20003fa4070 */
[----:B------:R-:W-:Y:S01]  /*7b10*/  IMAD.MOV R2, RZ, RZ, -R2 ;  /* 0x000000ffff027224 */ /* 0x000fe200078e0a02 */
[----:B------:R1:W-:Y:S01]  /*7b20*/  STL [R1+0x1f0], R11 ;  /* 0x0001f00b01007387 */ /* 0x0003e20000100800 */
[----:B------:R-:W-:Y:S01]  /*7b30*/  @!P2 IMAD.IADD R9, R9, 0x1, -R12 ;  /* 0x000000010909a824 */ /* 0x000fe200078e0a0c */
[----:B------:R-:W-:Y:S01]  /*7b40*/  ISETP.GE.AND P2, PT, R5, RZ, PT ;  /* 0x000000ff0500720c */ /* 0x000fe20003f46270 */
[----:B------:R-:W-:-:S02]  /*7b50*/  IMAD R8, R12, R2, R8 ;  /* 0x000000020c087224 */ /* 0x000fc400078e0208 */
[----:B------:R-:W-:Y:S02]  /*7b60*/  @!P4 IMAD.IADD R13, R13, 0x1, -R12 ;  /* 0x000000010d0dc824 */ /* 0x000fe400078e0a0c */
[----:B0-----:R-:W-:Y:S02]  /*7b70*/  IMAD.MOV.U32 R16, RZ, RZ, R9 ;  /* 0x000000ffff107224 */ /* 0x001fe400078e0009 */
[----:B------:R-:W-:Y:S01]  /*7b80*/  VIADD R4, R26, 0x76 ;  /* 0x000000761a047836 */ /* 0x000fe20000000000 */
[C---:B------:R-:W-:Y:S01]  /*7b90*/  ISETP.GT.U32.AND P4, PT, R12.reuse, R13, PT ;  /* 0x0000000d0c00720c */ /* 0x040fe20003f84070 */
[----:B------:R-:W-:Y:S01]  /*7ba0*/  @!P0 IMAD.MOV R16, RZ, RZ, -R16 ;  /* 0x000000ffff108224 */ /* 0x000fe200078e0a10 */
[----:B------:R-:W-:Y:S01]  /*7bb0*/  ISETP.GT.U32.AND P0, PT, R12, R8, PT ;  /* 0x000000080c00720c */ /* 0x000fe20003f04070 */
[----:B------:R-:W-:Y:S01]  /*7bc0*/  @!P5 IMAD.IADD R0, R0, 0x1, -R12 ;  /* 0x000000010000d824 */ /* 0x000fe200078e0a0c */
[----:B-1----:R-:W-:Y:S01]  /*7bd0*/  IABS R11, R4 ;  /* 0x00000004000b7213 */ /* 0x002fe20000000000 */
[----:B------:R-:W-:Y:S01]  /*7be0*/  VIADD R10, R26, 0x77 ;  /* 0x000000771a0a7836 */ /* 0x000fe20000000000 */
[----:B------:R-:W-:Y:S01]  /*7bf0*/  STL [R1+0x1ec], R16 ;  /* 0x0001ec1001007387 */ /* 0x000fe20000100800 */
[----:B------:R-:W-:Y:S01]  /*7c00*/  IMAD.MOV.U32 R15, RZ, RZ, R14 ;  /* 0x000000ffff0f7224 */ /* 0x000fe200078e000e */
[----:B------:R-:W-:Y:S01]  /*7c10*/  ISETP.GT.U32.AND P5, PT, R12, R0, PT ;  /* 0x000000000c00720c */ /* 0x000fe20003fa4070 */
[----:B------:R-:W-:Y:S01]  /*7c20*/  VIADD R2, R26, 0x75 ;  /* 0x000000751a027836 */ /* 0x000fe20000000000 */
[----:B------:R-:W-:Y:S01]  /*7c30*/  IABS R5, R10 ;  /* 0x0000000a00057213 */ /* 0x000fe20000000000 */
[----:B------:R-:W-:Y:S01]  /*7c40*/  @!P1 IMAD.MOV R15, RZ, RZ, -R15 ;  /* 0x000000ffff0f9224 */ /* 0x000fe200078e0a0f */
[----:B------:R-:W-:Y:S01]  /*7c50*/  ISETP.GE.AND P1, PT, R10, RZ, PT ;  /* 0x000000ff0a00720c */ /* 0x000fe20003f26270 */
[----:B------:R-:W-:Y:S01]  /*7c60*/  IMAD.MOV.U32 R10, RZ, RZ, R11 ;  /* 0x000000ffff0a7224 */ /* 0x000fe200078e000b */
[----:B------:R-:W-:Y:S01]  /*7c70*/  IABS R9, R2 ;  /* 0x0000000200097213 */ /* 0x000fe20000000000 */
[--C-:B------:R-:W-:Y:S01]  /*7c80*/  @!P4 IMAD.IADD R13, R13, 0x1, -R12.reuse ;  /* 0x000000010d0dc824 */ /* 0x100fe200078e0a0c */
[----:B------:R-:W-:Y:S01]  /*7c90*/  ISETP.GE.AND P4, PT, R4, RZ, PT ;  /* 0x000000ff0400720c */ /* 0x000fe20003f86270 */
[----:B------:R-:W-:Y:S01]  /*7ca0*/  @!P0 IMAD.IADD R8, R8, 0x1, -R12 ;  /* 0x0000000108088824 */ /* 0x000fe200078e0a0c */
[----:B------:R0:W-:Y:S01]  /*7cb0*/  STL [R1+0x1d0], R15 ;  /* 0x0001d00f01007387 */ /* 0x0001e20000100800 */
[----:B------:R-:W-:-:S03]  /*7cc0*/  IMAD.HI.U32 R14, R7, R5, RZ ;  /* 0x00000005070e7227 */ /* 0x000fc600078e00ff */
[----:B------:R-:W-:Y:S01]  /*7cd0*/  ISETP.GT.U32.AND P0, PT, R12, R8, PT ;  /* 0x000000080c00720c */ /* 0x000fe20003f04070 */
[----:B------:R-:W-:-:S04]  /*7ce0*/  IMAD.HI.U32 R4, R7, R10, RZ ;  /* 0x0000000a07047227 */ /* 0x000fc800078e00ff */
[----:B------:R-:W-:Y:S02]  /*7cf0*/  IMAD.MOV R14, RZ, RZ, -R14 ;  /* 0x000000ffff0e7224 */ /* 0x000fe400078e0a0e */
[----:B------:R-:W-:Y:S02]  /*7d00*/  IMAD.MOV R4, RZ, RZ, -R4 ;  /* 0x000000ffff047224 */ /* 0x000fe400078e0a04 */
[----:B------:R-:W-:Y:S02]  /*7d10*/  @!P5 IMAD.IADD R0, R0, 0x1, -R12 ;  /* 0x000000010000d824 */ /* 0x000fe400078e0a0c */
[----:B0-----:R-:W-:Y:S02]  /*7d20*/  IMAD.MOV.U32 R15, RZ, RZ, R13 ;  /* 0x000000ffff0f7224 */ /* 0x001fe400078e000d */
[C---:B------:R-:W-:Y:S02]  /*7d30*/  IMAD R5, R12.reuse, R14, R5 ;  /* 0x0000000e0c057224 */ /* 0x040fe400078e0205 */
[----:B------:R-:W-:-:S02]  /*7d40*/  IMAD R10, R12, R4, R10 ;  /* 0x000000040c0a7224 */ /* 0x000fc400078e020a */
[----:B------:R-:W-:Y:S01]  /*7d50*/  IMAD.MOV.U32 R13, RZ, RZ, R0 ;  /* 0x000000ffff0d7224 */ /* 0x000fe200078e0000 */
[----:B------:R-:W-:Y:S01]  /*7d60*/  ISETP.GT.U32.AND P5, PT, R12, R5, PT ;  /* 0x000000050c00720c */ /* 0x000fe20003fa4070 */
[----:B------:R-:W-:-:S04]  /*7d70*/  IMAD.HI.U32 R11, R7, R9, RZ ;  /* 0x00000009070b7227 */ /* 0x000fc800078e00ff */
[----:B------:R-:W-:Y:S01]  /*7d80*/  @!P6 IMAD.MOV R13, RZ, RZ, -R13 ;  /* 0x000000ffff0de224 */ /* 0x000fe200078e0a0d */
[----:B------:R-:W-:Y:S01]  /*7d90*/  ISETP.GT.U32.AND P6, PT, R12, R10, PT ;  /* 0x0000000a0c00720c */ /* 0x000fe20003fc4070 */
[----:B------:R-:W-:Y:S02]  /*7da0*/  IMAD.MOV R11, RZ, RZ, -R11 ;  /* 0x000000ffff0b7224 */ /* 0x000fe400078e0a0b */
[----:B------:R-:W-:Y:S02]  /*7db0*/  @!P0 IMAD.IADD R8, R8, 0x1, -R12 ;  /* 0x0000000108088824 */ /* 0x000fe400078e0a0c */
[----:B------:R-:W-:Y:S02]  /*7dc0*/  IMAD R9, R12, R11, R9 ;  /* 0x0000000b0c097224 */ /* 0x000fe400078e0209 */
[----:B------:R-:W-:Y:S02]  /*7dd0*/  IMAD.MOV.U32 R18, RZ, RZ, R8 ;  /* 0x000000ffff127224 */ /* 0x000fe400078e0008 */
[----:B------:R-:W-:-:S02]  /*7de0*/  @!P5 IMAD.IADD R5, R5, 0x1, -R12 ;  /* 0x000000010505d824 */ /* 0x000fc400078e0a0c */
[----:B------:R-:W-:Y:S01]  /*7df0*/  @!P2 IMAD.MOV R18, RZ, RZ, -R18 ;  /* 0x000000ffff12a224 */ /* 0x000fe200078e0a12 */
[----:B------:R-:W-:Y:S01]  /*7e00*/  ISETP.GT.U32.AND P2, PT, R12, R9, PT ;  /* 0x000000090c00720c */ /* 0x000fe20003f44070 */
[--C-:B------:R-:W-:Y:S01]  /*7e10*/  @!P6 IMAD.IADD R10, R10, 0x1, -R12.reuse ;  /* 0x000000010a0ae824 */ /* 0x100fe200078e0a0c */
[----:B------:R-:W-:Y:S01]  /*7e20*/  ISETP.GT.U32.AND P5, PT, R12, R5, PT ;  /* 0x000000050c00720c */ /* 0x000fe20003fa4070 */
[----:B------:R-:W-:Y:S02]  /*7e30*/  VIADD R16, R26, 0x74 ;  /* 0x000000741a107836 */ /* 0x000fe40000000000 */
[----:B------:R-:W-:Y:S01]  /*7e40*/  @!P3 IMAD.MOV R15, RZ, RZ, -R15 ;  /* 0x000000ffff0fb224 */ /* 0x000fe200078e0a0f */
[----:B------:R-:W-:Y:S01]  /*7e50*/  ISETP.GT.U32.AND P6, PT, R12, R10, PT ;  /* 0x0000000a0c00720c */ /* 0x000fe20003fc4070 */
[----:B------:R-:W-:Y:S01]  /*7e60*/  VIADD R14, R26, 0x73 ;  /* 0x000000731a0e7836 */ /* 0x000fe20000000000 */
[----:B------:R-:W-:Y:S01]  /*7e70*/  ISETP.GE.AND P0, PT, R16, RZ, PT ;  /* 0x000000ff1000720c */ /* 0x000fe20003f06270 */
[----:B------:R-:W-:Y:S01]  /*7e80*/  VIADD R11, R26, 0x71 ;  /* 0x000000711a0b7836 */ /* 0x000fe20000000000 */
[----:B------:R-:W-:Y:S01]  /*7e90*/  IABS R16, R16 ;  /* 0x0000001000107213 */ /* 0x000fe20000000000 */
[----:B------:R0:W-:Y:S01]  /*7ea0*/  STL [R1+0x1cc], R15 ;  /* 0x0001cc0f01007387 */ /* 0x0001e20000100800 */
[----:B------:R-:W-:Y:S01]  /*7eb0*/  ISETP.GE.AND P3, PT, R2, RZ, PT ;  /* 0x000000ff0200720c */ /* 0x000fe20003f66270 */
[----:B------:R-:W-:Y:S01]  /*7ec0*/  VIADD R2, R26, 0x72 ;  /* 0x000000721a027836 */ /* 0x000fe20000000000 */
[----:B------:R-:W-:Y:S01]  /*7ed0*/  IABS R0, R11 ;  /* 0x0000000b00007213 */ /* 0x000fe20000000000 */
[----:B------:R-:W-:Y:S01]  /*7ee0*/  IMAD.HI.U32 R17, R7, R16, RZ ;  /* 0x0000001007117227 */ /* 0x000fe200078e00ff */
[----:B------:R1:W-:Y:S02]  /*7ef0*/  STL [R1+0x1c8], R13 ;  /* 0x0001c80d01007387 */ /* 0x0003e40000100800 */
[----:B------:R-:W-:Y:S01]  /*7f00*/  IABS R4, R2 ;  /* 0x0000000200047213 */ /* 0x000fe20000000000 */
[----:B------:R-:W-:Y:S01]  /*7f10*/  @!P2 IMAD.IADD R9, R9, 0x1, -R12 ;  /* 0x000000010909a824 */ /* 0x000fe200078e0a0c */
[----:B------:R2:W-:Y:S01]  /*7f20*/  STL [R1+0x1c4], R18 ;  /* 0x0001c41201007387 */ /* 0x0005e20000100800 */
[----:B0-----:R-:W-:Y:S01]  /*7f30*/  IABS R15, R14 ;  /* 0x0000000e000f7213 */ /* 0x001fe20000000000 */
[----:B------:R-:W-:-:S02]  /*7f40*/  IMAD.MOV R17, RZ, RZ, -R17 ;  /* 0x000000ffff117224 */ /* 0x000fc400078e0a11 */
[----:B------:R-:W-:Y:S01]  /*7f50*/  ISETP.GT.U32.AND P2, PT, R12, R9, PT ;  /* 0x000000090c00720c */ /* 0x000fe20003f44070 */
[----:B------:R-:W-:Y:S01]  /*7f60*/  @!P5 IMAD.IADD R5, R5, 0x1, -R12 ;  /* 0x000000010505d824 */ /* 0x000fe200078e0a0c */
[----:B------:R-:W-:Y:S01]  /*7f70*/  ISETP.GE.AND P5, PT, R14, RZ, PT ;  /* 0x000000ff0e00720c */ /* 0x000fe20003fa6270 */
[----:B-1----:R-:W-:-:S04]  /*7f80*/  IMAD.HI.U32 R13, R7, R15, RZ ;  /* 0x0000000f070d7227 */ /* 0x002fc800078e00ff */
[----:B------:R-:W-:Y:S02]  /*7f90*/  @!P6 IMAD.IADD R10, R10, 0x1, -R12 ;  /* 0x000000010a0ae824 */ /* 0x000fe400078e0a0c */
[----:B------:R-:W-:-:S04]  /*7fa0*/  IMAD.HI.U32 R8, R7, R4, RZ ;  /* 0x0000000407087227 */ /* 0x000fc800078e00ff */
[C---:B------:R-:W-:Y:S02]  /*7fb0*/  IMAD R14, R12.reuse, R17, R16 ;  /* 0x000000110c0e7224 */ /* 0x040fe400078e0210 */
[----:B------:R-:W-:Y:S02]  /*7fc0*/  IMAD.MOV R13, RZ, RZ, -R13 ;  /* 0x000000ffff0d7224 */ /* 0x000fe400078e0a0d */
[----:B--2---:R-:W-:Y:S01]  /*7fd0*/  IMAD.MOV.U32 R18, RZ, RZ, R10 ;  /* 0x000000ffff127224 */ /* 0x004fe200078e000a */
[C---:B------:R-:W-:Y:S01]  /*7fe0*/  ISETP.GT.U32.AND P6, PT, R12.reuse, R14, PT ;  /* 0x0000000e0c00720c */ /* 0x040fe20003fc4070 */
[----:B------:R-:W-:Y:S02]  /*7ff0*/  IMAD.MOV R8, RZ, RZ, -R8 ;  /* 0x000000ffff087224 */ /* 0x000fe400078e0a08 */
[----:B------:R-:W-:Y:S02]  /*8000*/  IMAD R15, R12, R13, R15 ;  /* 0x0000000d0c0f7224 */ /* 0x000fe400078e020f */
[----:B------:R-:W-:-:S04]  /*8010*/  IMAD.HI.U32 R13, R7, R0, RZ ;  /* 0x00000000070d7227 */ /* 0x000fc800078e00ff */
[----:B------:R-:W-:Y:S01]  /*8020*/  @!P4 IMAD.MOV R18, RZ, RZ, -R18 ;  /* 0x000000ffff12c224 */ /* 0x000fe200078e0a12 */
[----:B------:R-:W-:Y:S01]  /*8030*/  ISETP.GE.AND P4, PT, R2, RZ, PT ;  /* 0x000000ff0200720c */ /* 0x000fe20003f86270 */
[C---:B------:R-:W-:Y:S02]  /*8040*/  IMAD R2, R12.reuse, R8, R4 ;  /* 0x000000080c027224 */ /* 0x040fe400078e0204 */
[----:B------:R-:W-:Y:S02]  /*8050*/  IMAD.MOV.U32 R19, RZ, RZ, R5 ;  /* 0x000000ffff137224 */ /* 0x000fe400078e0005 */
[----:B------:R-:W-:Y:S02]  /*8060*/  IMAD.MOV R5, RZ, RZ, -R13 ;  /* 0x000000ffff057224 */ /* 0x000fe400078e0a0d */
[----:B------:R-:W-:Y:S01]  /*8070*/  @!P2 IMAD.IADD R9, R9, 0x1, -R12 ;  /* 0x000000010909a824 */ /* 0x000fe200078e0a0c */
[C---:B------:R-:W-:Y:S01]  /*8080*/  ISETP.GT.U32.AND P2, PT, R12.reuse, R2, PT ;  /* 0x000000020c00720c */ /* 0x040fe20003f44070 */
[----:B------:R-:W-:Y:S01]  /*8090*/  @!P1 IMAD.MOV R19, RZ, RZ, -R19 ;  /* 0x000000ffff139224 */ /* 0x000fe200078e0a13 */
[C---:B------:R-:W-:Y:S01]  /*80a0*/  ISETP.GT.U32.AND P1, PT, R12.reuse, R15, PT ;  /* 0x0000000f0c00720c */ /* 0x040fe20003f24070 */
[----:B------:R-:W-:-:S02]  /*80b0*/  IMAD R0, R12, R5, R0 ;  /* 0x000000050c007224 */ /* 0x000fc400078e0200 */
[----:B------:R-:W-:Y:S01]  /*80c0*/  IMAD.MOV.U32 R10, RZ, RZ, R9 ;  /* 0x000000ffff0a7224 */ /* 0x000fe200078e0009 */
[----:B------:R-:W-:Y:S01]  /*80d0*/  STL [R1+0x1c0], R19 ;  /* 0x0001c01301007387 */ /* 0x000fe20000100800 */
[----:B------:R-:W-:Y:S02]  /*80e0*/  @!P6 IMAD.IADD R14, R14, 0x1, -R12 ;  /* 0x000000010e0ee824 */ /* 0x000fe400078e0a0c */
[----:B------:R-:W-:Y:S01]  /*80f0*/  @!P3 IMAD.MOV R10, RZ, RZ, -R10 ;  /* 0x000000ffff0ab224 */ /* 0x000fe200078e0a0a */
[----:B------:R-:W-:Y:S01]  /*8100*/  ISETP.GT.U32.AND P3, PT, R12, R0, PT ;  /* 0x000000000c00720c */ /* 0x000fe20003f64070 */
[----:B------:R-:W-:Y:S01]  /*8110*/  VIADD R4, R26, 0x70 ;  /* 0x000000701a047836 */ /* 0x000fe20000000000 */
[----:B------:R-:W-:Y:S01]  /*8120*/  ISETP.GT.U32.AND P6, PT, R12, R14, PT ;  /* 0x0000000e0c00720c */ /* 0x000fe20003fc4070 */
[--C-:B------:R-:W-:Y:S01]  /*8130*/  @!P2 IMAD.IADD R2, R2, 0x1, -R12.reuse ;  /* 0x000000010202a824 */ /* 0x100fe200078e0a0c */
[----:B------:R-:W-:Y:S01]  /*8140*/  STL [R1+0x1bc], R18 ;  /* 0x0001bc1201007387 */ /* 0x000fe20000100800 */
[--C-:B------:R-:W-:Y:S01]  /*8150*/  @!P1 IMAD.IADD R15, R15, 0x1, -R12.reuse ;  /* 0x000000010f0f9824 */ /* 0x100fe200078e0a0c */
[----:B------:R-:W-:Y:S01]  /*8160*/  IABS R13, R4 ;  /* 0x00000004000d7213 */ /* 0x000fe20000000000 */
[----:B------:R-:W-:Y:S01]  /*8170*/  VIADD R5, R26, 0x6f ;  /* 0x0000006f1a057836 */ /* 0x000fe20000000000 */
[----:B------:R-:W-:Y:S01]  /*8180*/  ISETP.GT.U32.AND P2, PT, R12, R2, PT ;  /* 0x000000020c00720c */ /* 0x000fe20003f44070 */
[----:B------:R-:W-:Y:S01]  /*8190*/  VIADD R8, R26, 0x6e ;  /* 0x0000006e1a087836 */ /* 0x000fe20000000000 */
[----:B------:R-:W-:Y:S01]  /*81a0*/  ISETP.GT.U32.AND P1, PT, R12, R15, PT ;  /* 0x0000000f0c00720c */ /* 0x000fe20003f24070 */
[----:B------:R-:W-:Y:S01]  /*81b0*/  IMAD.HI.U32 R16, R7, R13, RZ ;  /* 0x0000000d07107227 */ /* 0x000fe200078e00ff */
[----:B------:R-:W-:Y:S01]  /*81c0*/  IABS R9, R5 ;  /* 0x0000000500097213 */ /* 0x000fe20000000000 */
[----:B------:R0:W-:Y:S02]  /*81d0*/  STL [R1+0x1b8], R10 ;  /* 0x0001b80a01007387 */ /* 0x0001e40000100800 */
[----:B------:R-:W-:-:S02]  /*81e0*/  @!P3 IMAD.IADD R0, R0, 0x1, -R12 ;  /* 0x000000010000b824 */ /* 0x000fc400078e0a0c */
[----:B------:R-:W-:Y:S01]  /*81f0*/  @!P6 IMAD.IADD R14, R14, 0x1, -R12 ;  /* 0x000000010e0ee824 */ /* 0x000fe200078e0a0c */
[----:B------:R-:W-:Y:S01]  /*8200*/  ISETP.GE.AND P6, PT, R11, RZ, PT ;  /* 0x000000ff0b00720c */ /* 0x000fe20003fc6270 */
[----:B------:R-:W-:Y:S01]  /*8210*/  IMAD.MOV R16, RZ, RZ, -R16 ;  /* 0x000000ffff107224 */ /* 0x000fe200078e0a10 */
[----:B------:R-:W-:Y:S01]  /*8220*/  ISETP.GT.U32.AND P3, PT, R12, R0, PT ;  /* 0x000000000c00720c */ /* 0x000fe20003f64070 */
[----:B------:R-:W-:Y:S01]  /*8230*/  IMAD.HI.U32 R11, R7, R9, RZ ;  /* 0x00000009070b7227 */ /* 0x000fe200078e00ff */
[----:B0-----:R-:W-:-:S03]  /*8240*/  IABS R10, R8 ;  /* 0x00000008000a7213 */ /* 0x001fc60000000000 */
[----:B------:R-:W-:Y:S02]  /*8250*/  IMAD R13, R12, R16, R13 ;  /* 0x000000100c0d7224 */ /* 0x000fe400078e020d */
[----:B------:R-:W-:Y:S02]  /*8260*/  IMAD.MOV R11, RZ, RZ, -R11 ;  /* 0x000000ffff0b7224 */ /* 0x000fe400078e0a0b */
[--C-:B------:R-:W-:Y:S01]  /*8270*/  @!P2 IMAD.IADD R2, R2, 0x1, -R12.reuse ;  /* 0x000000010202a824 */ /* 0x100fe200078e0a0c */
[----:B------:R-:W-:Y:S01]  /*8280*/  ISETP.GE.AND P2, PT, R8, RZ, PT ;  /* 0x000000ff0800720c */ /* 0x000fe20003f46270 */
[--C-:B------:R-:W-:Y:S01]  /*8290*/  @!P1 IMAD.IADD R15, R15, 0x1, -R12.reuse ;  /* 0x000000010f0f9824 */ /* 0x100fe200078e0a0c */
[C---:B------:R-:W-:Y:S01]  /*82a0*/  ISETP.GT.U32.AND P1, PT, R12.reuse, R13, PT ;  /* 0x0000000d0c00720c */ /* 0x040fe20003f24070 */
[----:B------:R-:W-:Y:S02]  /*82b0*/  IMAD R8, R12, R11, R9 ;  /* 0x0000000b0c087224 */ /* 0x000fe400078e0209 */
[----:B------:R-:W-:-:S02]  /*82c0*/  @!P3 IMAD.IADD R0, R0, 0x1, -R12 ;  /* 0x000000010000b824 */ /* 0x000fc400078e0a0c */
[----:B------:R-:W-:Y:S01]  /*82d0*/  IMAD.MOV.U32 R18, RZ, RZ, R14 ;  /* 0x000000ffff127224 */ /* 0x000fe200078e000e */
[----:B------:R-:W-:Y:S01]  /*82e0*/  ISETP.GT.U32.AND P3, PT, R12, R8, PT ;  /* 0x000000080c00720c */ /* 0x000fe20003f64070 */
[----:B------:R-:W-:Y:S02]  /*82f0*/  IMAD.MOV.U32 R17, RZ, RZ, R15 ;  /* 0x000000ffff117224 */ /* 0x000fe400078e000f */
[----:B------:R-:W-:Y:S01]  /*8300*/  @!P0 IMAD.MOV R18, RZ, RZ, -R18 ;  /* 0x000000ffff128224 */ /* 0x000fe200078e0a12 */
[----:B------:R-:W-:Y:S01]  /*8310*/  ISETP.GE.AND P0, PT, R4, RZ, PT ;  /* 0x000000ff0400720c */ /* 0x000fe20003f06270 */
[----:B------:R-:W-:Y:S02]  /*8320*/  VIADD R4, R26, 0x6d ;  /* 0x0000006d1a047836 */ /* 0x000fe40000000000 */
[----:B------:R-:W-:Y:S01]  /*8330*/  @!P1 IMAD.IADD R13, R13, 0x1, -R12 ;  /* 0x000000010d0d9824 */ /* 0x000fe200078e0a0c */
[----:B------:R-:W-:Y:S01]  /*8340*/  STL [R1+0x1b4], R18 ;  /* 0x0001b41201007387 */ /* 0x000fe20000100800 */
[----:B------:R-:W-:Y:S01]  /*8350*/  IMAD.HI.U32 R14, R7, R10, RZ ;  /* 0x0000000a070e7227 */ /* 0x000fe200078e00ff */
[----:B------:R-:W-:-:S02]  /*8360*/  IABS R9, R4 ;  /* 0x0000000400097213 */ /* 0x000fc40000000000 */
[----:B------:R-:W-:Y:S01]  /*8370*/  ISETP.GT.U32.AND P1, PT, R12, R13, PT ;  /* 0x0000000d0c00720c */ /* 0x000fe20003f24070 */
[----:B------:R-:W-:Y:S02]  /*8380*/  @!P3 IMAD.IADD R8, R8, 0x1, -R12 ;  /* 0x000000010808b824 */ /* 0x000fe400078e0a0c */
[----:B------:R-:W-:Y:S01]  /*8390*/  @!P5 IMAD.MOV R17, RZ, RZ, -R17 ;  /* 0x000000ffff11d224 */ /* 0x000fe200078e0a11 */
[----:B------:R-:W-:Y:S01]  /*83a0*/  ISETP.GE.AND P5, PT, R5, RZ, PT ;  /* 0x000000ff0500720c */ /* 0x000fe20003fa6270 */
[----:B------:R-:W-:Y:S01]  /*83b0*/  IMAD.MOV R14, RZ, RZ, -R14 ;  /* 0x000000ffff0e7224 */ /* 0x000fe200078e0a0e */
[C---:B------:R-:W-:Y:S01]  /*83c0*/  ISETP.GT.U32.AND P3, PT, R12.reuse, R8, PT ;  /* 0x000000080c00720c */ /* 0x040fe20003f64070 */
[----:B------:R-:W-:Y:S01]  /*83d0*/  IMAD.HI.U32 R5, R7, R9, RZ ;  /* 0x0000000907057227 */ /* 0x000fe200078e00ff */
[----:B------:R-:W-:Y:S03]  /*83e0*/  STL [R1+0x1b0], R17 ;  /* 0x0001b01101007387 */ /* 0x000fe60000100800 */
[----:B------:R-:W-:-:S02]  /*83f0*/  IMAD R10, R12, R14, R10 ;  /* 0x0000000e0c0a7224 */ /* 0x000fc400078e020a */
[----:B------:R-:W-:Y:S02]  /*8400*/  IMAD.MOV R5, RZ, RZ, -R5 ;  /* 0x000000ffff057224 */ /* 0x000fe400078e0a05 */
[----:B------:R-:W-:Y:S01]  /*8410*/  @!P1 IMAD.IADD R13, R13, 0x1, -R12 ;  /* 0x000000010d0d9824 */ /* 0x000fe200078e0a0c */
[C---:B------:R-:W-:Y:S01]  /*8420*/  ISETP.GT.U32.AND P1, PT, R12.reuse, R10, PT ;  /* 0x0000000a0c00720c */ /* 0x040fe20003f24070 */
[----:B------:R-:W-:Y:S02]  /*8430*/  IMAD.MOV.U32 R16, RZ, RZ, R2 ;  /* 0x000000ffff107224 */ /* 0x000fe400078e0002 */
[----:B------:R-:W-:Y:S02]  /*8440*/  IMAD R9, R12, R5, R9 ;  /* 0x000000050c097224 */ /* 0x000fe400078e0209 */
[----:B------:R-:W-:Y:S02]  /*8450*/  VIADD R2, R26, 0x6c ;  /* 0x0000006c1a027836 */ /* 0x000fe40000000000 */
[----:B------:R-:W-:Y:S01]  /*8460*/  @!P3 IMAD.IADD R8, R8, 0x1, -R12 ;  /* 0x000000010808b824 */ /* 0x000fe200078e0a0c */
[----:B------:R-:W-:Y:S01]  /*8470*/  ISETP.GT.U32.AND P3, PT, R12, R9, PT ;  /* 0x000000090c00720c */ /* 0x000fe20003f64070 */
[----:B------:R-:W-:Y:S01]  /*8480*/  IMAD.MOV.U32 R15, RZ, RZ, R0 ;  /* 0x000000ffff0f7224 */ /* 0x000fe200078e0000 */
[----:B------:R-:W-:Y:S01]  /*8490*/  IABS R21, R2 ;  /* 0x0000000200157213 */ /* 0x000fe20000000000 */
[----:B------:R-:W-:Y:S01]  /*84a0*/  @!P4 IMAD.MOV R16, RZ, RZ, -R16 ;  /* 0x000000ffff10c224 */ /* 0x000fe200078e0a10 */
[----:B------:R-:W-:Y:S01]  /*84b0*/  ISETP.GE.AND P4, PT, R4, RZ, PT ;  /* 0x000000ff0400720c */ /* 0x000fe20003f86270 */
[----:B------:R-:W-:Y:S01]  /*84c0*/  @!P6 IMAD.MOV R15, RZ, RZ, -R15 ;  /* 0x000000ffff0fe224 */ /* 0x000fe200078e0a0f */
[----:B------:R-:W-:Y:S01]  /*84d0*/  ISETP.GE.AND P6, PT, R2, RZ, PT ;  /* 0x000000ff0200720c */ /* 0x000fe20003fc6270 */
[----:B------:R-:W-:Y:S01]  /*84e0*/  IMAD.HI.U32 R0, R7, R21, RZ ;  /* 0x0000001507007227 */ /* 0x000fe200078e00ff */
[----:B------:R-:W-:Y:S03]  /*84f0*/  STL [R1+0x1ac], R16 ;  /* 0x0001ac1001007387 */ /* 0x000fe60000100800 */
[----:B------:R-:W-:Y:S01]  /*8500*/  @!P1 IMAD.IADD R10, R10, 0x1, -R12 ;  /* 0x000000010a0a9824 */ /* 0x000fe200078e0a0c */
[----:B------:R0:W-:Y:S01]  /*8510*/  STL [R1+0x1a8], R15 ;  /* 0x0001a80f01007387 */ /* 0x0001e20000100800 */
[----:B------:R-:W-:-:S02]  /*8520*/  VIADD R2, R26, 0x6b ;  /* 0x0000006b1a027836 */ /* 0x000fc40000000000 */
[----:B------:R-:W-:Y:S01]  /*8530*/  IMAD.MOV R0, RZ, RZ, -R0 ;  /* 0x000000ffff007224 */ /* 0x000fe200078e0a00 */
[C---:B------:R-:W-:Y:S01]  /*8540*/  ISETP.GT.U32.AND P1, PT, R12.reuse, R10, PT ;  /* 0x0000000a0c00720c */ /* 0x040fe20003f24070 */
[----:B------:R-:W-:Y:S01]  /*8550*/  @!P3 IMAD.IADD R9, R9, 0x1, -R12 ;  /* 0x000000010909b824 */ /* 0x000fe200078e0a0c */
[----:B------:R-:W-:Y:S01]  /*8560*/  IABS R11, R2 ;  /* 0x00000002000b7213 */ /* 0x000fe20000000000 */
[----:B------:R-:W-:Y:S02]  /*8570*/  IMAD R21, R12, R0, R21 ;  /* 0x000000000c157224 */ /* 0x000fe400078e0215 */
[----:B------:R-:W-:Y:S01]  /*8580*/  VIADD R4, R26, 0x6a ;  /* 0x0000006a1a047836 */ /* 0x000fe20000000000 */
[----:B------:R-:W-:Y:S01]  /*8590*/  ISETP.GT.U32.AND P3, PT, R12, R9, PT ;  /* 0x000000090c00720c */ /* 0x000fe20003f64070 */
[----:B0-----:R-:W-:Y:S02]  /*85a0*/  IMAD.MOV.U32 R15, RZ, RZ, R13 ;  /* 0x000000ffff0f7224 */ /* 0x001fe400078e000d */
[----:B------:R-:W-:Y:S01]  /*85b0*/  IMAD.HI.U32 R5, R7, R11, RZ ;  /* 0x0000000b07057227 */ /* 0x000fe200078e00ff */
[----:B------:R-:W-:-:S03]  /*85c0*/  IABS R16, R4 ;  /* 0x0000000400107213 */ /* 0x000fc60000000000 */
[----:B------:R-:W-:Y:S01]  /*85d0*/  @!P0 IMAD.MOV R15, RZ, RZ, -R15 ;  /* 0x000000ffff0f8224 */ /* 0x000fe200078e0a0f */
[----:B------:R-:W-:Y:S01]  /*85e0*/  ISETP.GT.U32.AND P0, PT, R12, R21, PT ;  /* 0x000000150c00720c */ /* 0x000fe20003f04070 */
[----:B------:R-:W-:Y:S02]  /*85f0*/  IMAD.MOV R5, RZ, RZ, -R5 ;  /* 0x000000ffff057224 */ /* 0x000fe400078e0a05 */
[----:B------:R-:W-:Y:S01]  /*8600*/  VIADD R19, R26, 0x69 ;  /* 0x000000691a137836 */ /* 0x000fe20000000000 */
[----:B------:R0:W-:Y:S01]  /*8610*/  STL [R1+0x1a4], R15 ;  /* 0x0001a40f01007387 */ /* 0x0001e20000100800 */
[--C-:B------:R-:W-:Y:S01]  /*8620*/  @!P1 IMAD.IADD R10, R10, 0x1, -R12.reuse ;  /* 0x000000010a0a9824 */ /* 0x100fe200078e0a0c */
[----:B------:R-:W-:Y:S01]  /*8630*/  ISETP.GE.AND P1, PT, R4, RZ, PT ;  /* 0x000000ff0400720c */ /* 0x000fe20003f26270 */
[----:B------:R-:W-:Y:S01]  /*8640*/  IMAD R11, R12, R5, R11 ;  /* 0x000000050c0b7224 */ /* 0x000fe200078e020b */
[----:B------:R-:W-:Y:S01]  /*8650*/  IABS R4, R19 ;  /* 0x0000001300047213 */ /* 0x000fe20000000000 */
[----:B------:R-:W-:-:S02]  /*8660*/  @!P3 IMAD.IADD R9, R9, 0x1, -R12 ;  /* 0x000000010909b824 */ /* 0x000fc400078e0a0c */
[----:B------:R-:W-:Y:S01]  /*8670*/  IMAD.MOV.U32 R14, RZ, RZ, R8 ;  /* 0x000000ffff0e7224 */ /* 0x000fe200078e0008 */
[----:B------:R-:W-:Y:S01]  /*8680*/  ISETP.GT.U32.AND P3, PT, R12, R11, PT ;  /* 0x0000000b0c00720c */ /* 0x000fe20003f64070 */
[----:B------:R-:W-:Y:S01]  /*8690*/  @!P0 IMAD.IADD R21, R21, 0x1, -R12 ;  /* 0x0000000115158824 */ /* 0x000fe200078e0a0c */
[----:B0-----:R-:W-:Y:S01]  /*86a0*/  IABS R15, R20 ;  /* 0x00000014000f7213 */ /* 0x001fe20000000000 */
[----:B------:R-:W-:-:S03]  /*86b0*/  IMAD.HI.U32 R8, R7, R4, RZ ;  /* 0x0000000407087227 */ /* 0x000fc600078e00ff */
[----:B------:R-:W-:Y:S01]  /*86c0*/  ISETP.GT.U32.AND P0, PT, R12, R21, PT ;  /* 0x000000150c00720c */ /* 0x000fe20003f04070 */
[----:B------:R-:W-:Y:S02]  /*86d0*/  IMAD.MOV R8, RZ, RZ, -R8 ;  /* 0x000000ffff087224 */ /* 0x000fe400078e0a08 */
[----:B------:R-:W-:-:S04]  /*86e0*/  IMAD.HI.U32 R0, R7, R16, RZ ;  /* 0x0000001007007227 */ /* 0x000fc800078e00ff */
[----:B------:R-:W-:Y:S01]  /*86f0*/  @!P5 IMAD.MOV R14, RZ, RZ, -R14 ;  /* 0x000000ffff0ed224 */ /* 0x000fe200078e0a0e */
[----:B------:R-:W-:Y:S01]  /*8700*/  ISETP.GE.AND P5, PT, R2, RZ, PT ;  /* 0x000000ff0200720c */ /* 0x000fe20003fa6270 */
[----:B------:R-:W-:Y:S02]  /*8710*/  VIADD R2, R26, 0x67 ;  /* 0x000000671a027836 */ /* 0x000fe40000000000 */
[----:B------:R-:W-:Y:S01]  /*8720*/  IMAD R4, R12, R8, R4 ;  /* 0x000000080c047224 */ /* 0x000fe200078e0204 */
[----:B------:R0:W-:Y:S01]  /*8730*/  STL [R1+0x1a0], R14 ;  /* 0x0001a00e01007387 */ /* 0x0001e20000100800 */
[----:B------:R-:W-:Y:S01]  /*8740*/  IMAD.MOV R0, RZ, RZ, -R0 ;  /* 0x000000ffff007224 */ /* 0x000fe200078e0a00 */
[----:B------:R-:W-:Y:S01]  /*8750*/  IABS R17, R2 ;  /* 0x0000000200117213 */ /* 0x000fe20000000000 */
[----:B------:R-:W-:Y:S02]  /*8760*/  VIADD R18, R26, 0x66 ;  /* 0x000000661a127836 */ /* 0x000fe40000000000 */
[----:B------:R-:W-:Y:S01]  /*8770*/  @!P3 IMAD.IADD R11, R11, 0x1, -R12 ;  /* 0x000000010b0bb824 */ /* 0x000fe200078e0a0c */
[C---:B------:R-:W-:Y:S01]  /*8780*/  ISETP.GT.U32.AND P3, PT, R12.reuse, R4, PT ;  /* 0x000000040c00720c */ /* 0x040fe20003f64070 */
[----:B------:R-:W-:Y:S01]  /*8790*/  IMAD R16, R12, R0, R16 ;  /* 0x000000000c107224 */ /* 0x000fe200078e0210 */
[----:B------:R-:W-:Y:S01]  /*87a0*/  IABS R5, R18 ;  /* 0x0000001200057213 */ /* 0x000fe20000000000 */
[----:B------:R-:W-:-:S04]  /*87b0*/  IMAD.HI.U32 R23, R7, R15, RZ ;  /* 0x0000000f07177227 */ /* 0x000fc800078e00ff */
[----:B------:R-:W-:Y:S01]  /*87c0*/  @!P0 IMAD.IADD R21, R21, 0x1, -R12 ;  /* 0x0000000115158824 */ /* 0x000fe200078e0a0c */
[----:B------:R-:W-:Y:S01]  /*87d0*/  ISETP.GT.U32.AND P0, PT, R12, R16, PT ;  /* 0x000000100c00720c */ /* 0x000fe20003f04070 */
[----:B------:R-:W-:-:S04]  /*87e0*/  IMAD.HI.U32 R22, R7, R17, RZ ;  /* 0x0000001107167227 */ /* 0x000fc800078e00ff */
[----:B------:R-:W-:Y:S02]  /*87f0*/  IMAD.MOV R23, RZ, RZ, -R23 ;  /* 0x000000ffff177224 */ /* 0x000fe400078e0a17 */
[----:B------:R-:W-:-:S04]  /*8800*/  IMAD.HI.U32 R8, R7, R5, RZ ;  /* 0x0000000507087227 */ /* 0x000fc800078e00ff */
[----:B------:R-:W-:Y:S02]  /*8810*/  IMAD.MOV R22, RZ, RZ, -R22 ;  /* 0x000000ffff167224 */ /* 0x000fe400078e0a16 */
[----:B------:R-:W-:Y:S02]  /*8820*/  VIADD R13, R26, 0x65 ;  /* 0x000000651a0d7836 */ /* 0x000fe40000000000 */
[C---:B------:R-:W-:Y:S02]  /*8830*/  IMAD R15, R12.reuse, R23, R15 ;  /* 0x000000170c0f7224 */ /* 0x040fe400078e020f */
[----:B------:R-:W-:Y:S01]  /*8840*/  IMAD.MOV R23, RZ, RZ, -R8 ;  /* 0x000000ffff177224 */ /* 0x000fe200078e0a08 */
[----:B------:R-:W-:Y:S01]  /*8850*/  IABS R0, R13 ;  /* 0x0000000d00007213 */ /* 0x000fe20000000000 */
[----:B------:R-:W-:Y:S02]  /*8860*/  IMAD R8, R12, R22, R17 ;  /* 0x000000160c087224 */ /* 0x000fe400078e0211 */
[----:B------:R-:W-:-:S02]  /*8870*/  @!P3 IMAD.IADD R4, R4, 0x1, -R12 ;  /* 0x000000010404b824 */ /* 0x000fc400078e0a0c */
[----:B------:R-:W-:Y:S02]  /*8880*/  IMAD.MOV.U32 R22, RZ, RZ, R9 ;  /* 0x000000ffff167224 */ /* 0x000fe400078e0009 */
[----:B------:R-:W-:Y:S01]  /*8890*/  @!P0 IMAD.IADD R16, R16, 0x1, -R12 ;  /* 0x0000000110108824 */ /* 0x000fe200078e0a0c */
[C---:B------:R-:W-:Y:S01]  /*88a0*/  ISETP.GT.U32.AND P0, PT, R12.reuse, R15, PT ;  /* 0x0000000f0c00720c */ /* 0x040fe20003f04070 */
[----:B------:R-:W-:Y:S01]  /*88b0*/  @!P4 IMAD.MOV R22, RZ, RZ, -R22 ;  /* 0x000000ffff16c224 */ /* 0x000fe200078e0a16 */
[C---:B------:R-:W-:Y:S01]  /*88c0*/  ISETP.GT.U32.AND P4, PT, R12.reuse, R4, PT ;  /* 0x000000040c00720c */ /* 0x040fe20003f84070 */
[----:B0-----:R-:W-:Y:S01]  /*88d0*/  IMAD.HI.U32 R14, R7, R0, RZ ;  /* 0x00000000070e7227 */ /* 0x001fe200078e00ff */
[----:B------:R-:W-:-:S03]  /*88e0*/  ISETP.GT.U32.AND P3, PT, R12, R16, PT ;  /* 0x000000100c00720c */ /* 0x000fc60003f64070 */
[----:B------:R-:W-:Y:S02]  /*88f0*/  IMAD.MOV.U32 R24, RZ, RZ, R10 ;  /* 0x000000ffff187224 */ /* 0x000fe400078e000a */
[----:B------:R-:W-:Y:S02]  /*8900*/  IMAD.MOV R17, RZ, RZ, -R14 ;  /* 0x000000ffff117224 */ /* 0x000fe400078e0a0e */
[----:B------:R-:W-:Y:S01]  /*8910*/  @!P2 IMAD.MOV R24, RZ, RZ, -R24 ;  /* 0x000000ffff18a224 */ /* 0x000fe200078e0a18 */
[C---:B------:R-:W-:Y:S01]  /*8920*/  ISETP.GT.U32.AND P2, PT, R12.reuse, R11, PT ;  /* 0x0000000b0c00720c */ /* 0x040fe20003f44070 */
[C---:B------:R-:W-:Y:S02]  /*8930*/  IMAD R0, R12.reuse, R17, R0 ;  /* 0x000000110c007224 */ /* 0x040fe400078e0200 */
[----:B------:R-:W-:Y:S01]  /*8940*/  @!P6 IMAD.MOV R21, RZ, RZ, -R21 ;  /* 0x000000ffff15e224 */ /* 0x000fe200078e0a15 */
[----:B------:R-:W-:Y:S01]  /*8950*/  ISETP.GT.U32.AND P6, PT, R12, R8, PT ;  /* 0x000000080c00720c */ /* 0x000fe20003fc4070 */
[--C-:B------:R-:W-:Y:S01]  /*8960*/  @!P4 IMAD.IADD R4, R4, 0x1, -R12.reuse ;  /* 0x000000010404c824 */ /* 0x100fe200078e0a0c */
[C---:B------:R-:W-:Y:S01]  /*8970*/  ISETP.GT.U32.AND P4, PT, R12.reuse, R0, PT ;  /* 0x000000000c00720c */ /* 0x040fe20003f84070 */
[----:B------:R-:W-:Y:S01]  /*8980*/  @!P0 IMAD.IADD R15, R15, 0x1, -R12 ;  /* 0x000000010f0f8824 */ /* 0x000fe200078e0a0c */
[----:B------:R-:W-:Y:S01]  /*8990*/  STL [R1+0x19c], R24 ;  /* 0x00019c1801007387 */ /* 0x000fe20000100800 */
[----:B------:R-:W-:-:S02]  /*89a0*/  IMAD R5, R12, R23, R5 ;  /* 0x000000170c057224 */ /* 0x000fc400078e0205 */
[----:B------:R-:W-:Y:S01]  /*89b0*/  VIADD R14, R26, 0x64 ;  /* 0x000000641a0e7836 */ /* 0x000fe20000000000 */
[----:B------:R-:W-:Y:S01]  /*89c0*/  ISETP.GT.U32.AND P0, PT, R12, R15, PT ;  /* 0x0000000f0c00720c */ /* 0x000fe20003f04070 */
[----:B------:R-:W-:Y:S01]  /*89d0*/  VIADD R10, R26, 0x63 ;  /* 0x000000631a0a7836 */ /* 0x000fe20000000000 */
[----:B------:R-:W-:Y:S01]  /*89e0*/  STL [R1+0x198], R22 ;  /* 0x0001981601007387 */ /* 0x000fe20000100800 */
[--C-:B------:R-:W-:Y:S01]  /*89f0*/  @!P2 IMAD.IADD R11, R11, 0x1, -R12.reuse ;  /* 0x000000010b0ba824 */ /* 0x100fe200078e0a0c */
[----:B------:R-:W-:Y:S01]  /*8a00*/  ISETP.GT.U32.AND P2, PT, R12, R5, PT ;  /* 0x000000050c00720c */ /* 0x000fe20003f44070 */
[--C-:B------:R-:W-:Y:S01]  /*8a10*/  @!P6 IMAD.IADD R8, R8, 0x1, -R12.reuse ;  /* 0x000000010808e824 */ /* 0x100fe200078e0a0c */
[----:B------:R-:W-:Y:S01]  /*8a20*/  IABS R17, R14 ;  /* 0x0000000e00117213 */ /* 0x000fe20000000000 */
[--C-:B------:R-:W-:Y:S01]  /*8a30*/  @!P3 IMAD.IADD R16, R16, 0x1, -R12.reuse ;  /* 0x000000011010b824 */ /* 0x100fe200078e0a0c */
[----:B------:R-:W-:Y:S01]  /*8a40*/  IABS R9, R10 ;  /* 0x0000000a00097213 */ /* 0x000fe20000000000 */
[----:B------:R0:W-:Y:S01]  /*8a50*/  STL [R1+0x194], R21 ;  /* 0x0001941501007387 */ /* 0x0001e20000100800 */
[----:B------:R-:W-:Y:S01]  /*8a60*/  ISETP.GE.AND P3, PT, R19, RZ, PT ;  /* 0x000000ff1300720c */ /* 0x000fe20003f66270 */
[----:B------:R-:W-:Y:S01]  /*8a70*/  @!P4 IMAD.IADD R0, R0, 0x1, -R12 ;  /* 0x000000010000c824 */ /* 0x000fe200078e0a0c */
[----:B------:R-:W-:Y:S01]  /*8a80*/  ISETP.GT.U32.AND P4, PT, R12, R8, PT ;  /* 0x000000080c00720c */ /* 0x000fe20003f84070 */
[----:B------:R-:W-:Y:S01]  /*8a90*/  IMAD.HI.U32 R19, R7, R9, RZ ;  /* 0x0000000907137227 */ /* 0x000fe200078e00ff */
[----:B------:R-:W-:-:S03]  /*8aa0*/  ISETP.GE.AND P6, PT, R2, RZ, PT ;  /* 0x000000ff0200720c */ /* 0x000fc60003fc6270 */
[----:B------:R-:W-:Y:S01]  /*8ab0*/  @!P0 IMAD.IADD R15, R15, 0x1, -R12 ;  /* 0x000000010f0f8824 */ /* 0x000fe200078e0a0c */
[----:B------:R-:W-:Y:S01]  /*8ac0*/  ISETP.GE.AND P0, PT, R20, RZ, PT ;  /* 0x000000ff1400720c */ /* 0x000fe20003f06270 */
[----:B0-----:R-:W-:-:S04]  /*8ad0*/  IMAD.HI.U32 R21, R7, R17, RZ ;  /* 0x0000001107157227 */ /* 0x001fc800078e00ff */
[----:B------:R-:W-:Y:S02]  /*8ae0*/  IMAD.MOV R21, RZ, RZ, -R21 ;  /* 0x000000ffff157224 */ /* 0x000fe400078e0a15 */
[----:B------:R-:W-:Y:S02]  /*8af0*/  IMAD.MOV R19, RZ, RZ, -R19 ;  /* 0x000000ffff137224 */ /* 0x000fe400078e0a13 */
[----:B------:R-:W-:Y:S01]  /*8b00*/  @!P2 IMAD.IADD R5, R5, 0x1, -R12 ;  /* 0x000000010505a824 */ /* 0x000fe200078e0a0c */
[----:B------:R-:W-:Y:S01]  /*8b10*/  ISETP.GE.AND P2, PT, R18, RZ, PT ;  /* 0x000000ff1200720c */ /* 0x000fe20003f46270 */
[----:B------:R-:W-:Y:S02]  /*8b20*/  IMAD.MOV.U32 R23, RZ, RZ, R11 ;  /* 0x000000ffff177224 */ /* 0x000fe400078e000b */
[----:B------:R-:W-:Y:S02]  /*8b30*/  IMAD.MOV.U32 R22, RZ, RZ, R16 ;  /* 0x000000ffff167224 */ /* 0x000fe400078e0010 */
[----:B------:R-:W-:-:S02]  /*8b40*/  IMAD R2, R12, R21, R17 ;  /* 0x000000150c027224 */ /* 0x000fc400078e0211 */
[----:B------:R-:W-:Y:S02]  /*8b50*/  IMAD.MOV.U32 R16, RZ, RZ, R4 ;  /* 0x000000ffff107224 */ /* 0x000fe400078e0004 */
[C---:B------:R-:W-:Y:S02]  /*8b60*/  IMAD R9, R12.reuse, R19, R9 ;  /* 0x000000130c097224 */ /* 0x040fe400078e0209 */
[----:B------:R-:W-:Y:S01]  /*8b70*/  @!P5 IMAD.MOV R23, RZ, RZ, -R23 ;  /* 0x000000ffff17d224 */ /* 0x000fe200078e0a17 */
[C---:B------:R-:W-:Y:S01]  /*8b80*/  ISETP.GT.U32.AND P5, PT, R12.reuse, R5, PT ;  /* 0x000000050c00720c */ /* 0x040fe20003fa4070 */
[----:B------:R-:W-:Y:S01]  /*8b90*/  @!P3 IMAD.MOV R16, RZ, RZ, -R16 ;  /* 0x000000ffff10b224 */ /* 0x000fe200078e0a10 */
[----:B------:R-:W-:Y:S01]  /*8ba0*/  ISETP.GT.U32.AND P3, PT, R12, R2, PT ;  /* 0x000000020c00720c */ /* 0x000fe20003f64070 */
[----:B------:R-:W-:Y:S01]  /*8bb0*/  @!P4 IMAD.IADD R8, R8, 0x1, -R12 ;  /* 0x000000010808c824 */ /* 0x000fe200078e0a0c */
[----:B------:R-:W-:Y:S01]  /*8bc0*/  ISETP.GT.U32.AND P4, PT, R12, R9, PT ;  /* 0x000000090c00720c */ /* 0x000fe20003f84070 */
[----:B------:R-:W-:Y:S01]  /*8bd0*/  VIADD R11, R26, 0x62 ;  /* 0x000000621a0b7836 */ /* 0x000fe20000000000 */
[----:B------:R-:W-:Y:S01]  /*8be0*/  STL [R1+0x190], R23 ;  /* 0x0001901701007387 */ /* 0x000fe20000100800 */
[----:B------:R-:W-:Y:S01]  /*8bf0*/  @!P1 IMAD.MOV R22, RZ, RZ, -R22 ;  /* 0x000000ffff169224 */ /* 0x000fe200078e0a16 */
[----:B------:R-:W-:Y:S01]  /*8c00*/  ISETP.GT.U32.AND P1, PT, R12, R0, PT ;  /* 0x000000000c00720c */ /* 0x000fe20003f24070 */
[----:B------:R-:W-:Y:S01]  /*8c10*/  @!P0 IMAD.MOV R15, RZ, RZ, -R15 ;  /* 0x000000ffff0f8224 */ /* 0x000fe200078e0a0f */
[----:B------:R-:W-:Y:S01]  /*8c20*/  ISETP.GE.AND P0, PT, R13, RZ, PT ;  /* 0x000000ff0d00720c */ /* 0x000fe20003f06270 */
[----:B------:R-:W-:Y:S01]  /*8c30*/  VIADD R4, R26, 0x61 ;  /* 0x000000611a047836 */ /* 0x000fe20000000000 */
[----:B------:R-:W-:Y:S01]  /*8c40*/  IABS R13, R11 ;  /* 0x0000000b000d7213 */ /* 0x000fe20000000000 */
[--C-:B------:R-:W-:Y:S01]  /*8c50*/  @!P5 IMAD.IADD R5, R5, 0x1, -R12.reuse ;  /* 0x000000010505d824 */ /* 0x100fe200078e0a0c */
[----:B------:R-:W-:Y:S01]  /*8c60*/  ISETP.GE.AND P5, PT, R14, RZ, PT ;  /* 0x000000ff0e00720c */ /* 0x000fe20003fa6270 */
[----:B------:R-:W-:Y:S01]  /*8c70*/  STL [R1+0x18c], R22 ;  /* 0x00018c1601007387 */ /* 0x000fe20000100800 */
[----:B------:R-:W-:Y:S01]  /*8c80*/  @!P3 IMAD.IADD R2, R2, 0x1, -R12 ;  /* 0x000000010202b824 */ /* 0x000fe200078e0a0c */
[----:B------:R-:W-:Y:S01]  /*8c90*/  IABS R17, R4 ;  /* 0x0000000400117213 */ /* 0x000fe20000000000 */
[----:B------:R-:W-:Y:S01]  /*8ca0*/  IMAD.HI.U32 R14, R7, R13, RZ ;  /* 0x0000000d070e7227 */ /* 0x000fe200078e00ff */
[----:B------:R0:W-:Y:S01]  /*8cb0*/  STL [R1+0x188], R16 ;  /* 0x0001881001007387 */ /* 0x0001e20000100800 */
[----:B------:R-:W-:-:S02]  /*8cc0*/  ISETP.GE.AND P3, PT, R11, RZ, PT ;  /* 0x000000ff0b00720c */ /* 0x000fc40003f66270 */
[--C-:B------:R-:W-:Y:S01]  /*8cd0*/  @!P4 IMAD.IADD R9, R9, 0x1, -R12.reuse ;  /* 0x000000010909c824 */ /* 0x100fe200078e0a0c */
[----:B------:R-:W-:Y:S01]  /*8ce0*/  ISETP.GT.U32.AND P4, PT, R12, R2, PT ;  /* 0x000000020c00720c */ /* 0x000fe20003f84070 */
[----:B------:R-:W-:Y:S01]  /*8cf0*/  @!P1 IMAD.IADD R0, R0, 0x1, -R12 ;  /* 0x0000000100009824 */ /* 0x000fe200078e0a0c */
[----:B------:R1:W-:Y:S01]  /*8d00*/  STL [R1+0x184], R15 ;  /* 0x0001840f01007387 */ /* 0x0003e20000100800 */
[----:B------:R-:W-:Y:S01]  /*8d10*/  IMAD.MOV R14, RZ, RZ, -R14 ;  /* 0x000000ffff0e7224 */ /* 0x000fe200078e0a0e */
[----:B------:R-:W-:Y:S01]  /*8d20*/  ISETP.GE.AND P1, PT, R10, RZ, PT ;  /* 0x000000ff0a00720c */ /* 0x000fe20003f26270 */
[----:B------:R-:W-:-:S04]  /*8d30*/  IMAD.HI.U32 R10, R7, R17, RZ ;  /* 0x00000011070a7227 */ /* 0x000fc800078e00ff */
[----:B0-----:R-:W-:Y:S02]  /*8d40*/  IMAD.MOV.U32 R16, RZ, RZ, R8 ;  /* 0x000000ffff107224 */ /* 0x001fe400078e0008 */
[C---:B------:R-:W-:Y:S02]  /*8d50*/  IMAD R14, R12.reuse, R14, R13 ;  /* 0x0000000e0c0e7224 */ /* 0x040fe400078e020d */
[----:B------:R-:W-:Y:S01]  /*8d60*/  @!P6 IMAD.MOV R16, RZ, RZ, -R16 ;  /* 0x000000ffff10e224 */ /* 0x000fe200078e0a10 */
[----:B------:R-:W-:Y:S01]  /*8d70*/  ISETP.GT.U32.AND P6, PT, R12, R9, PT ;  /* 0x000000090c00720c */ /* 0x000fe20003fc4070 */
[----:B-1----:R-:W-:Y:S02]  /*8d80*/  IMAD.MOV.U32 R15, RZ, RZ, R5 ;  /* 0x000000ffff0f7224 */ /* 0x002fe400078e0005 */
[----:B------:R-:W-:Y:S01]  /*8d90*/  IMAD.MOV.U32 R5, RZ, RZ, R0 ;  /* 0x000000ffff057224 */ /* 0x000fe200078e0000 */
[----:B------:R-:W-:Y:S01]  /*8da0*/  STL [R1+0x180], R16 ;  /* 0x0001801001007387 */ /* 0x000fe20000100800 */
[----:B------:R-:W-:-:S02]  /*8db0*/  IMAD.MOV R10, RZ, RZ, -R10 ;  /* 0x000000ffff0a7224 */ /* 0x000fc400078e0a0a */
[----:B------:R-:W-:Y:S01]  /*8dc0*/  @!P0 IMAD.MOV R5, RZ, RZ, -R5 ;  /* 0x000000ffff058224 */ /* 0x000fe200078e0a05 */
[----:B------:R-:W-:Y:S01]  /*8dd0*/  ISETP.GT.U32.AND P0, PT, R12, R14, PT ;  /* 0x0000000e0c00720c */ /* 0x000fe20003f04070 */
[----:B------:R-:W-:Y:S01]  /*8de0*/  @!P2 IMAD.MOV R15, RZ, RZ, -R15 ;  /* 0x000000ffff0fa224 */ /* 0x000fe200078e0a0f */
[----:B------:R-:W-:Y:S01]  /*8df0*/  ISETP.GE.AND P2, PT, R4, RZ, PT ;  /* 0x000000ff0400720c */ /* 0x000fe20003f46270 */
[----:B------:R-:W-:Y:S02]  /*8e00*/  IMAD R17, R12, R10, R17 ;  /* 0x0000000a0c117224 */ /* 0x000fe400078e0211 */
[--C-:B------:R-:W-:Y:S01]  /*8e10*/  @!P4 IMAD.IADD R2, R2, 0x1, -R12.reuse ;  /* 0x000000010202c824 */ /* 0x100fe200078e0a0c */
[----:B------:R0:W-:Y:S01]  /*8e20*/  STL [R1+0x17c], R15 ;  /* 0x00017c0f01007387 */ /* 0x0001e20000100800 */
[----:B------:R-:W-:Y:S01]  /*8e30*/  @!P6 IMAD.IADD R9, R9, 0x1, -R12 ;  /* 0x000000010909e824 */ /* 0x000fe200078e0a0c */
[----:B------:R-:W-:Y:S01]  /*8e40*/  ISETP.GT.U32.AND P6, PT, R12, R17, PT ;  /* 0x000000110c00720c */ /* 0x000fe20003fc4070 */
[----:B------:R-:W-:Y:S01]  /*8e50*/  IMAD.MOV.U32 R8, RZ, RZ, R2 ;  /* 0x000000ffff087224 */ /* 0x000fe200078e0002 */
[----:B------:R1:W-:Y:S01]  /*8e60*/  STL [R1+0x178], R5 ;  /* 0x0001780501007387 */ /* 0x0003e20000100800 */
[----:B------:R-:W-:-:S02]  /*8e70*/  VIADD R0, R26, 0x5f ;  /* 0x0000005f1a007836 */ /* 0x000fc40000000000 */
[----:B------:R-:W-:Y:S02]  /*8e80*/  @!P0 IMAD.IADD R14, R14, 0x1, -R12 ;  /* 0x000000010e0e8824 */ /* 0x000fe400078e0a0c */
[----:B------:R-:W-:Y:S01]  /*8e90*/  @!P5 IMAD.MOV R8, RZ, RZ, -R8 ;  /* 0x000000ffff08d224 */ /* 0x000fe200078e0a08 */
[----:B------:R-:W-:Y:S01]  /*8ea0*/  IABS R4, R0 ;  /* 0x0000000000047213 */ /* 0x000fe20000000000 */
[----:B0-----:R-:W-:Y:S01]  /*8eb0*/  VIADD R15, R26, 0x60 ;  /* 0x000000601a0f7836 */ /* 0x001fe20000000000 */
[----:B------:R-:W-:Y:S01]  /*8ec0*/  ISETP.GT.U32.AND P0, PT, R12, R14, PT ;  /* 0x0000000e0c00720c */ /* 0x000fe20003f04070 */
[----:B------:R-:W-:Y:S01]  /*8ed0*/  @!P1 IMAD.MOV R9, RZ, RZ, -R9 ;  /* 0x000000ffff099224 */ /* 0x000fe200078e0a09 */
[----:B------:R0:W-:Y:S01]  /*8ee0*/  STL [R1+0x174], R8 ;  /* 0x0001740801007387 */ /* 0x0001e20000100800 */
[----:B------:R-:W-:Y:S01]  /*8ef0*/  @!P6 IMAD.IADD R17, R17, 0x1, -R12 ;  /* 0x000000011111e824 */ /* 0x000fe200078e0a0c */
[----:B------:R-:W-:Y:S01]  /*8f00*/  ISETP.GE.AND P4, PT, R15, RZ, PT ;  /* 0x000000ff0f00720c */ /* 0x000fe20003f86270 */
[----:B-1----:R-:W-:Y:S01]  /*8f10*/  VIADD R5, R26, 0x5e ;  /* 0x0000005e1a057836 */ /* 0x002fe20000000000 */
[----:B------:R-:W-:Y:S01]  /*8f20*/  IABS R15, R15 ;  /* 0x0000000f000f7213 */ /* 0x000fe20000000000 */
[----:B------:R-:W-:Y:S01]  /*8f30*/  IMAD.MOV.U32 R2, RZ, RZ, R4 ;  /* 0x000000ffff027224 */ /* 0x000fe200078e0004 */
[----:B------:R-:W-:Y:S01]  /*8f40*/  ISETP.GT.U32.AND P6, PT, R12, R17, PT ;  /* 0x000000110c00720c */ /* 0x000fe20003fc4070 */
[----:B------:R-:W-:Y:S01]  /*8f50*/  VIADD R13, R26, 0x5c ;  /* 0x0000005c1a0d7836 */ /* 0x000fe20000000000 */
[----:B------:R-:W-:Y:S01]  /*8f60*/  IABS R11, R5 ;  /* 0x00000005000b7213 */ /* 0x000fe20000000000 */
[----:B------:R-:W-:Y:S01]  /*8f70*/  IMAD.HI.U32 R4, R7, R2, RZ ;  /* 0x0000000207047227 */ /* 0x000fe200078e00ff */
[----:B------:R-:W-:Y:S01]  /*8f80*/  ISETP.GE.AND P5, PT, R0, RZ, PT ;  /* 0x000000ff0000720c */ /* 0x000fe20003fa6270 */
[----:B------:R1:W-:Y:S01]  /*8f90*/  STL [R1+0x170], R9 ;  /* 0x0001700901007387 */ /* 0x0003e20000100800 */
[----:B------:R-:W-:Y:S01]  /*8fa0*/  ISETP.GE.AND P1, PT, R5, RZ, PT ;  /* 0x000000ff0500720c */ /* 0x000fe20003f26270 */
[----:B0-----:R-:W-:Y:S01]  /*8fb0*/  IMAD.HI.U32 R8, R7, R15, RZ ;  /* 0x0000000f07087227 */ /* 0x001fe200078e00ff */
[----:B------:R-:W-:-:S03]  /*8fc0*/  IABS R16, R13 ;  /* 0x0000000d00107213 */ /* 0x000fc60000000000 */
[----:B------:R-:W-:Y:S02]  /*8fd0*/  IMAD.MOV R8, RZ, RZ, -R8 ;  /* 0x000000ffff087224 */ /* 0x000fe400078e0a08 */
[----:B------:R-:W-:Y:S02]  /*8fe0*/  IMAD.MOV R4, RZ, RZ, -R4 ;  /* 0x000000ffff047224 */ /* 0x000fe400078e0a04 */
[----:B------:R-:W-:Y:S02]  /*8ff0*/  IMAD R15, R12, R8, R15 ;  /* 0x000000080c0f7224 */ /* 0x000fe400078e020f */
[----:B------:R-:W-:Y:S02]  /*9000*/  @!P0 IMAD.IADD R14, R14, 0x1, -R12 ;  /* 0x000000010e0e8824 */ /* 0x000fe400078e0a0c */
[----:B------:R-:W-:Y:S01]  /*9010*/  IMAD.HI.U32 R0, R7, R11, RZ ;  /* 0x0000000b07007227 */ /* 0x000fe200078e00ff */
[----:B------:R-:W-:-:S03]  /*9020*/  ISETP.GT.U32.AND P0, PT, R12, R15, PT ;  /* 0x0000000f0c00720c */ /* 0x000fc60003f04070 */
[C---:B------:R-:W-:Y:S02]  /*9030*/  IMAD R2, R12.reuse, R4, R2 ;  /* 0x000000040c027224 */ /* 0x040fe400078e0202 */
[----:B------:R-:W-:Y:S02]  /*9040*/  IMAD.MOV R5, RZ, RZ, -R0 ;  /* 0x000000ffff057224 */ /* 0x000fe400078e0a00 */
[----:B------:R-:W-:Y:S01]  /*9050*/  @!P6 IMAD.IADD R17, R17, 0x1, -R12 ;  /* 0x000000011111e824 */ /* 0x000fe200078e0a0c */
[----:B------:R-:W-:Y:S01]  /*9060*/  ISETP.GT.U32.AND P6, PT, R12, R2, PT ;  /* 0x000000020c00720c */ /* 0x000fe20003fc4070 */
[----:B------:R-:W-:Y:S02]  /*9070*/  VIADD R0, R26, 0x5d ;  /* 0x0000005d1a007836 */ /* 0x000fe40000000000 */
[C---:B------:R-:W-:Y:S02]  /*9080*/  IMAD R11, R12.reuse, R5, R11 ;  /* 0x000000050c0b7224 */ /* 0x040fe400078e020b */
[----:B------:R-:W-:Y:S01]  /*9090*/  IMAD.MOV.U32 R18, RZ, RZ, R14 ;  /* 0x000000ffff127224 */ /* 0x000fe200078e000e */
[----:B------:R-:W-:Y:S01]  /*90a0*/  IABS R5, R0 ;  /* 0x0000000000057213 */ /* 0x000fe20000000000 */
[----:B------:R-:W-:Y:S01]  /*90b0*/  @!P0 IMAD.IADD R15, R15, 0x1, -R12 ;  /* 0x000000010f0f8824 */ /* 0x000fe200078e0a0c */
[----:B------:R-:W-:Y:S01]  /*90c0*/  ISETP.GT.U32.AND P0, PT, R12, R11, PT ;  /* 0x0000000b0c00720c */ /* 0x000fe20003f04070 */
[----:B------:R-:W-:-:S02]  /*90d0*/  @!P3 IMAD.MOV R18, RZ, RZ, -R18 ;  /* 0x000000ffff12b224 */ /* 0x000fc400078e0a12 */
[----:B------:R-:W-:Y:S01]  /*90e0*/  IMAD.HI.U32 R14, R7, R5, RZ ;  /* 0x00000005070e7227 */ /* 0x000fe200078e00ff */
[----:B------:R-:W-:Y:S02]  /*90f0*/  ISETP.GT.U32.AND P3, PT, R12, R15, PT ;  /* 0x0000000f0c00720c */ /* 0x000fe40003f64070 */
[----:B------:R-:W-:Y:S01]  /*9100*/  STL [R1+0x16c], R18 ;  /* 0x00016c1201007387 */ /* 0x000fe20000100800 */
[----:B------:R-:W-:Y:S02]  /*9110*/  @!P6 IMAD.IADD R2, R2, 0x1, -R12 ;  /* 0x000000010202e824 */ /* 0x000fe400078e0a0c */
[----:B------:R-:W-:Y:S02]  /*9120*/  IMAD.MOV R14, RZ, RZ, -R14 ;  /* 0x000000ffff0e7224 */ /* 0x000fe400078e0a0e */
[----:B------:R-:W-:Y:S01]  /*9130*/  @!P2 IMAD.MOV R17, RZ, RZ, -R17 ;  /* 0x000000ffff11a224 */ /* 0x000fe200078e0a11 */
[----:B------:R-:W-:Y:S01]  /*9140*/  ISETP.GT.U32.AND P6, PT, R12, R2, PT ;  /* 0x000000020c00720c */ /* 0x000fe20003fc4070 */
[----:B-1----:R-:W-:Y:S01]  /*9150*/  VIADD R9, R26, 0x5b ;  /* 0x0000005b1a097836 */ /* 0x002fe20000000000 */
[----:B------:R-:W-:Y:S01]  /*9160*/  ISETP.GE.AND P2, PT, R0, RZ, PT ;  /* 0x000000ff0000720c */ /* 0x000fe20003f46270 */
[----:B------:R-:W-:Y:S01]  /*9170*/  IMAD R0, R12, R14, R5 ;  /* 0x0000000e0c007224 */ /* 0x000fe200078e0205 */
[----:B------:R0:W-:Y:S01]  /*9180*/  STL [R1+0x168], R17 ;  /* 0x0001681101007387 */ /* 0x0001e20000100800 */
[----:B------:R-:W-:Y:S01]  /*9190*/  @!P0 IMAD.IADD R11, R11, 0x1, -R12 ;  /* 0x000000010b0b8824 */ /* 0x000fe200078e0a0c */
[----:B------:R-:W-:Y:S01]  /*91a0*/  IABS R10, R9 ;  /* 0x00000009000a7213 */ /* 0x000fe20000000000 */
[----:B------:R-:W-:-:S02]  /*91b0*/  VIADD R4, R26, 0x5a ;  /* 0x0000005a1a047836 */ /* 0x000fc40000000000 */
[----:B------:R-:W-:Y:S01]  /*91c0*/  @!P3 IMAD.IADD R15, R15, 0x1, -R12 ;  /* 0x000000010f0fb824 */ /* 0x000fe200078e0a0c */
[C---:B------:R-:W-:Y:S01]  /*91d0*/  ISETP.GT.U32.AND P3, PT, R12.reuse, R0, PT ;  /* 0x000000000c00720c */ /* 0x040fe20003f64070 */
[C---:B------:R-:W-:Y:S01]  /*91e0*/  IMAD.HI.U32 R5, R7.reuse, R10, RZ ;  /* 0x0000000a07057227 */ /* 0x040fe200078e00ff */
[----:B------:R-:W-:Y:S02]  /*91f0*/  ISETP.GT.U32.AND P0, PT, R12, R11, PT ;  /* 0x0000000b0c00720c */ /* 0x000fe40003f04070 */
[----:B------:R-:W-:Y:S01]  /*9200*/  IABS R8, R4 ;  /* 0x0000000400087213 */ /* 0x000fe20000000000 */
[----:B0-----:R-:W-:-:S04]  /*9210*/  IMAD.HI.U32 R17, R7, R16, RZ ;  /* 0x0000001007117227 */ /* 0x001fc800078e00ff */
[----:B------:R-:W-:Y:S02]  /*9220*/  IMAD.MOV R17, RZ, RZ, -R17 ;  /* 0x000000ffff117224 */ /* 0x000fe400078e0a11 */
[----:B------:R-:W-:Y:S01]  /*9230*/  @!P6 IMAD.IADD R2, R2, 0x1, -R12 ;  /* 0x000000010202e824 */ /* 0x000fe200078e0a0c */
[----:B------:R-:W-:Y:S01]  /*9240*/  ISETP.GE.AND P6, PT, R13, RZ, PT ;  /* 0x000000ff0d00720c */ /* 0x000fe20003fc6270 */
[----:B------:R-:W-:-:S04]  /*9250*/  IMAD.HI.U32 R14, R7, R8, RZ ;  /* 0x00000008070e7227 */ /* 0x000fc800078e00ff */
[----:B------:R-:W-:Y:S02]  /*9260*/  IMAD.MOV R5, RZ, RZ, -R5 ;  /* 0x000000ffff057224 */ /* 0x000fe400078e0a05 */
[C---:B------:R-:W-:Y:S02]  /*9270*/  IMAD R13, R12.reuse, R17, R16 ;  /* 0x000000110c0d7224 */ /* 0x040fe400078e0210 */
[----:B------:R-:W-:Y:S02]  /*9280*/  IMAD.MOV R14, RZ, RZ, -R14 ;  /* 0x000000ffff0e7224 */ /* 0x000fe400078e0a0e */
[----:B------:R-:W-:Y:S02]  /*9290*/  IMAD R10, R12, R5, R10 ;  /* 0x000000050c0a7224 */ /* 0x000fe400078e020a */
[--C-:B------:R-:W-:Y:S01]  /*92a0*/  @!P3 IMAD.IADD R0, R0, 0x1, -R12.reuse ;  /* 0x000000010000b824 */ /* 0x100fe200078e0a0c */
[C---:B------:R-:W-:Y:S01]  /*92b0*/  ISETP.GT.U32.AND P3, PT, R12.reuse, R13, PT ;  /* 0x0000000d0c00720c */ /* 0x040fe20003f64070 */
[----:B------:R-:W-:Y:S01]  /*92c0*/  @!P0 IMAD.IADD R11, R11, 0x1, -R12 ;  /* 0x000000010b0b8824 */ /* 0x000fe200078e0a0c */
[----:B------:R-:W-:Y:S01]  /*92d0*/  ISETP.GT.U32.AND P0, PT, R12, R10, PT ;  /* 0x0000000a0c00720c */ /* 0x000fe20003f04070 */
[----:B------:R-:W-:-:S02]  /*92e0*/  IMAD.MOV.U32 R18, RZ, RZ, R15 ;  /* 0x000000ffff127224 */ /* 0x000fc400078e000f */
[----:B------:R-:W-:Y:S02]  /*92f0*/  IMAD R8, R12, R14, R8 ;  /* 0x0000000e0c087224 */ /* 0x000fe400078e0208 */
[----:B------:R-:W-:Y:S02]  /*9300*/  IMAD.MOV.U32 R15, RZ, RZ, R11 ;  /* 0x000000ffff0f7224 */ /* 0x000fe400078e000b */
[----:B------:R-:W-:Y:S02]  /*9310*/  VIADD R5, R26, 0x59 ;  /* 0x000000591a057836 */ /* 0x000fe40000000000 */
[----:B------:R-:W-:Y:S01]  /*9320*/  @!P4 IMAD.MOV R18, RZ, RZ, -R18 ;  /* 0x000000ffff12c224 */ /* 0x000fe200078e0a12 */
[C---:B------:R-:W-:Y:S01]  /*9330*/  ISETP.GT.U32.AND P4, PT, R12.reuse, R0, PT ;  /* 0x000000000c00720c */ /* 0x040fe20003f84070 */
[----:B------:R-:W-:Y:S01]  /*9340*/  @!P1 IMAD.MOV R15, RZ, RZ, -R15 ;  /* 0x000000ffff0f9224 */ /* 0x000fe200078e0a0f */
[----:B------:R-:W-:Y:S01]  /*9350*/  ISETP.GT.U32.AND P1, PT, R12, R8, PT ;  /* 0x000000080c00720c */ /* 0x000fe20003f24070 */
[----:B------:R-:W-:Y:S01]  /*9360*/  @!P3 IMAD.IADD R13, R13, 0x1, -R12 ;  /* 0x000000010d0db824 */ /* 0x000fe200078e0a0c */
[----:B------:R-:W-:Y:S01]  /*9370*/  IABS R14, R5 ;  /* 0x00000005000e7213 */ /* 0x000fe20000000000 */
[----:B------:R-:W-:Y:S01]  /*9380*/  IMAD.MOV.U32 R16, RZ, RZ, R2 ;  /* 0x000000ffff107224 */ /* 0x000fe200078e0002 */
[----:B------:R-:W-:Y:S01]  /*9390*/  STL [R1+0x164], R18 ;  /* 0x0001641201007387 */ /* 0x000fe20000100800 */
[----:B------:R-:W-:Y:S01]  /*93a0*/  @!P0 IMAD.IADD R10, R10, 0x1, -R12 ;  /* 0x000000010a0a8824 */ /* 0x000fe200078e0a0c */
[----:B------:R-:W-:Y:S01]  /*93b0*/  ISETP.GT.U32.AND P0, PT, R12, R13, PT ;  /* 0x0000000d0c00720c */ /* 0x000fe20003f04070 */
[----:B------:R-:W-:Y:S01]  /*93c0*/  IMAD.MOV.U32 R2, RZ, RZ, R14 ;  /* 0x000000ffff027224 */ /* 0x000fe200078e000e */
[----:B------:R-:W-:Y:S01]  /*93d0*/  ISETP.GE.AND P3, PT, R5, RZ, PT ;  /* 0x000000ff0500720c */ /* 0x000fe20003f66270 */
[----:B------:R-:W-:Y:S01]  /*93e0*/  @!P5 IMAD.MOV R16, RZ, RZ, -R16 ;  /* 0x000000ffff10d224 */ /* 0x000fe200078e0a10 */
[----:B------:R-:W-:Y:S01]  /*93f0*/  ISETP.GE.AND P5, PT, R9, RZ, PT ;  /* 0x000000ff0900720c */ /* 0x000fe20003fa6270 */
[----:B------:R-:W-:-:S03]  /*9400*/  IMAD.HI.U32 R11, R7, R2, RZ ;  /* 0x00000002070b7227 */ /* 0x000fc600078e00ff */
[----:B------:R-:W-:Y:S01]  /*9410*/  STL [R1+0x160], R16 ;  /* 0x0001601001007387 */ /* 0x000fe20000100800 */
[----:B------:R-:W-:Y:S02]  /*9420*/  VIADD R9, R26, 0x58 ;  /* 0x000000581a097836 */ /* 0x000fe40000000000 */
[--C-:B------:R-:W-:Y:S01]  /*9430*/  @!P4 IMAD.IADD R0, R0, 0x1, -R12.reuse ;  /* 0x000000010000c824 */ /* 0x100fe200078e0a0c */
[----:B------:R-:W-:Y:S01]  /*9440*/  ISETP.GE.AND P4, PT, R4, RZ, PT ;  /* 0x000000ff0400720c */ /* 0x000fe20003f86270 */
[----:B------:R-:W-:Y:S01]  /*9450*/  @!P1 IMAD.IADD R8, R8, 0x1, -R12 ;  /* 0x0000000108089824 */ /* 0x000fe200078e0a0c */
[----:B------:R-:W-:Y:S01]  /*9460*/  IABS R17, R9 ;  /* 0x0000000900117213 */ /* 0x000fe20000000000 */
[----:B------:R-:W-:Y:S01]  /*9470*/  IMAD.MOV R11, RZ, RZ, -R11 ;  /* 0x000000ffff0b7224 */ /* 0x000fe200078e0a0b */
[----:B------:R0:W-:Y:S01]  /*9480*/  STL [R1+0x15c], R15 ;  /* 0x00015c0f01007387 */ /* 0x0001e20000100800 */
[----:B------:R-:W-:Y:S01]  /*9490*/  IMAD.MOV.U32 R14, RZ, RZ, R0 ;  /* 0x000000ffff0e7224 */ /* 0x000fe200078e0000 */
[C---:B------:R-:W-:Y:S01]  /*94a0*/  ISETP.GT.U32.AND P1, PT, R12.reuse, R8, PT ;  /* 0x000000080c00720c */ /* 0x040fe20003f24070 */
[----:B------:R-:W-:-:S02]  /*94b0*/  IMAD R2, R12, R11, R2 ;  /* 0x0000000b0c027224 */ /* 0x000fc400078e0202 */
[----:B------:R-:W-:Y:S01]  /*94c0*/  @!P2 IMAD.MOV R14, RZ, RZ, -R14 ;  /* 0x000000ffff0ea224 */ /* 0x000fe200078e0a0e */
[----:B------:R-:W-:Y:S01]  /*94d0*/  ISETP.GT.U32.AND P2, PT, R12, R10, PT ;  /* 0x0000000a0c00720c */ /* 0x000fe20003f44070 */
[----:B------:R-:W-:-:S03]  /*94e0*/  IMAD.HI.U32 R11, R7, R17, RZ ;  /* 0x00000011070b7227 */ /* 0x000fc600078e00ff */
[----:B------:R1:W-:Y:S01]  /*94f0*/  STL [R1+0x158], R14 ;  /* 0x0001580e01007387 */ /* 0x0003e20000100800 */
[----:B------:R-:W-:Y:S02]  /*9500*/  VIADD R4, R26, 0x56 ;  /* 0x000000561a047836 */ /* 0x000fe40000000000 */
[--C-:B------:R-:W-:Y:S01]  /*9510*/  @!P0 IMAD.IADD R13, R13, 0x1, -R12.reuse ;  /* 0x000000010d0d8824 */ /* 0x100fe200078e0a0c */
[----:B------:R-:W-:Y:S01]  /*9520*/  ISETP.GT.U32.AND P0, PT, R12, R2, PT ;  /* 0x000000020c00720c */ /* 0x000fe20003f04070 */
[----:B------:R-:W-:Y:S01]  /*9530*/  IMAD.MOV R11, RZ, RZ, -R11 ;  /* 0x000000ffff0b7224 */ /* 0x000fe200078e0a0b */
[----:B0-----:R-:W-:Y:S01]  /*9540*/  IABS R15, R4 ;  /* 0x00000004000f7213 */ /* 0x001fe20000000000 */
[----:B------:R-:W-:Y:S02]  /*9550*/  VIADD R5, R26, 0x57 ;  /* 0x000000571a057836 */ /* 0x000fe40000000000 */
[----:B------:R-:W-:Y:S02]  /*9560*/  IMAD R17, R12, R11, R17 ;  /* 0x0000000b0c117224 */ /* 0x000fe400078e0211 */
[----:B------:R-:W-:Y:S01]  /*9570*/  @!P1 IMAD.IADD R8, R8, 0x1, -R12 ;  /* 0x0000000108089824 */ /* 0x000fe200078e0a0c */
[----:B------:R-:W-:Y:S01]  /*9580*/  ISETP.GE.AND P1, PT, R9, RZ, PT ;  /* 0x000000ff0900720c */ /* 0x000fe20003f26270 */
[----:B------:R-:W-:Y:S01]  /*9590*/  IMAD.HI.U32 R9, R7, R15, RZ ;  /* 0x0000000f07097227 */ /* 0x000fe200078e00ff */
[----:B------:R-:W-:-:S03]  /*95a0*/  IABS R16, R5 ;  /* 0x0000000500107213 */ /* 0x000fc60000000000 */
[--C-:B------:R-:W-:Y:S01]  /*95b0*/  @!P2 IMAD.IADD R10, R10, 0x1, -R12.reuse ;  /* 0x000000010a0aa824 */ /* 0x100fe200078e0a0c */
[----:B------:R-:W-:Y:S01]  /*95c0*/  ISETP.GT.U32.AND P2, PT, R12, R17, PT ;  /* 0x000000110c00720c */ /* 0x000fe20003f44070 */
[----:B------:R-:W-:Y:S01]  /*95d0*/  @!P0 IMAD.IADD R2, R2, 0x1, -R12 ;  /* 0x0000000102028824 */ /* 0x000fe200078e0a0c */
[----:B------:R-:W-:Y:S01]  /*95e0*/  ISETP.GE.AND P0, PT, R5, RZ, PT ;  /* 0x000000ff0500720c */ /* 0x000fe20003f06270 */
[----:B------:R-:W-:Y:S02]  /*95f0*/  IMAD.MOV.U32 R18, RZ, RZ, R13 ;  /* 0x000000ffff127224 */ /* 0x000fe400078e000d */
[----:B------:R-:W-:Y:S02]  /*9600*/  IMAD.MOV R9, RZ, RZ, -R9 ;  /* 0x000000ffff097224 */ /* 0x000fe400078e0a09 */
[----:B------:R-:W-:-:S04]  /*9610*/  IMAD.HI.U32 R11, R7, R16, RZ ;  /* 0x00000010070b7227 */ /* 0x000fc800078e00ff */
[----:B------:R-:W-:Y:S01]  /*9620*/  @!P6 IMAD.MOV R18, RZ, RZ, -R18 ;  /* 0x000000ffff12e224 */ /* 0x000fe200078e0a12 */
[C---:B------:R-:W-:Y:S01]  /*9630*/  ISETP.GT.U32.AND P6, PT, R12.reuse, R2, PT ;  /* 0x000000020c00720c */ /* 0x040fe20003fc4070 */
[----:B------:R-:W-:Y:S02]  /*9640*/  IMAD R15, R12, R9, R15 ;  /* 0x000000090c0f7224 */ /* 0x000fe400078e020f */
[----:B------:R-:W-:Y:S01]  /*9650*/  VIADD R0, R26, 0x55 ;  /* 0x000000551a007836 */ /* 0x000fe20000000000 */
[----:B------:R-:W-:Y:S01]  /*9660*/  STL [R1+0x154], R18 ;  /* 0x0001541201007387 */ /* 0x000fe20000100800 */
[----:B------:R-:W-:Y:S02]  /*9670*/  IMAD.MOV R11, RZ, RZ, -R11 ;  /* 0x000000ffff0b7224 */ /* 0x000fe400078e0a0b */
[----:B------:R-:W-:Y:S01]  /*9680*/  @!P4 IMAD.MOV R8, RZ, RZ, -R8 ;  /* 0x000000ffff08c224 */ /* 0x000fe200078e0a08 */
[C---:B------:R-:W-:Y:S01]  /*9690*/  ISETP.GT.U32.AND P4, PT, R12.reuse, R15, PT ;  /* 0x0000000f0c00720c */ /* 0x040fe20003f84070 */
[----:B------:R-:W-:Y:S01]  /*96a0*/  IMAD R16, R12, R11, R16 ;  /* 0x0000000b0c107224 */ /* 0x000fe200078e0210 */
[----:B-1----:R-:W-:Y:S01]  /*96b0*/  IABS R14, R0 ;  /* 0x00000000000e7213 */ /* 0x002fe20000000000 */
[----:B------:R-:W-:-:S02]  /*96c0*/  @!P5 IMAD.MOV R10, RZ, RZ, -R10 ;  /* 0x000000ffff0ad224 */ /* 0x000fc400078e0a0a */
[--C-:B------:R-:W-:Y:S01]  /*96d0*/  @!P2 IMAD.IADD R17, R17, 0x1, -R12.reuse ;  /* 0x000000011111a824 */ /* 0x100fe200078e0a0c */
[C---:B------:R-:W-:Y:S01]  /*96e0*/  ISETP.GT.U32.AND P5, PT, R12.reuse, R16, PT ;  /* 0x000000100c00720c */ /* 0x040fe20003fa4070 */
[----:B------:R-:W-:Y:S01]  /*96f0*/  IMAD.HI.U32 R5, R7, R14, RZ ;  /* 0x0000000e07057227 */ /* 0x000fe200078e00ff */
[----:B------:R-:W-:Y:S02]  /*9700*/  STL [R1+0x150], R10 ;  /* 0x0001500a01007387 */ /* 0x000fe40000100800 */
[----:B------:R-:W-:Y:S01]  /*9710*/  ISETP.GT.U32.AND P2, PT, R12, R17, PT ;  /* 0x000000110c00720c */ /* 0x000fe20003f44070 */
[--C-:B------:R-:W-:Y:S01]  /*9720*/  @!P6 IMAD.IADD R2, R2, 0x1, -R12.reuse ;  /* 0x000000010202e824 */ /* 0x100fe200078e0a0c */
[----:B------:R0:W-:Y:S01]  /*9730*/  STL [R1+0x14c], R8 ;  /* 0x00014c0801007387 */ /* 0x0001e20000100800 */
[----:B------:R-:W-:Y:S01]  /*9740*/  IMAD.MOV R5, RZ, RZ, -R5 ;  /* 0x000000ffff057224 */ /* 0x000fe200078e0a05 */
[----:B------:R-:W-:Y:S01]  /*9750*/  ISETP.GE.AND P6, PT, R4, RZ, PT ;  /* 0x000000ff0400720c */ /* 0x000fe20003fc6270 */
[----:B------:R-:W-:-:S02]  /*9760*/  @!P4 IMAD.IADD R15, R15, 0x1, -R12 ;  /* 0x000000010f0fc824 */ /* 0x000fc400078e0a0c */
[----:B------:R-:W-:Y:S02]  /*9770*/  IMAD.MOV.U32 R11, RZ, RZ, R2 ;  /* 0x000000ffff0b7224 */ /* 0x000fe400078e0002 */
[----:B------:R-:W-:Y:S02]  /*9780*/  IMAD R14, R12, R5, R14 ;  /* 0x000000050c0e7224 */ /* 0x000fe400078e020e */
[C---:B------:R-:W-:Y:S02]  /*9790*/  VIADD R5, R26.reuse, 0x54 ;  /* 0x000000541a057836 */ /* 0x040fe40000000000 */
[----:B0-----:R-:W-:Y:S02]  /*97a0*/  VIADD R8, R26, 0x53 ;  /* 0x000000531a087836 */ /* 0x001fe40000000000 */
[----:B------:R-:W-:Y:S01]  /*97b0*/  @!P3 IMAD.MOV R11, RZ, RZ, -R11 ;  /* 0x000000ffff0bb224 */ /* 0x000fe200078e0a0b */
[----:B------:R-:W-:Y:S01]  /*97c0*/  ISETP.GT.U32.AND P3, PT, R12, R15, PT ;  /* 0x0000000f0c00720c */ /* 0x000fe20003f64070 */
[--C-:B------:R-:W-:Y:S01]  /*97d0*/  @!P5 IMAD.IADD R16, R16, 0x1, -R12.reuse ;  /* 0x000000011010d824 */ /* 0x100fe200078e0a0c */
[----:B------:R-:W-:Y:S01]  /*97e0*/  IABS R9, R8 ;  /* 0x0000000800097213 */ /* 0x000fe20000000000 */
[----:B------:R-:W-:Y:S01]  /*97f0*/  @!P2 IMAD.IADD R17, R17, 0x1, -R12 ;  /* 0x000000011111a824 */ /* 0x000fe200078e0a0c */
[----:B------:R-:W-:Y:S01]  /*9800*/  IABS R10, R5 ;  /* 0x00000005000a7213 */ /* 0x000fe20000000000 */
[----:B------:R0:W-:Y:S01]  /*9810*/  STL [R1+0x148], R11 ;  /* 0x0001480b01007387 */ /* 0x0001e20000100800 */
[C---:B------:R-:W-:Y:S01]  /*9820*/  ISETP.GT.U32.AND P2, PT, R12.reuse, R14, PT ;  /* 0x0000000e0c00720c */ /* 0x040fe20003f44070 */
[----:B------:R-:W-:Y:S01]  /*9830*/  IMAD.HI.U32 R2, R7, R9, RZ ;  /* 0x0000000907027227 */ /* 0x000fe200078e00ff */
[----:B------:R-:W-:-:S02]  /*9840*/  ISETP.GT.U32.AND P4, PT, R12, R16, PT ;  /* 0x000000100c00720c */ /* 0x000fc40003f84070 */
[----:B------:R-:W-:Y:S01]  /*9850*/  ISETP.GE.AND P5, PT, R0, RZ, PT ;  /* 0x000000ff0000720c */ /* 0x000fe20003fa6270 */
[----:B------:R-:W-:Y:S02]  /*9860*/  IMAD.MOV R2, RZ, RZ, -R2 ;  /* 0x000000ffff027224 */ /* 0x000fe400078e0a02 */
[----:B------:R-:W-:-:S04]  /*9870*/  IMAD.HI.U32 R4, R7, R10, RZ ;  /* 0x0000000a07047227 */ /* 0x000fc800078e00ff */
[C---:B------:R-:W-:Y:S02]  /*9880*/  IMAD R9, R12.reuse, R2, R9 ;  /* 0x000000020c097224 */ /* 0x040fe400078e0209 */
[----:B------:R-:W-:Y:S02]  /*9890*/  IMAD.MOV R4, RZ, RZ, -R4 ;  /* 0x000000ffff047224 */ /* 0x000fe400078e0a04 */
[----:B------:R-:W-:Y:S01]  /*98a0*/  @!P3 IMAD.IADD R15, R15, 0x1, -R12 ;  /* 0x000000010f0fb824 */ /* 0x000fe200078e0a0c */
[C---:B------:R-:W-:Y:S01]  /*98b0*/  ISETP.GT.U32.AND P3, PT, R12.reuse, R9, PT ;  /* 0x000000090c00720c */ /* 0x040fe20003f64070 */
[----:B------:R-:W-:Y:S02]  /*98c0*/  IMAD R10, R12, R4, R10 ;  /* 0x000000040c0a7224 */ /* 0x000fe400078e020a */
[----:B------:R-:W-:Y:S02]  /*98d0*/  VIADD R0, R26, 0x52 ;  /* 0x000000521a007836 */ /* 0x000fe40000000000 */
[----:B------:R-:W-:-:S02]  /*98e0*/  @!P2 IMAD.IADD R14, R14, 0x1, -R12 ;  /* 0x000000010e0ea824 */ /* 0x000fc400078e0a0c */
[--C-:B------:R-:W-:Y:S01]  /*98f0*/  @!P4 IMAD.IADD R16, R16, 0x1, -R12.reuse ;  /* 0x000000011010c824 */ /* 0x100fe200078e0a0c */
[----:B------:R-:W-:Y:S01]  /*9900*/  ISETP.GT.U32.AND P4, PT, R12, R10, PT ;  /* 0x0000000a0c00720c */ /* 0x000fe20003f84070 */
[----:B------:R-:W-:Y:S01]  /*9910*/  VIADD R4, R26, 0x51 ;  /* 0x000000511a047836 */ /* 0x000fe20000000000 */
[----:B------:R-:W-:Y:S01]  /*9920*/  IABS R18, R0 ;  /* 0x0000000000127213 */ /* 0x000fe20000000000 */
[----:B------:R-:W-:Y:S01]  /*9930*/  @!P1 IMAD.MOV R17, RZ, RZ, -R17 ;  /* 0x000000ffff119224 */ /* 0x000fe200078e0a11 */
[C---:B------:R-:W-:Y:S01]  /*9940*/  ISETP.GT.U32.AND P2, PT, R12.reuse, R14, PT ;  /* 0x0000000e0c00720c */ /* 0x040fe20003f44070 */
[----:B------:R-:W-:Y:S01]  /*9950*/  @!P3 IMAD.IADD R9, R9, 0x1, -R12 ;  /* 0x000000010909b824 */ /* 0x000fe200078e0a0c */
[----:B0-----:R-:W-:Y:S01]  /*9960*/  IABS R11, R4 ;  /* 0x00000004000b7213 */ /* 0x001fe20000000000 */
[----:B------:R-:W-:Y:S01]  /*9970*/  IMAD.HI.U32 R19, R7, R18, RZ ;  /* 0x0000001207137227 */ /* 0x000fe200078e00ff */
[----:B------:R-:W-:Y:S02]  /*9980*/  STL [R1+0x144], R17 ;  /* 0x0001441101007387 */ /* 0x000fe40000100800 */
[----:B------:R-:W-:Y:S01]  /*9990*/  ISETP.GT.U32.AND P1, PT, R12, R9, PT ;  /* 0x000000090c00720c */ /* 0x000fe20003f24070 */
[----:B------:R-:W-:-:S02]  /*99a0*/  IMAD.MOV R19, RZ, RZ, -R19 ;  /* 0x000000ffff137224 */ /* 0x000fc400078e0a13 */
[----:B------:R-:W-:-:S04]  /*99b0*/  IMAD.HI.U32 R13, R7, R11, RZ ;  /* 0x0000000b070d7227 */ /* 0x000fc800078e00ff */
[--C-:B------:R-:W-:Y:S01]  /*99c0*/  @!P4 IMAD.IADD R10, R10, 0x1, -R12.reuse ;  /* 0x000000010a0ac824 */ /* 0x100fe200078e0a0c */
[----:B------:R-:W-:Y:S01]  /*99d0*/  ISETP.GE.AND P4, PT, R8, RZ, PT ;  /* 0x000000ff0800720c */ /* 0x000fe20003f86270 */
[----:B------:R-:W-:Y:S01]  /*99e0*/  @!P2 IMAD.IADD R14, R14, 0x1, -R12 ;  /* 0x000000010e0ea824 */ /* 0x000fe200078e0a0c */
[----:B------:R-:W-:Y:S01]  /*99f0*/  ISETP.GE.AND P2, PT, R5, RZ, PT ;  /* 0x000000ff0500720c */ /* 0x000fe20003f46270 */
[C---:B------:R-:W-:Y:S01]  /*9a00*/  IMAD R8, R12.reuse, R19, R18 ;  /* 0x000000130c087224 */ /* 0x040fe200078e0212 */
[----:B------:R-:W-:Y:S01]  /*9a10*/  ISETP.GT.U32.AND P3, PT, R12, R10, PT ;  /* 0x0000000a0c00720c */ /* 0x000fe20003f64070 */
[----:B------:R-:W-:Y:S02]  /*9a20*/  VIADD R2, R26, 0x50 ;  /* 0x000000501a027836 */ /* 0x000fe40000000000 */
[----:B------:R-:W-:Y:S02]  /*9a30*/  IMAD.MOV R13, RZ, RZ, -R13 ;  /* 0x000000ffff0d7224 */ /* 0x000fe400078e0a0d */
[----:B------:R-:W-:Y:S01]  /*9a40*/  @!P0 IMAD.MOV R16, RZ, RZ, -R16 ;  /* 0x000000ffff108224 */ /* 0x000fe200078e0a10 */
[----:B------:R-:W-:Y:S01]  /*9a50*/  ISETP.GT.U32.AND P0, PT, R12, R8, PT ;  /* 0x000000080c00720c */ /* 0x000fe20003f04070 */
[----:B------:R-:W-:Y:S01]  /*9a60*/  @!P5 IMAD.MOV R14, RZ, RZ, -R14 ;  /* 0x000000ffff0ed224 */ /* 0x000fe200078e0a0e */
[----:B------:R-:W-:Y:S01]  /*9a70*/  ISETP.GE.AND P5, PT, R4, RZ, PT ;  /* 0x000000ff0400720c */ /* 0x000fe20003fa6270 */
[----:B------:R-:W-:Y:S01]  /*9a80*/  @!P6 IMAD.MOV R15, RZ, RZ, -R15 ;  /* 0x000000ffff0fe224 */ /* 0x000fe200078e0a0f */
[----:B------:R-:W-:Y:S01]  /*9a90*/  IABS R5, R2 ;  /* 0x0000000200057213 */ /* 0x000fe20000000000 */
[----:B------:R-:W-:Y:S01]  /*9aa0*/  IMAD R4, R12, R13, R11 ;  /* 0x0000000d0c047224 */ /* 0x000fe200078e020b */
[----:B------:R0:W-:Y:S01]  /*9ab0*/  STL [R1+0x140], R16 ;  /* 0x0001401001007387 */ /* 0x0001e20000100800 */
[--C-:B------:R-:W-:Y:S01]  /*9ac0*/  @!P1 IMAD.IADD R9, R9, 0x1, -R12.reuse ;  /* 0x0000000109099824 */ /* 0x100fe200078e0a0c */
[----:B------:R-:W-:Y:S01]  /*9ad0*/  ISETP.GE.AND P6, PT, R0, RZ, PT ;  /* 0x000000ff0000720c */ /* 0x000fe20003fc6270 */
[--C-:B------:R-:W-:Y:S01]  /*9ae0*/  @!P3 IMAD.IADD R10, R10, 0x1, -R12.reuse ;  /* 0x000000010a0ab824 */ /* 0x100fe200078e0a0c */
[----:B------:R-:W-:Y:S01]  /*9af0*/  STL [R1+0x13c], R15 ;  /* 0x00013c0f01007387 */ /* 0x000fe20000100800 */
[----:B------:R-:W-:Y:S01]  /*9b00*/  ISETP.GT.U32.AND P1, PT, R12, R4, PT ;  /* 0x000000040c00720c */ /* 0x000fe20003f24070 */
[----:B------:R-:W-:Y:S01]  /*9b10*/  VIADD R0, R26, 0x4f ;  /* 0x0000004f1a007836 */ /* 0x000fe20000000000 */
[----:B------:R-:W-:Y:S01]  /*9b20*/  ISETP.GE.AND P3, PT, R2, RZ, PT ;  /* 0x000000ff0200720c */ /* 0x000fe20003f66270 */
[----:B------:R1:W-:Y:S01]  /*9b30*/  STL [R1+0x138], R14 ;  /* 0x0001380e01007387 */ /* 0x0003e20000100800 */
[----:B------:R-:W-:-:S02]  /*9b40*/  @!P0 IMAD.IADD R8, R8, 0x1, -R12 ;  /* 0x0000000108088824 */ /* 0x000fc400078e0a0c */
[----:B------:R-:W-:Y:S01]  /*9b50*/  IMAD.MOV.U32 R18, RZ, RZ, R10 ;  /* 0x000000ffff127224 */ /* 0x000fe200078e000a */
[----:B0-----:R-:W-:Y:S01]  /*9b60*/  IABS R16, R0 ;  /* 0x0000000000107213 */ /* 0x001fe20000000000 */
[----:B------:R-:W-:Y:S01]  /*9b70*/  IMAD.MOV.U32 R17, RZ, RZ, R9 ;  /* 0x000000ffff117224 */ /* 0x000fe200078e0009 */
[----:B------:R-:W-:Y:S01]  /*9b80*/  ISETP.GT.U32.AND P0, PT, R12, R8, PT ;  /* 0x000000080c00720c */ /* 0x000fe20003f04070 */
[----:B------:R-:W-:Y:S02]  /*9b90*/  @!P2 IMAD.MOV R18, RZ, RZ, -R18 ;  /* 0x000000ffff12a224 */ /* 0x000fe400078e0a12 */
[----:B------:R-:W-:-:S03]  /*9ba0*/  IMAD.HI.U32 R9, R7, R16, RZ ;  /* 0x0000001007097227 */ /* 0x000fc600078e00ff */
[----:B------:R-:W-:Y:S01]  /*9bb0*/  STL [R1+0x134], R18 ;  /* 0x0001341201007387 */ /* 0x000fe20000100800 */
[----:B-1----:R-:W-:-:S04]  /*9bc0*/  IMAD.HI.U32 R14, R7, R5, RZ ;  /* 0x00000005070e7227 */ /* 0x002fc800078e00ff */
[----:B------:R-:W-:Y:S02]  /*9bd0*/  IMAD.MOV R14, RZ, RZ, -R14 ;  /* 0x000000ffff0e7224 */ /* 0x000fe400078e0a0e */
[--C-:B------:R-:W-:Y:S02]  /*9be0*/  @!P1 IMAD.IADD R4, R4, 0x1, -R12.reuse ;  /* 0x0000000104049824 */ /* 0x100fe400078e0a0c */
[----:B------:R-:W-:Y:S02]  /*9bf0*/  IMAD R2, R12, R14, R5 ;  /* 0x0000000e0c027224 */ /* 0x000fe400078e0205 */
[----:B------:R-:W-:Y:S01]  /*9c00*/  VIADD R5, R26, 0x4e ;  /* 0x0000004e1a057836 */ /* 0x000fe20000000000 */
[----:B------:R-:W-:Y:S01]  /*9c10*/  ISETP.GT.U32.AND P1, PT, R12, R4, PT ;  /* 0x000000040c00720c */ /* 0x000fe20003f24070 */
[----:B------:R-:W-:Y:S01]  /*9c20*/  @!P0 IMAD.IADD R8, R8, 0x1, -R12 ;  /* 0x0000000108088824 */ /* 0x000fe200078e0a0c */
[----:B------:R-:W-:Y:S01]  /*9c30*/  ISETP.GT.U32.AND P2, PT, R12, R2, PT ;  /* 0x000000020c00720c */ /* 0x000fe20003f44070 */
[----:B------:R-:W-:Y:S01]  /*9c40*/  @!P4 IMAD.MOV R17, RZ, RZ, -R17 ;  /* 0x000000ffff11c224 */ /* 0x000fe200078e0a11 */
[----:B------:R-:W-:Y:S01]  /*9c50*/  IABS R15, R5 ;  /* 0x00000005000f7213 */ /* 0x000fe20000000000 */
[----:B------:R-:W-:Y:S01]  /*9c60*/  IMAD.MOV R9, RZ, RZ, -R9 ;  /* 0x000000ffff097224 */ /* 0x000fe200078e0a09 */
[----:B------:R-:W-:Y:S01]  /*9c70*/  ISETP.GE.AND P0, PT, R5, RZ, PT ;  /* 0x000000ff0500720c */ /* 0x000fe20003f06270 */
[----:B------:R-:W-:Y:S01]  /*9c80*/  IMAD.MOV.U32 R11, RZ, RZ, R8 ;  /* 0x000000ffff0b7224 */ /* 0x000fe200078e0008 */
[----:B------:R-:W-:Y:S01]  /*9c90*/  ISETP.GE.AND P4, PT, R0, RZ, PT ;  /* 0x000000ff0000720c */ /* 0x000fe20003f86270 */
[----:B------:R-:W-:Y:S01]  /*9ca0*/  IMAD.HI.U32 R5, R7, R15, RZ ;  /* 0x0000000f07057227 */ /* 0x000fe200078e00ff */
[----:B------:R-:W-:Y:S03]  /*9cb0*/  STL [R1+0x130], R17 ;  /* 0x0001301101007387 */ /* 0x000fe60000100800 */
[----:B------:R-:W-:-:S02]  /*9cc0*/  VIADD R0, R26, 0x4d ;  /* 0x0000004d1a007836 */ /* 0x000fc40000000000 */
[--C-:B------:R-:W-:Y:S02]  /*9cd0*/  @!P2 IMAD.IADD R2, R2, 0x1, -R12.reuse ;  /* 0x000000010202a824 */ /* 0x100fe400078e0a0c */
[----:B------:R-:W-:Y:S01]  /*9ce0*/  IMAD.MOV R5, RZ, RZ, -R5 ;  /* 0x000000ffff057224 */ /* 0x000fe200078e0a05 */
[----:B------:R-:W-:Y:S01]  /*9cf0*/  IABS R10, R0 ;  /* 0x00000000000a7213 */ /* 0x000fe20000000000 */
[----:B------:R-:W-:Y:S01]  /*9d00*/  @!P1 IMAD.IADD R4, R4, 0x1, -R12 ;  /* 0x0000000104049824 */ /* 0x000fe200078e0a0c */
[C---:B------:R-:W-:Y:S01]  /*9d10*/  ISETP.GT.U32.AND P2, PT, R12.reuse, R2, PT ;  /* 0x000000020c00720c */ /* 0x040fe20003f44070 */
[C---:B------:R-:W-:Y:S02]  /*9d20*/  IMAD R16, R12.reuse, R9, R16 ;  /* 0x000000090c107224 */ /* 0x040fe400078e0210 */
[C---:B------:R-:W-:Y:S02]  /*9d30*/  IMAD R15, R12.reuse, R5, R15 ;  /* 0x000000050c0f7224 */ /* 0x040fe400078e020f */
[----:B------:R-:W-:Y:S01]  /*9d40*/  IMAD.MOV.U32 R8, RZ, RZ, R4 ;  /* 0x000000ffff087224 */ /* 0x000fe200078e0004 */
[----:B------:R-:W-:Y:S01]  /*9d50*/  ISETP.GT.U32.AND P1, PT, R12, R16, PT ;  /* 0x000000100c00720c */ /* 0x000fe20003f24070 */
[----:B------:R-:W-:Y:S01]  /*9d60*/  @!P6 IMAD.MOV R11, RZ, RZ, -R11 ;  /* 0x000000ffff0be224 */ /* 0x000fe200078e0a0b */
[----:B------:R-:W-:Y:S01]  /*9d70*/  ISETP.GE.AND P6, PT, R0, RZ, PT ;  /* 0x000000ff0000720c */ /* 0x000fe20003fc6270 */
[----:B------:R-:W-:Y:S01]  /*9d80*/  @!P5 IMAD.MOV R8, RZ, RZ, -R8 ;  /* 0x000000ffff08d224 */ /* 0x000fe200078e0a08 */
[----:B------:R-:W-:Y:S01]  /*9d90*/  ISETP.GT.U32.AND P5, PT, R12, R15, PT ;  /* 0x0000000f0c00720c */ /* 0x000fe20003fa4070 */
[----:B------:R-:W-:Y:S01]  /*9da0*/  IMAD.HI.U32 R0, R7, R10, RZ ;  /* 0x0000000a07007227 */ /* 0x000fe200078e00ff */
[----:B------:R0:W-:Y:S03]  /*9db0*/  STL [R1+0x12c], R11 ;  /* 0x00012c0b01007387 */ /* 0x0001e60000100800 */
[----:B------:R-:W-:Y:S01]  /*9dc0*/  IMAD.MOV R0, RZ, RZ, -R0 ;  /* 0x000000ffff007224 */ /* 0x000fe200078e0a00 */
[----:B------:R1:W-:Y:S01]  /*9dd0*/  STL [R1+0x128], R8 ;  /* 0x0001280801007387 */ /* 0x0003e20000100800 */
[----:B------:R-:W-:-:S02]  /*9de0*/  @!P2 IMAD.IADD R2, R2, 0x1, -R12 ;  /* 0x000000010202a824 */ /* 0x000fc400078e0a0c */
[----:B------:R-:W-:Y:S02]  /*9df0*/  IMAD R10, R12, R0, R10 ;  /* 0x000000000c0a7224 */ /* 0x000fe400078e020a */
[----:B------:R-:W-:Y:S02]  /*9e00*/  IMAD.MOV.U32 R14, RZ, RZ, R2 ;  /* 0x000000ffff0e7224 */ /* 0x000fe400078e0002 */
[--C-:B------:R-:W-:Y:S02]  /*9e10*/  @!P1 IMAD.IADD R16, R16, 0x1, -R12.reuse ;  /* 0x0000000110109824 */ /* 0x100fe400078e0a0c */
[----:B------:R-:W-:Y:S02]  /*9e20*/  @!P5 IMAD.IADD R15, R15, 0x1, -R12 ;  /* 0x000000010f0fd824 */ /* 0x000fe400078e0a0c */
[----:B------:R-:W-:Y:S01]  /*9e30*/  @!P3 IMAD.MOV R14, RZ, RZ, -R14 ;  /* 0x000000ffff0eb224 */ /* 0x000fe200078e0a0e */
[----:B------:R-:W-:Y:S01]  /*9e40*/  ISETP.GT.U32.AND P3, PT, R12, R10, PT ;  /* 0x0000000a0c00720c */ /* 0x000fe20003f64070 */
[----:B------:R-:W-:Y:S01]  /*9e50*/  VIADD R13, R26, 0x4b ;  /* 0x0000004b1a0d7836 */ /* 0x000fe20000000000 */
[----:B------:R-:W-:Y:S01]  /*9e60*/  ISETP.GT.U32.AND P1, PT, R12, R16, PT ;  /* 0x000000100c00720c */ /* 0x000fe20003f24070 */
[----:B0-----:R-:W-:Y:S01]  /*9e70*/  VIADD R11, R26, 0x4c ;  /* 0x0000004c1a0b7836 */ /* 0x001fe20000000000 */
[----:B------:R-:W-:Y:S01]  /*9e80*/  ISETP.GT.U32.AND P5, PT, R12, R15, PT ;  /* 0x0000000f0c00720c */ /* 0x000fe20003fa4070 */
[C---:B------:R-:W-:Y:S01]  /*9e90*/  VIADD R0, R26.reuse, 0x4a ;  /* 0x0000004a1a007836 */ /* 0x040fe20000000000 */
[----:B-1----:R-:W-:Y:S01]  /*9ea0*/  IABS R8, R13 ;  /* 0x0000000d00087213 */ /* 0x002fe20000000000 */
[----:B------:R-:W-:Y:S01]  /*9eb0*/  VIADD R4, R26, 0x49 ;  /* 0x000000491a047836 */ /* 0x000fe20000000000 */
[----:B------:R-:W-:Y:S01]  /*9ec0*/  ISETP.GE.AND P2, PT, R11, RZ, PT ;  /* 0x000000ff0b00720c */ /* 0x000fe20003f46270 */
[----:B------:R0:W-:Y:S01]  /*9ed0*/  STL [R1+0x124], R14 ;  /* 0x0001240e01007387 */ /* 0x0001e20000100800 */
[----:B------:R-:W-:Y:S01]  /*9ee0*/  IABS R9, R0 ;  /* 0x0000000000097213 */ /* 0x000fe20000000000 */
[----:B------:R-:W-:Y:S01]  /*9ef0*/  IMAD.HI.U32 R2, R7, R8, RZ ;  /* 0x0000000807027227 */ /* 0x000fe200078e00ff */
[----:B------:R-:W-:-:S03]  /*9f00*/  IABS R11, R11 ;  /* 0x0000000b000b7213 */ /* 0x000fc60000000000 */
[--C-:B------:R-:W-:Y:S02]  /*9f10*/  @!P3 IMAD.IADD R10, R10, 0x1, -R12.reuse ;  /* 0x000000010a0ab824 */ /* 0x100fe400078e0a0c */
[--C-:B------:R-:W-:Y:S01]  /*9f20*/  @!P1 IMAD.IADD R16, R16, 0x1, -R12.reuse ;  /* 0x0000000110109824 */ /* 0x100fe200078e0a0c */
[----:B------:R-:W-:Y:S01]  /*9f30*/  ISETP.GE.AND P1, PT, R13, RZ, PT ;  /* 0x000000ff0d00720c */ /* 0x000fe20003f26270 */
[----:B------:R-:W-:Y:S01]  /*9f40*/  @!P5 IMAD.IADD R15, R15, 0x1, -R12 ;  /* 0x000000010f0fd824 */ /* 0x000fe200078e0a0c */
[----:B------:R-:W-:Y:S01]  /*9f50*/  ISETP.GT.U32.AND P3, PT, R12, R10, PT ;  /* 0x0000000a0c00720c */ /* 0x000fe20003f64070 */
[----:B------:R-:W-:Y:S01]  /*9f60*/  IMAD.MOV R2, RZ, RZ, -R2 ;  /* 0x000000ffff027224 */ /* 0x000fe200078e0a02 */
[----:B0-----:R-:W-:Y:S01]  /*9f70*/  IABS R14, R4 ;  /* 0x00000004000e7213 */ /* 0x001fe20000000000 */
[----:B------:R-:W-:-:S04]  /*9f80*/  IMAD.HI.U32 R13, R7, R9, RZ ;  /* 0x00000009070d7227 */ /* 0x000fc800078e00ff */
[----:B------:R-:W-:-:S04]  /*9f90*/  IMAD.HI.U32 R5, R7, R11, RZ ;  /* 0x0000000b07057227 */ /* 0x000fc800078e00ff */
[----:B------:R-:W-:Y:S02]  /*9fa0*/  IMAD.MOV.U32 R17, RZ, RZ, R15 ;  /* 0x000000ffff117224 */ /* 0x000fe400078e000f */
[----:B------:R-:W-:Y:S02]  /*9fb0*/  IMAD R8, R12, R2, R8 ;  /* 0x000000020c087224 */ /* 0x000fe400078e0208 */
[----:B------:R-:W-:Y:S02]  /*9fc0*/  IMAD.MOV R13, RZ, RZ, -R13 ;  /* 0x000000ffff0d7224 */ /* 0x000fe400078e0a0d */
[----:B------:R-:W-:Y:S02]  /*9fd0*/  IMAD.MOV.U32 R18, RZ, RZ, R16 ;  /* 0x000000ffff127224 */ /* 0x000fe400078e0010 */
[----:B------:R-:W-:Y:S02]  /*9fe0*/  IMAD.MOV R5, RZ, RZ, -R5 ;  /* 0x000000ffff057224 */ /* 0x000fe400078e0a05 */
[----:B------:R-:W-:Y:S01]  /*9ff0*/  @!P0 IMAD.MOV R17, RZ, RZ, -R17 ;  /* 0x000000ffff118224 */ /* 0x000fe200078e0a11 */
[----:B------:R-:W-:Y:S01]  /*a000*/  ISETP.GE.AND P0, PT, R0, RZ, PT ;  /* 0x000000ff0000720c */ /* 0x000fe20003f06270 */
[----:B------:R-:W-:Y:S01]  /*a010*/  @!P4 IMAD.MOV R18, RZ, RZ, -R18 ;  /* 0x000000ffff12c224 */ /* 0x000fe200078e0a12 */
[C---:B------:R-:W-:Y:S01]  /*a020*/  ISETP.GT.U32.AND P4, PT, R12.reuse, R8, PT ;  /* 0x000000080c00720c */ /* 0x040fe20003f84070 */
[----:B------:R-:W-:-:S02]  /*a030*/  IMAD R0, R12, R13, R9 ;  /* 0x0000000d0c007224 */ /* 0x000fc400078e0209 */
[----:B------:R-:W-:Y:S01]  /*a040*/  IMAD R11, R12, R5, R11 ;  /* 0x000000050c0b7224 */ /* 0x000fe200078e020b */
[----:B------:R-:W-:Y:S01]  /*a050*/  STL [R1+0x120], R18 ;  /* 0x0001201201007387 */ /* 0x000fe20000100800 */
[----:B------:R-:W-:Y:S01]  /*a060*/  @!P3 IMAD.IADD R10, R10, 0x1, -R12 ;  /* 0x000000010a0ab824 */ /* 0x000fe200078e0a0c */
[C---:B------:R-:W-:Y:S01]  /*a070*/  ISETP.GT.U32.AND P3, PT, R12.reuse, R0, PT ;  /* 0x000000000c00720c */ /* 0x040fe20003f64070 */
[----:B------:R-:W-:Y:S01]  /*a080*/  IMAD.HI.U32 R5, R7, R14, RZ ;  /* 0x0000000e07057227 */ /* 0x000fe200078e00ff */
[----:B------:R-:W-:Y:S01]  /*a090*/  ISETP.GT.U32.AND P5, PT, R12, R11, PT ;  /* 0x0000000b0c00720c */ /* 0x000fe20003fa4070 */
[----:B------:R0:W-:Y:S02]  /*a0a0*/  STL [R1+0x11c], R17 ;  /* 0x00011c1101007387 */ /* 0x0001e40000100800 */
[----:B------:R-:W-:Y:S02]  /*a0b0*/  IMAD.MOV R5, RZ, RZ, -R5 ;  /* 0x000000ffff057224 */ /* 0x000fe400078e0a05 */
[----:B------:R-:W-:-:S02]  /*a0c0*/  VIADD R2, R26, 0x48 ;  /* 0x000000481a027836 */ /* 0x000fc40000000000 */
[----:B------:R-:W-:Y:S02]  /*a0d0*/  IMAD R14, R12, R5, R14 ;  /* 0x000000050c0e7224 */ /* 0x000fe400078e020e */
[----:B------:R-:W-:Y:S02]  /*a0e0*/  VIADD R5, R26, 0x47 ;  /* 0x000000471a057836 */ /* 0x000fe40000000000 */
[--C-:B------:R-:W-:Y:S01]  /*a0f0*/  @!P4 IMAD.IADD R8, R8, 0x1, -R12.reuse ;  /* 0x000000010808c824 */ /* 0x100fe200078e0a0c */
[----:B0-----:R-:W-:Y:S01]  /*a100*/  IABS R17, R2 ;  /* 0x0000000200117213 */ /* 0x001fe20000000000 */
[--C-:B------:R-:W-:Y:S01]  /*a110*/  @!P3 IMAD.IADD R0, R0, 0x1, -R12.reuse ;  /* 0x000000010000b824 */ /* 0x100fe200078e0a0c */
[----:B------:R-:W-:Y:S01]  /*a120*/  IABS R9, R5 ;  /* 0x0000000500097213 */ /* 0x000fe20000000000 */
[----:B------:R-:W-:Y:S01]  /*a130*/  @!P5 IMAD.IADD R11, R11, 0x1, -R12 ;  /* 0x000000010b0bd824 */ /* 0x000fe200078e0a0c */
[C---:B------:R-:W-:Y:S01]  /*a140*/  ISETP.GT.U32.AND P4, PT, R12.reuse, R8, PT ;  /* 0x000000080c00720c */ /* 0x040fe20003f84070 */
[----:B------:R-:W-:Y:S01]  /*a150*/  IMAD.HI.U32 R13, R7, R17, RZ ;  /* 0x00000011070d7227 */ /* 0x000fe200078e00ff */
[----:B------:R-:W-:-:S02]  /*a160*/  ISETP.GT.U32.AND P3, PT, R12, R0, PT ;  /* 0x000000000c00720c */ /* 0x000fc40003f64070 */
[----:B------:R-:W-:Y:S01]  /*a170*/  ISETP.GT.U32.AND P5, PT, R12, R11, PT ;  /* 0x0000000b0c00720c */ /* 0x000fe20003fa4070 */
[----:B------:R-:W-:Y:S02]  /*a180*/  IMAD.MOV.U32 R15, RZ, RZ, R10 ;  /* 0x000000ffff0f7224 */ /* 0x000fe400078e000a */
[----:B------:R-:W-:Y:S02]  /*a190*/  IMAD.MOV R13, RZ, RZ, -R13 ;  /* 0x000000ffff0d7224 */ /* 0x000fe400078e0a0d */
[----:B------:R-:W-:-:S04]  /*a1a0*/  IMAD.HI.U32 R10, R7, R9, RZ ;  /* 0x00000009070a7227 */ /* 0x000fc800078e00ff */
[C---:B------:R-:W-:Y:S02]  /*a1b0*/  IMAD R17, R12.reuse, R13, R17 ;  /* 0x0000000d0c117224 */ /* 0x040fe400078e0211 */
[----:B------:R-:W-:Y:S02]  /*a1c0*/  IMAD.MOV R10, RZ, RZ, -R10 ;  /* 0x000000ffff0a7224 */ /* 0x000fe400078e0a0a */
[----:B------:R-:W-:Y:S01]  /*a1d0*/  @!P6 IMAD.MOV R15, RZ, RZ, -R15 ;  /* 0x000000ffff0fe224 */ /* 0x000fe200078e0a0f */
[----:B------:R-:W-:Y:S01]  /*a1e0*/  ISETP.GT.U32.AND P6, PT, R12, R14, PT ;  /* 0x0000000e0c00720c */ /* 0x000fe20003fc4070 */
[--C-:B------:R-:W-:Y:S01]  /*a1f0*/  @!P4 IMAD.IADD R8, R8, 0x1, -R12.reuse ;  /* 0x000000010808c824 */ /* 0x100fe200078e0a0c */
[C---:B------:R-:W-:Y:S01]  /*a200*/  ISETP.GT.U32.AND P4, PT, R12.reuse, R17, PT ;  /* 0x000000110c00720c */ /* 0x040fe20003f84070 */
[----:B------:R-:W-:Y:S01]  /*a210*/  IMAD R9, R12, R10, R9 ;  /* 0x0000000a0c097224 */ /* 0x000fe200078e0209 */
[----:B------:R0:W-:Y:S01]  /*a220*/  STL [R1+0x118], R15 ;  /* 0x0001180f01007387 */ /* 0x0001e20000100800 */
[----:B------:R-:W-:-:S02]  /*a230*/  @!P3 IMAD.IADD R0, R0, 0x1, -R12 ;  /* 0x000000010000b824 */ /* 0x000fc400078e0a0c */
[----:B------:R-:W-:Y:S01]  /*a240*/  @!P5 IMAD.IADD R11, R11, 0x1, -R12 ;  /* 0x000000010b0bd824 */ /* 0x000fe200078e0a0c */
[----:B------:R-:W-:Y:S01]  /*a250*/  ISETP.GT.U32.AND P3, PT, R12, R9, PT ;  /* 0x000000090c00720c */ /* 0x000fe20003f64070 */
[----:B------:R-:W-:Y:S01]  /*a260*/  @!P1 IMAD.MOV R8, RZ, RZ, -R8 ;  /* 0x000000ffff089224 */ /* 0x000fe200078e0a08 */
[----:B------:R-:W-:Y:S01]  /*a270*/  ISETP.GE.AND P5, PT, R4, RZ, PT ;  /* 0x000000ff0400720c */ /* 0x000fe20003fa6270 */
[----:B------:R-:W-:Y:S02]  /*a280*/  VIADD R4, R26, 0x46 ;  /* 0x000000461a047836 */ /* 0x000fe40000000000 */
[----:B------:R-:W-:Y:S01]  /*a290*/  @!P6 IMAD.IADD R14, R14, 0x1, -R12 ;  /* 0x000000010e0ee824 */ /* 0x000fe200078e0a0c */
[----:B------:R-:W-:Y:S01]  /*a2a0*/  ISETP.GE.AND P6, PT, R2, RZ, PT ;  /* 0x000000ff0200720c */ /* 0x000fe20003fc6270 */
[----:B0-----:R-:W-:Y:S01]  /*a2b0*/  IMAD.MOV.U32 R15, RZ, RZ, R11 ;  /* 0x000000ffff0f7224 */ /* 0x001fe200078e000b */
[----:B------:R-:W-:Y:S01]  /*a2c0*/  IABS R13, R4 ;  /* 0x00000004000d7213 */ /* 0x000fe20000000000 */
[----:B------:R-:W-:-:S02]  /*a2d0*/  VIADD R2, R26, 0x45 ;  /* 0x000000451a027836 */ /* 0x000fc40000000000 */
[----:B------:R-:W-:Y:S01]  /*a2e0*/  @!P2 IMAD.MOV R15, RZ, RZ, -R15 ;  /* 0x000000ffff0fa224 */ /* 0x000fe200078e0a0f */
[C---:B------:R-:W-:Y:S01]  /*a2f0*/  ISETP.GT.U32.AND P2, PT, R12.reuse, R14, PT ;  /* 0x0000000e0c00720c */ /* 0x040fe20003f44070 */
[--C-:B------:R-:W-:Y:S01]  /*a300*/  @!P4 IMAD.IADD R17, R17, 0x1, -R12.reuse ;  /* 0x000000011111c824 */ /* 0x100fe200078e0a0c */
[----:B------:R-:W-:Y:S01]  /*a310*/  ISETP.GE.AND P4, PT, R5, RZ, PT ;  /* 0x000000ff0500720c */ /* 0x000fe20003f86270 */
[----:B------:R-:W-:Y:S01]  /*a320*/  @!P3 IMAD.IADD R9, R9, 0x1, -R12 ;  /* 0x000000010909b824 */ /* 0x000fe200078e0a0c */
[----:B------:R0:W-:Y:S01]  /*a330*/  STL [R1+0x114], R15 ;  /* 0x0001140f01007387 */ /* 0x0001e20000100800 */
[----:B------:R-:W-:Y:S01]  /*a340*/  IMAD.HI.U32 R5, R7, R13, RZ ;  /* 0x0000000d07057227 */ /* 0x000fe200078e00ff */
[C---:B------:R-:W-:Y:S02]  /*a350*/  ISETP.GT.U32.AND P1, PT, R12.reuse, R17, PT ;  /* 0x000000110c00720c */ /* 0x040fe40003f24070 */
[----:B------:R1:W-:Y:S01]  /*a360*/  STL [R1+0x110], R8 ;  /* 0x0001100801007387 */ /* 0x0003e20000100800 */
[----:B------:R-:W-:Y:S01]  /*a370*/  ISETP.GT.U32.AND P3, PT, R12, R9, PT ;  /* 0x000000090c00720c */ /* 0x000fe20003f64070 */
[----:B------:R-:W-:-:S02]  /*a380*/  IMAD.MOV R5, RZ, RZ, -R5 ;  /* 0x000000ffff057224 */ /* 0x000fc400078e0a05 */
[----:B------:R-:W-:Y:S01]  /*a390*/  VIADD R11, R26, 0x41 ;  /* 0x000000411a0b7836 */ /* 0x000fe20000000000 */
[----:B0-----:R-:W-:Y:S01]  /*a3a0*/  IABS R15, R2 ;  /* 0x00000002000f7213 */ /* 0x001fe20000000000 */
[----:B------:R-:W-:Y:S02]  /*a3b0*/  IMAD R13, R12, R5, R13 ;  /* 0x000000050c0d7224 */ /* 0x000fe400078e020d */
[----:B------:R-:W-:Y:S01]  /*a3c0*/  @!P2 IMAD.IADD R14, R14, 0x1, -R12 ;  /* 0x000000010e0ea824 */ /* 0x000fe200078e0a0c */
[----:B------:R-:W-:Y:S01]  /*a3d0*/  ISETP.GE.AND P2, PT, R4, RZ, PT ;  /* 0x000000ff0400720c */ /* 0x000fe20003f46270 */
[----:B-1----:R-:W-:Y:S02]  /*a3e0*/  IMAD.MOV.U32 R8, RZ, RZ, R0 ;  /* 0x000000ffff087224 */ /* 0x002fe400078e0000 */
[----:B------:R-:W-:-:S04]  /*a3f0*/  IMAD.HI.U32 R0, R7, R15, RZ ;  /* 0x0000000f07007227 */ /* 0x000fc800078e00ff */
[----:B------:R-:W-:Y:S02]  /*a400*/  IMAD.MOV R0, RZ, RZ, -R0 ;  /* 0x000000ffff007224 */ /* 0x000fe400078e0a00 */
[----:B------:R-:W-:Y:S02]  /*a410*/  VIADD R4, R26, 0x44 ;  /* 0x000000441a047836 */ /* 0x000fe40000000000 */
[--C-:B------:R-:W-:Y:S01]  /*a420*/  @!P1 IMAD.IADD R17, R17, 0x1, -R12.reuse ;  /* 0x0000000111119824 */ /* 0x100fe200078e0a0c */
[C---:B------:R-:W-:Y:S01]  /*a430*/  ISETP.GT.U32.AND P1, PT, R12.reuse, R13, PT ;  /* 0x0000000d0c00720c */ /* 0x040fe20003f24070 */
[C---:B------:R-:W-:Y:S01]  /*a440*/  IMAD R15, R12.reuse, R0, R15 ;  /* 0x000000000c0f7224 */ /* 0x040fe200078e020f */
[----:B------:R-:W-:Y:S01]  /*a450*/  IABS R5, R4 ;  /* 0x0000000400057213 */ /* 0x000fe20000000000 */
[----:B------:R-:W-:Y:S02]  /*a460*/  @!P3 IMAD.IADD R9, R9, 0x1, -R12 ;  /* 0x000000010909b824 */ /* 0x000fe400078e0a0c */
[----:B------:R-:W-:Y:S01]  /*a470*/  @!P0 IMAD.MOV R8, RZ, RZ, -R8 ;  /* 0x000000ffff088224 */ /* 0x000fe200078e0a08 */
[----:B------:R-:W-:Y:S01]  /*a480*/  ISETP.GT.U32.AND P3, PT, R12, R15, PT ;  /* 0x0000000f0c00720c */ /* 0x000fe20003f64070 */
[----:B------:R-:W-:Y:S01]  /*a490*/  IMAD.HI.U32 R18, R7, R5, RZ ;  /* 0x0000000507127227 */ /* 0x000fe200078e00ff */
[----:B------:R-:W-:-:S02]  /*a4a0*/  ISETP.GE.AND P0, PT, R2, RZ, PT ;  /* 0x000000ff0200720c */ /* 0x000fc40003f06270 */
[----:B------:R0:W-:Y:S01]  /*a4b0*/  STL [R1+0x10c], R8 ;  /* 0x00010c0801007387 */ /* 0x0001e20000100800 */
[C---:B------:R-:W-:Y:S02]  /*a4c0*/  VIADD R2, R26.reuse, 0x43 ;  /* 0x000000431a027836 */ /* 0x040fe40000000000 */
[----:B------:R-:W-:Y:S02]  /*a4d0*/  VIADD R0, R26, 0x42 ;  /* 0x000000421a007836 */ /* 0x000fe40000000000 */
[----:B------:R-:W-:Y:S02]  /*a4e0*/  IMAD.MOV R18, RZ, RZ, -R18 ;  /* 0x000000ffff127224 */ /* 0x000fe400078e0a12 */
[--C-:B------:R-:W-:Y:S01]  /*a4f0*/  @!P1 IMAD.IADD R13, R13, 0x1, -R12.reuse ;  /* 0x000000010d0d9824 */ /* 0x100fe200078e0a0c */
[----:B------:R-:W-:Y:S01]  /*a500*/  IABS R10, R0 ;  /* 0x00000000000a7213 */ /* 0x000fe20000000000 */
[C---:B------:R-:W-:Y:S01]  /*a510*/  IMAD R5, R12.reuse, R18, R5 ;  /* 0x000000120c057224 */ /* 0x040fe200078e0205 */
[----:B0-----:R-:W-:Y:S01]  /*a520*/  IABS R8, R2 ;  /* 0x0000000200087213 */ /* 0x001fe20000000000 */
[----:B------:R-:W-:Y:S01]  /*a530*/  @!P3 IMAD.IADD R15, R15, 0x1, -R12 ;  /* 0x000000010f0fb824 */ /* 0x000fe200078e0a0c */
[C---:B------:R-:W-:Y:S01]  /*a540*/  ISETP.GT.U32.AND P3, PT, R12.reuse, R13, PT ;  /* 0x0000000d0c00720c */ /* 0x040fe20003f64070 */
[----:B------:R-:W-:Y:S01]  /*a550*/  @!P6 IMAD.MOV R17, RZ, RZ, -R17 ;  /* 0x000000ffff11e224 */ /* 0x000fe200078e0a11 */
[----:B------:R-:W-:Y:S01]  /*a560*/  ISETP.GT.U32.AND P6, PT, R12, R5, PT ;  /* 0x000000050c00720c */ /* 0x000fe20003fc4070 */
[----:B------:R-:W-:Y:S01]  /*a570*/  IMAD.HI.U32 R16, R7, R8, RZ ;  /* 0x0000000807107227 */ /* 0x000fe200078e00ff */
[----:B------:R-:W-:-:S02]  /*a580*/  ISETP.GE.AND P1, PT, R4, RZ, PT ;  /* 0x000000ff0400720c */ /* 0x000fc40003f26270 */
[----:B------:R-:W-:Y:S01]  /*a590*/  IABS R4, R11 ;  /* 0x0000000b00047213 */ /* 0x000fe20000000000 */
[----:B------:R-:W-:Y:S02]  /*a5a0*/  IMAD.MOV.U32 R19, RZ, RZ, R14 ;  /* 0x000000ffff137224 */ /* 0x000fe400078e000e */
[----:B------:R-:W-:-:S04]  /*a5b0*/  IMAD.HI.U32 R14, R7, R10, RZ ;  /* 0x0000000a070e7227 */ /* 0x000fc800078e00ff */
[----:B------:R-:W-:Y:S02]  /*a5c0*/  IMAD.MOV R16, RZ, RZ, -R16 ;  /* 0x000000ffff107224 */ /* 0x000fe400078e0a10 */
[----:B------:R-:W-:Y:S02]  /*a5d0*/  IMAD.MOV.U32 R18, RZ, RZ, R9 ;  /* 0x000000ffff127224 */ /* 0x000fe400078e0009 */
[----:B------:R-:W-:Y:S02]  /*a5e0*/  IMAD.MOV R14, RZ, RZ, -R14 ;  /* 0x000000ffff0e7224 */ /* 0x000fe400078e0a0e */
[----:B------:R-:W-:Y:S02]  /*a5f0*/  IMAD R8, R12, R16, R8 ;  /* 0x000000100c087224 */ /* 0x000fe400078e0208 */
[----:B------:R-:W-:Y:S01]  /*a600*/  @!P4 IMAD.MOV R18, RZ, RZ, -R18 ;  /* 0x000000ffff12c224 */ /* 0x000fe200078e0a12 */
[----:B------:R-:W-:Y:S01]  /*a610*/  ISETP.GE.AND P4, PT, R2, RZ, PT ;  /* 0x000000ff0200720c */ /* 0x000fe20003f86270 */
[----:B------:R-:W-:-:S02]  /*a620*/  IMAD R2, R12, R14, R10 ;  /* 0x0000000e0c027224 */ /* 0x000fc400078e020a */
[--C-:B------:R-:W-:Y:S01]  /*a630*/  @!P3 IMAD.IADD R13, R13, 0x1, -R12.reuse ;  /* 0x000000010d0db824 */ /* 0x100fe200078e0a0c */
[C---:B------:R-:W-:Y:S01]  /*a640*/  ISETP.GT.U32.AND P3, PT, R12.reuse, R8, PT ;  /* 0x000000080c00720c */ /* 0x040fe20003f64070 */
[----:B------:R-:W-:Y:S01]  /*a650*/  @!P5 IMAD.MOV R19, RZ, RZ, -R19 ;  /* 0x000000ffff13d224 */ /* 0x000fe200078e0a13 */
[C---:B------:R-:W-:Y:S01]  /*a660*/  ISETP.GT.U32.AND P5, PT, R12.reuse, R15, PT ;  /* 0x0000000f0c00720c */ /* 0x040fe20003fa4070 */
[----:B------:R-:W-:Y:S01]  /*a670*/  @!P6 IMAD.IADD R5, R5, 0x1, -R12 ;  /* 0x000000010505e824 */ /* 0x000fe200078e0a0c */
[----:B------:R-:W-:Y:S01]  /*a680*/  ISETP.GT.U32.AND P6, PT, R12, R2, PT ;  /* 0x000000020c00720c */ /* 0x000fe20003fc4070 */
[----:B------:R-:W-:Y:S01]  /*a690*/  VIADD R14, R26, 0x40 ;  /* 0x000000401a0e7836 */ /* 0x000fe20000000000 */
[----:B------:R0:W-:Y:S01]  /*a6a0*/  STL [R1+0x108], R19 ;  /* 0x0001081301007387 */ /* 0x0001e20000100800 */
[----:B------:R-:W-:-:S03]  /*a6b0*/  IMAD.HI.U32 R9, R7, R4, RZ ;  /* 0x0000000407097227 */ /* 0x000fc600078e00ff */
[----:B------:R-:W-:Y:S01]  /*a6c0*/  IABS R20, R14 ;  /* 0x0000000e00147213 */ /* 0x000fe20000000000 */
[----:B------:R-:W-:Y:S01]  /*a6d0*/  IMAD.MOV R9, RZ, RZ, -R9 ;  /* 0x000000ffff097224 */ /* 0x000fe200078e0a09 */
[----:B------:R-:W-:Y:S01]  /*a6e0*/  STL [R1+0x104], R17 ;  /* 0x0001041101007387 */ /* 0x000fe20000100800 */
[--C-:B------:R-:W-:Y:S01]  /*a6f0*/  @!P3 IMAD.IADD R8, R8, 0x1, -R12.reuse ;  /* 0x000000010808b824 */ /* 0x100fe200078e0a0c */
[----:B------:R-:W-:Y:S01]  /*a700*/  ISETP.GT.U32.AND P3, PT, R12, R5, PT ;  /* 0x000000050c00720c */ /* 0x000fe20003f64070 */
[--C-:B------:R-:W-:Y:S01]  /*a710*/  @!P5 IMAD.IADD R15, R15, 0x1, -R12.reuse ;  /* 0x000000010f0fd824 */ /* 0x100fe200078e0a0c */
[----:B------:R-:W-:Y:S01]  /*a720*/  ISETP.GE.AND P5, PT, R0, RZ, PT ;  /* 0x000000ff0000720c */ /* 0x000fe20003fa6270 */
[----:B------:R-:W-:Y:S01]  /*a730*/  VIADD R10, R26, 0x3f ;  /* 0x0000003f1a0a7836 */ /* 0x000fe20000000000 */
[----:B------:R1:W-:Y:S01]  /*a740*/  STL [R1+0x100], R18 ;  /* 0x0001001201007387 */ /* 0x0003e20000100800 */
[----:B------:R-:W-:Y:S02]  /*a750*/  IMAD.MOV.U32 R16, RZ, RZ, R13 ;  /* 0x000000ffff107224 */ /* 0x000fe400078e000d */
[----:B------:R-:W-:Y:S01]  /*a760*/  @!P6 IMAD.IADD R2, R2, 0x1, -R12 ;  /* 0x000000010202e824 */ /* 0x000fe200078e0a0c */
[----:B------:R-:W-:Y:S01]  /*a770*/  ISETP.GT.U32.AND P6, PT, R12, R8, PT ;  /* 0x000000080c00720c */ /* 0x000fe20003fc4070 */
[----:B------:R-:W-:Y:S01]  /*a780*/  IMAD.HI.U32 R13, R7, R20, RZ ;  /* 0x00000014070d7227 */ /* 0x000fe200078e00ff */
[----:B0-----:R-:W-:-:S03]  /*a790*/  IABS R19, R10 ;  /* 0x0000000a00137213 */ /* 0x001fc60000000000 */
[----:B------:R-:W-:Y:S02]  /*a7a0*/  IMAD R0, R12, R9, R4 ;  /* 0x000000090c007224 */ /* 0x000fe400078e0204 */
[----:B------:R-:W-:Y:S02]  /*a7b0*/  VIADD R9, R26, 0x3e ;  /* 0x0000003e1a097836 */ /* 0x000fe40000000000 */
[----:B------:R-:W-:Y:S01]  /*a7c0*/  @!P2 IMAD.MOV R16, RZ, RZ, -R16 ;  /* 0x000000ffff10a224 */ /* 0x000fe200078e0a10 */
[C---:B------:R-:W-:Y:S01]  /*a7d0*/  ISETP.GT.U32.AND P2, PT, R12.reuse, R2, PT ;  /* 0x000000020c00720c */ /* 0x040fe20003f44070 */
[----:B------:R-:W-:Y:S01]  /*a7e0*/  IMAD.MOV R13, RZ, RZ, -R13 ;  /* 0x000000ffff0d7224 */ /* 0x000fe200078e0a0d */
[----:B-1----:R-:W-:Y:S01]  /*a7f0*/  IABS R18, R9 ;  /* 0x0000000900127213 */ /* 0x002fe20000000000 */
[----:B------:R-:W-:Y:S01]  /*a800*/  @!P0 IMAD.MOV R15, RZ, RZ, -R15 ;  /* 0x000000ffff0f8224 */ /* 0x000fe200078e0a0f */
[C---:B------:R-:W-:Y:S01]  /*a810*/  ISETP.GT.U32.AND P0, PT, R12.reuse, R0, PT ;  /* 0x000000000c00720c */ /* 0x040fe20003f04070 */
[----:B------:R-:W-:Y:S01]  /*a820*/  IMAD R20, R12, R13, R20 ;  /* 0x0000000d0c147224 */ /* 0x000fe200078e0214 */
[----:B------:R-:W-:Y:S01]  /*a830*/  STL [R1+0xfc], R16 ;  /* 0x0000fc1001007387 */ /* 0x000fe20000100800 */
[----:B------:R-:W-:-:S03]  /*a840*/  IMAD.HI.U32 R13, R7, R19, RZ ;  /* 0x00000013070d7227 */ /* 0x000fc600078e00ff */
[----:B------:R0:W-:Y:S01]  /*a850*/  STL [R1+0xf8], R15 ;  /* 0x0000f80f01007387 */ /* 0x0001e20000100800 */
[----:B------:R-:W-:Y:S01]  /*a860*/  @!P3 IMAD.IADD R5, R5, 0x1, -R12 ;  /* 0x000000010505b824 */ /* 0x000fe200078e0a0c */
[----:B------:R-:W-:Y:S01]  /*a870*/  ISETP.GE.AND P3, PT, R11, RZ, PT ;  /* 0x000000ff0b00720c */ /* 0x000fe20003f66270 */
[----:B------:R-:W-:-:S04]  /*a880*/  IMAD.HI.U32 R11, R7, R18, RZ ;  /* 0x00000012070b7227 */ /* 0x000fc800078e00ff */
[--C-:B------:R-:W-:Y:S01]  /*a890*/  @!P6 IMAD.IADD R8, R8, 0x1, -R12.reuse ;  /* 0x000000010808e824 */ /* 0x100fe200078e0a0c */
[----:B------:R-:W-:Y:S01]  /*a8a0*/  ISETP.GT.U32.AND P6, PT, R12, R20, PT ;  /* 0x000000140c00720c */ /* 0x000fe20003fc4070 */
[----:B------:R-:W-:Y:S02]  /*a8b0*/  IMAD.MOV R13, RZ, RZ, -R13 ;  /* 0x000000ffff0d7224 */ /* 0x000fe400078e0a0d */
[----:B------:R-:W-:Y:S02]  /*a8c0*/  IMAD.MOV R11, RZ, RZ, -R11 ;  /* 0x000000ffff0b7224 */ /* 0x000fe400078e0a0b */
[----:B------:R-:W-:Y:S01]  /*a8d0*/  @!P2 IMAD.IADD R2, R2, 0x1, -R12 ;  /* 0x000000010202a824 */ /* 0x000fe200078e0a0c */
[----:B------:R-:W-:Y:S01]  /*a8e0*/  ISETP.GE.AND P2, PT, R14, RZ, PT ;  /* 0x000000ff0e00720c */ /* 0x000fe20003f46270 */
[C---:B------:R-:W-:Y:S02]  /*a8f0*/  IMAD R19, R12.reuse, R13, R19 ;  /* 0x0000000d0c137224 */ /* 0x040fe400078e0213 */
[----:B------:R-:W-:-:S02]  /*a900*/  IMAD R18, R12, R11, R18 ;  /* 0x0000000b0c127224 */ /* 0x000fc400078e0212 */
[----:B------:R-:W-:Y:S02]  /*a910*/  IMAD.MOV.U32 R11, RZ, RZ, R2 ;  /* 0x000000ffff0b7224 */ /* 0x000fe400078e0002 */
[----:B------:R-:W-:Y:S01]  /*a920*/  @!P4 IMAD.MOV R8, RZ, RZ, -R8 ;  /* 0x000000ffff08c224 */ /* 0x000fe200078e0a08 */
[----:B------:R-:W-:Y:S01]  /*a930*/  ISETP.GT.U32.AND P4, PT, R12, R19, PT ;  /* 0x000000130c00720c */ /* 0x000fe20003f84070 */
[--C-:B------:R-:W-:Y:S01]  /*a940*/  @!P0 IMAD.IADD R0, R0, 0x1, -R12.reuse ;  /* 0x0000000100008824 */ /* 0x100fe200078e0a0c */
[----:B------:R-:W-:Y:S01]  /*a950*/  ISETP.GE.AND P0, PT, R10, RZ, PT ;  /* 0x000000ff0a00720c */ /* 0x000fe20003f06270 */
[----:B------:R-:W-:Y:S02]  /*a960*/  VIADD R4, R26, 0x3d ;  /* 0x0000003d1a047836 */ /* 0x000fe40000000000 */
[----:B------:R-:W-:Y:S01]  /*a970*/  @!P5 IMAD.MOV R11, RZ, RZ, -R11 ;  /* 0x000000ffff0bd224 */ /* 0x000fe200078e0a0b */
[----:B------:R-:W-:Y:S01]  /*a980*/  ISETP.GT.U32.AND P5, PT, R12, R18, PT ;  /* 0x000000120c00720c */ /* 0x000fe20003fa4070 */
[----:B0-----:R-:W-:Y:S01]  /*a990*/  IMAD.MOV.U32 R15, RZ, RZ, R5 ;  /* 0x000000ffff0f7224 */ /* 0x001fe200078e0005 */
[----:B------:R-:W-:Y:S01]  /*a9a0*/  IABS R16, R4 ;  /* 0x0000000400107213 */ /* 0x000fe20000000000 */
[----:B------:R-:W-:Y:S01]  /*a9b0*/  @!P6 IMAD.IADD R20, R20, 0x1, -R12 ;  /* 0x000000011414e824 */ /* 0x000fe200078e0a0c */
[----:B------:R-:W-:Y:S01]  /*a9c0*/  ISETP.GT.U32.AND P6, PT, R12, R0, PT ;  /* 0x000000000c00720c */ /* 0x000fe20003fc4070 */
[----:B------:R-:W-:-:S02]  /*a9d0*/  @!P1 IMAD.MOV R15, RZ, RZ, -R15 ;  /* 0x000000ffff0f9224 */ /* 0x000fc400078e0a0f */
[----:B------:R-:W-:Y:S01]  /*a9e0*/  VIADD R5, R26, 0x3c ;  /* 0x0000003c1a057836 */ /* 0x000fe20000000000 */
[----:B------:R-:W-:Y:S01]  /*a9f0*/  ISETP.GT.U32.AND P1, PT, R12, R20, PT ;  /* 0x000000140c00720c */ /* 0x000fe20003f24070 */
[----:B------:R-:W-:Y:S01]  /*aa00*/  IMAD.HI.U32 R10, R7, R16, RZ ;  /* 0x00000010070a7227 */ /* 0x000fe200078e00ff */
[----:B------:R0:W-:Y:S03]  /*aa10*/  STL [R1+0xf4], R15 ;  /* 0x0000f40f01007387 */ /* 0x0001e60000100800 */
[----:B------:R-:W-:Y:S01]  /*aa20*/  @!P4 IMAD.IADD R19, R19, 0x1, -R12 ;  /* 0x000000011313c824 */ /* 0x000fe200078e0a0c */
[----:B------:R1:W-:Y:S01]  /*aa30*/  STL [R1+0xf0], R8 ;  /* 0x0000f00801007387 */ /* 0x0003e20000100800 */
[----:B------:R-:W-:Y:S01]  /*aa40*/  IMAD.MOV R10, RZ, RZ, -R10 ;  /* 0x000000ffff0a7224 */ /* 0x000fe200078e0a0a */
[----:B------:R-:W-:Y:S01]  /*aa50*/  ISETP.GE.AND P4, PT, R4, RZ, PT ;  /* 0x000000ff0400720c */ /* 0x000fe20003f86270 */
[--C-:B------:R-:W-:Y:S01]  /*aa60*/  @!P5 IMAD.IADD R18, R18, 0x1, -R12.reuse ;  /* 0x000000011212d824 */ /* 0x100fe200078e0a0c */
[----:B------:R-:W-:Y:S01]  /*aa70*/  ISETP.GT.U32.AND P5, PT, R12, R19, PT ;  /* 0x000000130c00720c */ /* 0x000fe20003fa4070 */
[----:B------:R-:W-:Y:S01]  /*aa80*/  VIADD R2, R26, 0x3b ;  /* 0x0000003b1a027836 */ /* 0x000fe20000000000 */
[----:B0-----:R-:W-:Y:S01]  /*aa90*/  IABS R15, R5 ;  /* 0x00000005000f7213 */ /* 0x001fe20000000000 */
[----:B------:R-:W-:Y:S01]  /*aaa0*/  @!P6 IMAD.IADD R0, R0, 0x1, -R12 ;  /* 0x000000010000e824 */ /* 0x000fe200078e0a0c */
[----:B------:R0:W-:Y:S01]  /*aab0*/  STL [R1+0xec], R11 ;  /* 0x0000ec0b01007387 */ /* 0x0001e20000100800 */
[----:B------:R-:W-:Y:S01]  /*aac0*/  IMAD R16, R12, R10, R16 ;  /* 0x0000000a0c107224 */ /* 0x000fe200078e0210 */
[----:B------:R-:W-:Y:S01]  /*aad0*/  ISETP.GE.AND P6, PT, R9, RZ, PT ;  /* 0x000000ff0900720c */ /* 0x000fe20003fc6270 */
[----:B-1----:R-:W-:-:S04]  /*aae0*/  IMAD.HI.U32 R8, R7, R15, RZ ;  /* 0x0000000f07087227 */ /* 0x002fc800078e00ff */
[----:B------:R-:W-:Y:S02]  /*aaf0*/  IMAD.MOV R8, RZ, RZ, -R8 ;  /* 0x000000ffff087224 */ /* 0x000fe400078e0a08 */
[----:B------:R-:W-:Y:S01]  /*ab00*/  VIADD R17, R26, 0x3a ;  /* 0x0000003a1a117836 */ /* 0x000fe20000000000 */
[----:B0-----:R-:W-:Y:S01]  /*ab10*/  IABS R11, R2 ;  /* 0x00000002000b7213 */ /* 0x001fe20000000000 */
[----:B------:R-:W-:Y:S02]  /*ab20*/  IMAD.MOV.U32 R13, RZ, RZ, R0 ;  /* 0x000000ffff0d7224 */ /* 0x000fe400078e0000 */
[----:B------:R-:W-:Y:S01]  /*ab30*/  @!P1 IMAD.IADD R20, R20, 0x1, -R12 ;  /* 0x0000000114149824 */ /* 0x000fe200078e0a0c */
[C---:B------:R-:W-:Y:S01]  /*ab40*/  ISETP.GT.U32.AND P1, PT, R12.reuse, R16, PT ;  /* 0x000000100c00720c */ /* 0x040fe20003f24070 */
[C---:B------:R-:W-:Y:S01]  /*ab50*/  IMAD R15, R12.reuse, R8, R15 ;  /* 0x000000080c0f7224 */ /* 0x040fe200078e020f */
[----:B------:R-:W-:Y:S01]  /*ab60*/  IABS R10, R17 ;  /* 0x00000011000a7213 */ /* 0x000fe20000000000 */
[----:B------:R-:W-:Y:S01]  /*ab70*/  @!P3 IMAD.MOV R13, RZ, RZ, -R13 ;  /* 0x000000ffff0db224 */ /* 0x000fe200078e0a0d */
[----:B------:R-:W-:Y:S01]  /*ab80*/  ISETP.GT.U32.AND P3, PT, R12, R18, PT ;  /* 0x000000120c00720c */ /* 0x000fe20003f64070 */
[----:B------:R-:W-:-:S03]  /*ab90*/  IMAD.HI.U32 R4, R7, R11, RZ ;  /* 0x0000000b07047227 */ /* 0x000fc600078e00ff */
[----:B------:R0:W-:Y:S01]  /*aba0*/  STL [R1+0xe8], R13 ;  /* 0x0000e80d01007387 */ /* 0x0001e20000100800 */
[----:B------:R-:W-:Y:S01]  /*abb0*/  @!P5 IMAD.IADD R19, R19, 0x1, -R12 ;  /* 0x000000011313d824 */ /* 0x000fe200078e0a0c */
[----:B------:R-:W-:Y:S01]  /*abc0*/  ISETP.GT.U32.AND P5, PT, R12, R15, PT ;  /* 0x0000000f0c00720c */ /* 0x000fe20003fa4070 */
[----:B------:R-:W-:Y:S02]  /*abd0*/  IMAD.MOV R4, RZ, RZ, -R4 ;  /* 0x000000ffff047224 */ /* 0x000fe400078e0a04 */
[----:B------:R-:W-:-:S04]  /*abe0*/  IMAD.HI.U32 R9, R7, R10, RZ ;  /* 0x0000000a07097227 */ /* 0x000fc800078e00ff */
[----:B------:R-:W-:Y:S02]  /*abf0*/  IMAD R11, R12, R4, R11 ;  /* 0x000000040c0b7224 */ /* 0x000fe400078e020b */
[----:B------:R-:W-:Y:S02]  /*ac00*/  IMAD.MOV R9, RZ, RZ, -R9 ;  /* 0x000000ffff097224 */ /* 0x000fe400078e0a09 */
[----:B------:R-:W-:Y:S02]  /*ac10*/  VIADD R14, R26, 0x39 ;  /* 0x000000391a0e7836 */ /* 0x000fe40000000000 */
[--C-:B------:R-:W-:Y:S02]  /*ac20*/  @!P1 IMAD.IADD R16, R16, 0x1, -R12.reuse ;  /* 0x0000000110109824 */ /* 0x100fe400078e0a0c */
[----:B------:R-:W-:Y:S01]  /*ac30*/  @!P3 IMAD.IADD R18, R18, 0x1, -R12 ;  /* 0x000000011212b824 */ /* 0x000fe200078e0a0c */
[C---:B------:R-:W-:Y:S01]  /*ac40*/  ISETP.GT.U32.AND P3, PT, R12.reuse, R11, PT ;  /* 0x0000000b0c00720c */ /* 0x040fe20003f64070 */
[C---:B------:R-:W-:Y:S01]  /*ac50*/  IMAD R10, R12.reuse, R9, R10 ;  /* 0x000000090c0a7224 */ /* 0x040fe200078e020a */
[----:B------:R-:W-:Y:S01]  /*ac60*/  IABS R8, R14 ;  /* 0x0000000e00087213 */ /* 0x000fe20000000000 */
[----:B------:R-:W-:Y:S01]  /*ac70*/  @!P5 IMAD.IADD R15, R15, 0x1, -R12 ;  /* 0x000000010f0fd824 */ /* 0x000fe200078e0a0c */
[C---:B------:R-:W-:Y:S01]  /*ac80*/  ISETP.GT.U32.AND P1, PT, R12.reuse, R16, PT ;  /* 0x000000100c00720c */ /* 0x040fe20003f24070 */
[----:B------:R-:W-:Y:S01]  /*ac90*/  @!P2 IMAD.MOV R20, RZ, RZ, -R20 ;  /* 0x000000ffff14a224 */ /* 0x000fe200078e0a14 */
[C---:B------:R-:W-:Y:S01]  /*aca0*/  ISETP.GT.U32.AND P5, PT, R12.reuse, R10, PT ;  /* 0x0000000a0c00720c */ /* 0x040fe20003fa4070 */
[----:B0-----:R-:W-:Y:S01]  /*acb0*/  IMAD.HI.U32 R13, R7, R8, RZ ;  /* 0x00000008070d7227 */ /* 0x001fe200078e00ff */
[----:B------:R-:W-:-:S02]  /*acc0*/  ISETP.GT.U32.AND P2, PT, R12, R15, PT ;  /* 0x0000000f0c00720c */ /* 0x000fc40003f44070 */
[----:B------:R0:W-:Y:S01]  /*acd0*/  STL [R1+0xe4], R20 ;  /* 0x0000e41401007387 */ /* 0x0001e20000100800 */
[----:B------:R-:W-:Y:S02]  /*ace0*/  IMAD.MOV R13, RZ, RZ, -R13 ;  /* 0x000000ffff0d7224 */ /* 0x000fe400078e0a0d */
[----:B------:R-:W-:Y:S02]  /*acf0*/  VIADD R0, R26, 0x38 ;  /* 0x000000381a007836 */ /* 0x000fe40000000000 */
[----:B------:R-:W-:Y:S01]  /*ad00*/  @!P3 IMAD.IADD R11, R11, 0x1, -R12 ;  /* 0x000000010b0bb824 */ /* 0x000fe200078e0a0c */
[----:B------:R-:W-:Y:S01]  /*ad10*/  ISETP.GE.AND P3, PT, R2, RZ, PT ;  /* 0x000000ff0200720c */ /* 0x000fe20003f66270 */
[----:B------:R-:W-:Y:S01]  /*ad20*/  IMAD R8, R12, R13, R8 ;  /* 0x0000000d0c087224 */ /* 0x000fe200078e0208 */
[----:B------:R-:W-:Y:S01]  /*ad30*/  IABS R4, R0 ;  /* 0x0000000000047213 */ /* 0x000fe20000000000 */
[----:B------:R-:W-:Y:S01]  /*ad40*/  @!P1 IMAD.IADD R16, R16, 0x1, -R12 ;  /* 0x0000000110109824 */ /* 0x000fe200078e0a0c */
[----:B------:R-:W-:Y:S01]  /*ad50*/  ISETP.GE.AND P1, PT, R5, RZ, PT ;  /* 0x000000ff0500720c */ /* 0x000fe20003f26270 */
[----:B0-----:R-:W-:-:S02]  /*ad60*/  IMAD.MOV.U32 R20, RZ, RZ, R18 ;  /* 0x000000ffff147224 */ /* 0x001fc400078e0012 */
[C---:B------:R-:W-:Y:S02]  /*ad70*/  VIADD R9, R26.reuse, 0x36 ;  /* 0x000000361a097836 */ /* 0x040fe40000000000 */
[----:B------:R-:W-:Y:S02]  /*ad80*/  VIADD R5, R26, 0x37 ;  /* 0x000000371a057836 */ /* 0x000fe40000000000 */
[----:B------:R-:W-:Y:S01]  /*ad90*/  @!P5 IMAD.IADD R10, R10, 0x1, -R12 ;  /* 0x000000010a0ad824 */ /* 0x000fe200078e0a0c */
[C---:B------:R-:W-:Y:S01]  /*ada0*/  ISETP.GT.U32.AND P5, PT, R12.reuse, R11, PT ;  /* 0x0000000b0c00720c */ /* 0x040fe20003fa4070 */
[----:B------:R-:W-:Y:S01]  /*adb0*/  @!P6 IMAD.MOV R20, RZ, RZ, -R20 ;  /* 0x000000ffff14e224 */ /* 0x000fe200078e0a14 */
[----:B------:R-:W-:Y:S01]  /*adc0*/  ISETP.GT.U32.AND P6, PT, R12, R8, PT ;  /* 0x000000080c00720c */ /* 0x000fe20003fc4070 */
[----:B------:R-:W-:Y:S01]  /*add0*/  IMAD.MOV.U32 R22, RZ, RZ, R19 ;  /* 0x000000ffff167224 */ /* 0x000fe200078e0013 */
[----:B------:R-:W-:Y:S01]  /*ade0*/  IABS R13, R9 ;  /* 0x00000009000d7213 */ /* 0x000fe20000000000 */
[----:B------:R-:W-:Y:S01]  /*adf0*/  IMAD.HI.U32 R21, R7, R4, RZ ;  /* 0x0000000407157227 */ /* 0x000fe200078e00ff */
[----:B------:R-:W-:-:S03]  /*ae00*/  IABS R2, R5 ;  /* 0x0000000500027213 */ /* 0x000fc60000000000 */
[----:B------:R-:W-:Y:S01]  /*ae10*/  @!P0 IMAD.MOV R22, RZ, RZ, -R22 ;  /* 0x000000ffff168224 */ /* 0x000fe200078e0a16 */
[----:B------:R-:W-:Y:S01]  /*ae20*/  ISETP.GT.U32.AND P0, PT, R12, R10, PT ;  /* 0x0000000a0c00720c */ /* 0x000fe20003f04070 */
[----:B------:R-:W-:Y:S02]  /*ae30*/  IMAD.MOV.U32 R19, RZ, RZ, R16 ;  /* 0x000000ffff137224 */ /* 0x000fe400078e0010 */
[----:B------:R-:W-:Y:S01]  /*ae40*/  IMAD.MOV R21, RZ, RZ, -R21 ;  /* 0x000000ffff157224 */ /* 0x000fe200078e0a15 */
[----:B------:R-:W-:Y:S01]  /*ae50*/  STL [R1+0xe0], R22 ;  /* 0x0000e01601007387 */ /* 0x000fe20000100800 */
[----:B------:R-:W-:-:S03]  /*ae60*/  IMAD.HI.U32 R16, R7, R13, RZ ;  /* 0x0000000d07107227 */ /* 0x000fc600078e00ff */
[----:B------:R-:W-:Y:S01]  /*ae70*/  STL [R1+0xdc], R20 ;  /* 0x0000dc1401007387 */ /* 0x000fe20000100800 */
[----:B------:R-:W-:-:S04]  /*ae80*/  IMAD.HI.U32 R18, R7, R2, RZ ;  /* 0x0000000207127227 */ /* 0x000fc800078e00ff */
[----:B------:R-:W-:Y:S02]  /*ae90*/  IMAD R4, R12, R21, R4 ;  /* 0x000000150c047224 */ /* 0x000fe400078e0204 */
[----:B------:R-:W-:Y:S02]  /*aea0*/  IMAD.MOV R16, RZ, RZ, -R16 ;  /* 0x000000ffff107224 */ /* 0x000fe400078e0a10 */
[----:B------:R-:W-:Y:S02]  /*aeb0*/  IMAD.MOV R18, RZ, RZ, -R18 ;  /* 0x000000ffff127224 */ /* 0x000fe400078e0a12 */
[--C-:B------:R-:W-:Y:S01]  /*aec0*/  @!P5 IMAD.IADD R11, R11, 0x1, -R12.reuse ;  /* 0x000000010b0bd824 */ /* 0x100fe200078e0a0c */
[----:B------:R-:W-:Y:S01]  /*aed0*/  ISETP.GE.AND P5, PT, R14, RZ, PT ;  /* 0x000000ff0e00720c */ /* 0x000fe20003fa6270 */
[----:B------:R-:W-:Y:S01]  /*aee0*/  @!P6 IMAD.IADD R8, R8, 0x1, -R12 ;  /* 0x000000010808e824 */ /* 0x000fe200078e0a0c */
[----:B------:R-:W-:Y:S01]  /*aef0*/  ISETP.GE.AND P6, PT, R0, RZ, PT ;  /* 0x000000ff0000720c */ /* 0x000fe20003fc6270 */
[----:B------:R-:W-:Y:S01]  /*af00*/  @!P4 IMAD.MOV R19, RZ, RZ, -R19 ;  /* 0x000000ffff13c224 */ /* 0x000fe200078e0a13 */
[C---:B------:R-:W-:Y:S01]  /*af10*/  ISETP.GT.U32.AND P4, PT, R12.reuse, R4, PT ;  /* 0x000000040c00720c */ /* 0x040fe20003f84070 */
[----:B------:R-:W-:-:S02]  /*af20*/  IMAD R0, R12, R16, R13 ;  /* 0x000000100c007224 */ /* 0x000fc400078e020d */
[----:B------:R-:W-:Y:S01]  /*af30*/  IMAD R2, R12, R18, R2 ;  /* 0x000000120c027224 */ /* 0x000fe200078e0202 */
[----:B------:R0:W-:Y:S01]  /*af40*/  STL [R1+0xd8], R19 ;  /* 0x0000d81301007387 */ /* 0x0001e20000100800 */
[----:B------:R-:W-:Y:S01]  /*af50*/  IMAD.MOV.U32 R13, RZ, RZ, R11 ;  /* 0x000000ffff0d7224 */ /* 0x000fe200078e000b */
[----:B------:R-:W-:Y:S01]  /*af60*/  IABS R11, R26 ;  /* 0x0000001a000b7213 */ /* 0x000fe20000000000 */
[--C-:B------:R-:W-:Y:S01]  /*af70*/  @!P0 IMAD.IADD R10, R10, 0x1, -R12.reuse ;  /* 0x000000010a0a8824 */ /* 0x100fe200078e0a0c */
[C---:B------:R-:W-:Y:S01]  /*af80*/  ISETP.GT.U32.AND P0, PT, R12.reuse, R2, PT ;  /* 0x000000020c00720c */ /* 0x040fe20003f04070 */
[----:B------:R-:W-:Y:S01]  /*af90*/  @!P3 IMAD.MOV R13, RZ, RZ, -R13 ;  /* 0x000000ffff0db224 */ /* 0x000fe200078e0a0d */
[----:B------:R-:W-:Y:S01]  /*afa0*/  ISETP.GT.U32.AND P3, PT, R12, R0, PT ;  /* 0x000000000c00720c */ /* 0x000fe20003f64070 */
[--C-:B------:R-:W-:Y:S01]  /*afb0*/  @!P2 IMAD.IADD R15, R15, 0x1, -R12.reuse ;  /* 0x000000010f0fa824 */ /* 0x100fe200078e0a0c */
[----:B------:R-:W-:Y:S01]  /*afc0*/  ISETP.GE.AND P2, PT, R17, RZ, PT ;  /* 0x000000ff1100720c */ /* 0x000fe20003f46270 */
[----:B------:R-:W-:Y:S01]  /*afd0*/  @!P4 IMAD.IADD R4, R4, 0x1, -R12 ;  /* 0x000000010404c824 */ /* 0x000fe200078e0a0c */
[----:B------:R-:W-:Y:S01]  /*afe0*/  ISETP.GT.U32.AND P4, PT, R12, R8, PT ;  /* 0x000000080c00720c */ /* 0x000fe20003f84070 */
[----:B0-----:R-:W-:-:S02]  /*aff0*/  IMAD.MOV.U32 R19, RZ, RZ, R15 ;  /* 0x000000ffff137224 */ /* 0x001fc400078e000f */
[----:B------:R-:W-:Y:S02]  /*b000*/  VIADD R23, R26, 0x33 ;  /* 0x000000331a177836 */ /* 0x000fe40000000000 */
[----:B------:R-:W-:Y:S01]  /*b010*/  @!P1 IMAD.MOV R19, RZ, RZ, -R19 ;  /* 0x000000ffff139224 */ /* 0x000fe200078e0a13 */
[----:B------:R-:W-:Y:S01]  /*b020*/  ISETP.GT.U32.AND P1, PT, R12, R4, PT ;  /* 0x000000040c00720c */ /* 0x000fe20003f24070 */
[--C-:B------:R-:W-:Y:S01]  /*b030*/  @!P0 IMAD.IADD R2, R2, 0x1, -R12.reuse ;  /* 0x0000000102028824 */ /* 0x100fe200078e0a0c */
[----:B------:R-:W-:Y:S01]  /*b040*/  ISETP.GE.AND P0, PT, R5, RZ, PT ;  /* 0x000000ff0500720c */ /* 0x000fe20003f06270 */
[--C-:B------:R-:W-:Y:S01]  /*b050*/  @!P3 IMAD.IADD R0, R0, 0x1, -R12.reuse ;  /* 0x000000010000b824 */ /* 0x100fe200078e0a0c */
[----:B------:R-:W-:Y:S01]  /*b060*/  STL [R1+0xd4], R19 ;  /* 0x0000d41301007387 */ /* 0x000fe20000100800 */
[----:B------:R-:W-:Y:S02]  /*b070*/  IMAD.MOV.U32 R5, RZ, RZ, R11 ;  /* 0x000000ffff057224 */ /* 0x000fe400078e000b */
[----:B------:R-:W-:Y:S01]  /*b080*/  @!P4 IMAD.IADD R8, R8, 0x1, -R12 ;  /* 0x000000010808c824 */ /* 0x000fe200078e0a0c */
[----:B------:R0:W-:Y:S01]  /*b090*/  STL [R1+0xd0], R13 ;  /* 0x0000d00d01007387 */ /* 0x0001e20000100800 */
[----:B------:R-:W-:Y:S01]  /*b0a0*/  ISETP.GT.U32.AND P3, PT, R12, R0, PT ;  /* 0x000000000c00720c */ /* 0x000fe20003f64070 */
[----:B------:R-:W-:Y:S01]  /*b0b0*/  IMAD.HI.U32 R11, R7, R5, RZ ;  /* 0x00000005070b7227 */ /* 0x000fe200078e00ff */
[----:B------:R-:W-:-:S03]  /*b0c0*/  ISETP.GE.AND P4, PT, R9, RZ, PT ;  /* 0x000000ff0900720c */ /* 0x000fc60003f86270 */
[----:B------:R-:W-:Y:S02]  /*b0d0*/  IMAD.MOV R11, RZ, RZ, -R11 ;  /* 0x000000ffff0b7224 */ /* 0x000fe400078e0a0b */
[--C-:B------:R-:W-:Y:S02]  /*b0e0*/  @!P1 IMAD.IADD R4, R4, 0x1, -R12.reuse ;  /* 0x0000000104049824 */ /* 0x100fe400078e0a0c */
[----:B0-----:R-:W-:Y:S02]  /*b0f0*/  VIADD R13, R26, 0x35 ;  /* 0x000000351a0d7836 */ /* 0x001fe40000000000 */
[----:B------:R-:W-:Y:S02]  /*b100*/  IMAD R5, R12, R11, R5 ;  /* 0x0000000b0c057224 */ /* 0x000fe400078e0205 */
[----:B------:R-:W-:Y:S01]  /*b110*/  @!P3 IMAD.IADD R0, R0, 0x1, -R12 ;  /* 0x000000010000b824 */ /* 0x000fe200078e0a0c */
[----:B------:R-:W-:Y:S01]  /*b120*/  IABS R9, R13 ;  /* 0x0000000d00097213 */ /* 0x000fe20000000000 */
[----:B------:R-:W-:Y:S01]  /*b130*/  IMAD R19, R6, UR4, RZ ;  /* 0x0000000406137c24 */ /* 0x000fe2000f8e02ff */
[C---:B------:R-:W-:Y:S01]  /*b140*/  ISETP.GT.U32.AND P3, PT, R12.reuse, R5, PT ;  /* 0x000000050c00720c */ /* 0x040fe20003f64070 */
[----:B------:R-:W-:Y:S01]  /*b150*/  @!P2 IMAD.MOV R10, RZ, RZ, -R10 ;  /* 0x000000ffff0aa224 */ /* 0x000fe200078e0a0a */
[----:B------:R-:W-:Y:S01]  /*b160*/  ISETP.GE.AND P1, PT, R13, RZ, PT ;  /* 0x000000ff0d00720c */ /* 0x000fe20003f26270 */
[----:B------:R-:W-:Y:S01]  /*b170*/  IMAD.HI.U32 R11, R7, R9, RZ ;  /* 0x00000009070b7227 */ /* 0x000fe200078e00ff */
[----:B------:R-:W-:Y:S01]  /*b180*/  ISETP.GT.U32.AND P2, PT, R12, R2, PT ;  /* 0x000000020c00720c */ /* 0x000fe20003f44070 */
[----:B------:R-:W-:Y:S01]  /*b190*/  ULDC UR4, c[0x0][0x238] ;  /* 0x00008e0000047ab9 */ /* 0x000fe20000000800 */
[----:B------:R0:W-:Y:S01]  /*b1a0*/  STL [R1+0xcc], R10 ;  /* 0x0000cc0a01007387 */ /* 0x0001e20000100800 */
[----:B------:R-:W-:-:S02]  /*b1b0*/  IMAD.MOV R11, RZ, RZ, -R11 ;  /* 0x000000ffff0b7224 */ /* 0x000fc400078e0a0b */
[----:B------:R-:W-:Y:S02]  /*b1c0*/  IMAD.MOV.U32 R13, RZ, RZ, R4 ;  /* 0x000000ffff0d7224 */ /* 0x000fe400078e0004 */
[C---:B------:R-:W-:Y:S02]  /*b1d0*/  IMAD R6, R12.reuse, R11, R9 ;  /* 0x0000000b0c067224 */ /* 0x040fe400078e0209 */
[----:B------:R-:W-:Y:S02]  /*b1e0*/  @!P6 IMAD.MOV R13, RZ, RZ, -R13 ;  /* 0x000000ffff0de224 */ /* 0x000fe400078e0a0d */
[----:B------:R-:W-:Y:S01]  /*b1f0*/  IMAD.MOV.U32 R15, RZ, RZ, R8 ;  /* 0x000000ffff0f7224 */ /* 0x000fe200078e0008 */
[----:B------:R-:W-:Y:S01]  /*b200*/  ISETP.GT.U32.AND P6, PT, R12, R6, PT ;  /* 0x000000060c00720c */ /* 0x000fe20003fc4070 */
[--C-:B------:R-:W-:Y:S02]  /*b210*/  @!P3 IMAD.IADD R5, R5, 0x1, -R12.reuse ;  /* 0x000000010505b824 */ /* 0x100fe400078e0a0c */
[----:B------:R-:W-:Y:S01]  /*b220*/  @!P5 IMAD.MOV R15, RZ, RZ, -R15 ;  /* 0x000000ffff0fd224 */ /* 0x000fe200078e0a0f */
[C---:B------:R-:W-:Y:S01]  /*b230*/  IADD3 R18, P5, R19.reuse, UR6, RZ ;  /* 0x0000000613127c10 */ /* 0x040fe2000ffbe0ff */
[----:B------:R-:W-:Y:S01]  /*b240*/  @!P2 IMAD.IADD R2, R2, 0x1, -R12 ;  /* 0x000000010202a824 */ /* 0x000fe200078e0a0c */
[----:B------:R-:W-:Y:S01]  /*b250*/  ISETP.GT.U32.AND P3, PT, R12, R5, PT ;  /* 0x000000050c00720c */ /* 0x000fe20003f64070 */
[C---:B0-----:R-:W-:Y:S01]  /*b260*/  VIADD R10, R26.reuse, 0x34 ;  /* 0x000000341a0a7836 */ /* 0x041fe20000000000 */
[----:B------:R-:W-:Y:S01]  /*b270*/  LEA.HI.X.SX32 R19, R19, UR7, 0x1, P5 ;  /* 0x0000000713137c11 */ /* 0x000fe2000a8f0eff */
[----:B------:R-:W-:Y:S01]  /*b280*/  VIADD R8, R26, 0x32 ;  /* 0x000000321a087836 */ /* 0x000fe20000000000 */
[----:B------:R-:W-:Y:S01]  /*b290*/  ISETP.GE.AND P5, PT, R23, RZ, PT ;  /* 0x000000ff1700720c */ /* 0x000fe20003fa6270 */
[----:B------:R-:W-:Y:S01]  /*b2a0*/  @!P0 IMAD.MOV R2, RZ, RZ, -R2 ;  /* 0x000000ffff028224 */ /* 0x000fe200078e0a02 */
[----:B------:R-:W-:Y:S01]  /*b2b0*/  STL [R1+0x1ed0], R18 ;  /* 0x001ed01201007387 */ /* 0x000fe20000100800 */
[----:B------:R-:W-:Y:S01]  /*b2c0*/  IMAD.MOV.U32 R9, RZ, RZ, R0 ;  /* 0x000000ffff097224 */ /* 0x000fe200078e0000 */
[----:B------:R-:W-:Y:S01]  /*b2d0*/  IABS R23, R23 ;  /* 0x0000001700177213 */ /* 0x000fe20000000000 */
[--C-:B------:R-:W-:Y:S01]  /*b2e0*/  @!P6 IMAD.IADD R6, R6, 0x1, -R12.reuse ;  /* 0x000000010606e824 */ /* 0x100fe200078e0a0c */
[----:B------:R-:W-:Y:S01]  /*b2f0*/  STL [R1+0xc8], R15 ;  /* 0x0000c80f01007387 */ /* 0x000fe20000100800 */
[----:B------:R-:W-:Y:S01]  /*b300*/  @!P4 IMAD.MOV R9, RZ, RZ, -R9 ;  /* 0x000000ffff09c224 */ /* 0x000fe200078e0a09 */
[----:B------:R-:W-:Y:S01]  /*b310*/  IABS R14, R10 ;  /* 0x0000000a000e7213 */ /* 0x000fe20000000000 */
[----:B------:R-:W-:Y:S01]  /*b320*/  @!P3 IMAD.IADD R5, R5, 0x1, -R12 ;  /* 0x000000010505b824 */ /* 0x000fe200078e0a0c */
[----:B------:R-:W-:Y:S01]  /*b330*/  STL [R1+0x1ed4], R19 ;  /* 0x001ed41301007387 */ /* 0x000fe20000100800 */
[----:B------:R-:W-:Y:S01]  /*b340*/  IABS R22, R8 ;  /* 0x0000000800167213 */ /* 0x000fe20000000000 */
[----:B------:R-:W-:Y:S01]  /*b350*/  VIADD R4, R26, 0x31 ;  /* 0x000000311a047836 */ /* 0x000fe20000000000 */
[----:B------:R-:W-:Y:S01]  /*b360*/  ISETP.GT.U32.AND P4, PT, R12, R6, PT ;  /* 0x000000060c00720c */ /* 0x000fe20003f84070 */
[----:B------:R-:W-:Y:S01]  /*b370*/  STL [R1+0xc4], R13 ;  /* 0x0000c40d01007387 */ /* 0x000fe20000100800 */
[----:B------:R-:W-:Y:S01]  /*b380*/  ISETP.GE.AND P2, PT, R10, RZ, PT ;  /* 0x000000ff0a00720c */ /* 0x000fe20003f46270 */
[C---:B------:R-:W-:Y:S01]  /*b390*/  IMAD.HI.U32 R10, R7.reuse, R14, RZ ;  /* 0x0000000e070a7227 */ /* 0x040fe200078e00ff */
[----:B------:R-:W-:Y:S01]  /*b3a0*/  ISETP.GE.AND P3, PT, R26, RZ, PT ;  /* 0x000000ff1a00720c */ /* 0x000fe20003f66270 */
[----:B------:R0:W-:Y:S01]  /*b3b0*/  STL [R1+0xc0], R2 ;  /* 0x0000c00201007387 */ /* 0x0001e20000100800 */
[----:B------:R-:W-:Y:S01]  /*b3c0*/  ISETP.GE.AND P6, PT, R8, RZ, PT ;  /* 0x000000ff0800720c */ /* 0x000fe20003fc6270 */
[----:B------:R-:W-:Y:S01]  /*b3d0*/  IMAD.HI.U32 R0, R7, R22, RZ ;  /* 0x0000001607007227 */ /* 0x000fe200078e00ff */
[----:B------:R-:W-:Y:S01]  /*b3e0*/  ULDC UR7, c[0x0][0x238] ;  /* 0x00008e0000077ab9 */ /* 0x000fe20000000800 */
[----:B------:R1:W-:Y:S01]  /*b3f0*/  STL [R1+0xbc], R9 ;  /* 0x0000bc0901007387 */ /* 0x0003e20000100800 */
[----:B------:R-:W-:Y:S01]  /*b400*/  ULDC UR6, c[0x0][0x238] ;  /* 0x00008e0000067ab9 */ /* 0x000fe20000000800 */
[----:B------:R-:W-:-:S02]  /*b410*/  IMAD.MOV R10, RZ, RZ, -R10 ;  /* 0x000000ffff0a7224 */ /* 0x000fc400078e0a0a */
[----:B------:R-:W-:Y:S02]  /*b420*/  IMAD.MOV R0, RZ, RZ, -R0 ;  /* 0x000000ffff007224 */ /* 0x000fe400078e0a00 */
[----:B0-----:R-:W-:-:S04]  /*b430*/  IMAD.HI.U32 R2, R7, R23, RZ ;  /* 0x0000001707027227 */ /* 0x001fc800078e00ff */
[----:B------:R-:W-:Y:S01]  /*b440*/  IMAD.MOV R2, RZ, RZ, -R2 ;  /* 0x000000ffff027224 */ /* 0x000fe200078e0a02 */
[----:B-1----:R-:W-:Y:S01]  /*b450*/  IABS R9, R4 ;  /* 0x0000000400097213 */ /* 0x002fe20000000000 */
[C---:B------:R-:W-:Y:S02]  /*b460*/  IMAD R14, R12.reuse, R10, R14 ;  /* 0x0000000a0c0e7224 */ /* 0x040fe400078e020e */
[C---:B------:R-:W-:Y:S02]  /*b470*/  IMAD R23, R12.reuse, R2, R23 ;  /* 0x000000020c177224 */ /* 0x040fe400078e0217 */
[C---:B------:R-:W-:Y:S01]  /*b480*/  IMAD R22, R12.reuse, R0, R22 ;  /* 0x000000000c167224 */ /* 0x040fe200078e0216 */
[----:B------:R-:W-:Y:S01]  /*b490*/  ISETP.GT.U32.AND P0, PT, R12, R14, PT ;  /* 0x0000000e0c00720c */ /* 0x000fe20003f04070 */
[----:B------:R-:W-:Y:S01]  /*b4a0*/  @!P4 IMAD.IADD R6, R6, 0x1, -R12 ;  /* 0x000000010606c824 */ /* 0x000fe200078e0a0c */
[C---:B------:R-:W-:Y:S01]  /*b4b0*/  ISETP.GT.U32.AND P4, PT, R12.reuse, R23, PT ;  /* 0x000000170c00720c */ /* 0x040fe20003f84070 */
[----:B------:R-:W-:Y:S01]  /*b4c0*/  @!P3 IMAD.MOV R5, RZ, RZ, -R5 ;  /* 0x000000ffff05b224 */ /* 0x000fe200078e0a05 */
[----:B------:R-:W-:Y:S01]  /*b4d0*/  ISETP.GT.U32.AND P3, PT, R12, R22, PT ;  /* 0x000000160c00720c */ /* 0x000fe20003f64070 */
[----:B------:R-:W-:-:S02]  /*b4e0*/  VIADD R2, R26, 0x30 ;  /* 0x000000301a027836 */ /* 0x000fc40000000000 */
[----:B------:R-:W-:Y:S01]  /*b4f0*/  IMAD.HI.U32 R0, R7, R9, RZ ;  /* 0x0000000907007227 */ /* 0x000fe200078e00ff */
[----:B------:R-:W-:Y:S02]  /*b500*/  STL [R1+0x1f50], R5 ;  /* 0x001f500501007387 */ /* 0x000fe40000100800 */
[----:B------:R-:W-:Y:S01]  /*b510*/  IABS R13, R2 ;  /* 0x00000002000d7213 */ /* 0x000fe20000000000 */
[----:B------:R-:W-:Y:S02]  /*b520*/  IMAD.MOV R0, RZ, RZ, -R0 ;  /* 0x000000ffff007224 */ /* 0x000fe400078e0a00 */
[--C-:B------:R-:W-:Y:S02]  /*b530*/  @!P0 IMAD.IADD R14, R14, 0x1, -R12.reuse ;  /* 0x000000010e0e8824 */ /* 0x100fe400078e0a0c */
[--C-:B------:R-:W-:Y:S02]  /*b540*/  @!P4 IMAD.IADD R23, R23, 0x1, -R12.reuse ;  /* 0x000000011717c824 */ /* 0x100fe400078e0a0c */
[----:B------:R-:W-:Y:S01]  /*b550*/  @!P3 IMAD.IADD R22, R22, 0x1, -R12 ;  /* 0x000000011616b824 */ /* 0x000fe200078e0a0c */
[C---:B------:R-:W-:Y:S01]  /*b560*/  ISETP.GT.U32.AND P0, PT, R12.reuse, R14, PT ;  /* 0x0000000e0c00720c */ /* 0x040fe20003f04070 */
[----:B------:R-:W-:Y:S01]  /*b570*/  IMAD.MOV.U32 R10, RZ, RZ, R6 ;  /* 0x000000ffff0a7224 */ /* 0x000fe200078e0006 */
[C---:B------:R-:W-:Y:S01]  /*b580*/  ISETP.GT.U32.AND P4, PT, R12.reuse, R23, PT ;  /* 0x000000170c00720c */ /* 0x040fe20003f84070 */
[C---:B------:R-:W-:Y:S01]  /*b590*/  IMAD R9, R12.reuse, R0, R9 ;  /* 0x000000000c097224 */ /* 0x040fe200078e0209 */
[----:B------:R-:W-:Y:S01]  /*b5a0*/  ISETP.GT.U32.AND P3, PT, R12, R22, PT ;  /* 0x000000160c00720c */ /* 0x000fe20003f64070 */
[----:B------:R-:W-:-:S02]  /*b5b0*/  VIADD R6, R26, 0x2f ;  /* 0x0000002f1a067836 */ /* 0x000fc40000000000 */
[----:B------:R-:W-:-:S03]  /*b5c0*/  IMAD.HI.U32 R0, R7, R13, RZ ;  /* 0x0000000d07007227 */ /* 0x000fc600078e00ff */
[----:B------:R-:W-:Y:S01]  /*b5d0*/  IABS R11, R6 ;  /* 0x00000006000b7213 */ /* 0x000fe20000000000 */
[----:B------:R-:W-:Y:S01]  /*b5e0*/  @!P1 IMAD.MOV R10, RZ, RZ, -R10 ;  /* 0x000000ffff0a9224 */ /* 0x000fe200078e0a0a */
[----:B------:R-:W-:Y:S01]  /*b5f0*/  ISETP.GE.AND P1, PT, R4, RZ, PT ;  /* 0x000000ff0400720c */ /* 0x000fe20003f26270 */
[----:B------:R-:W-:Y:S02]  /*b600*/  VIADD R21, R26, 0x2e ;  /* 0x0000002e1a157836 */ /* 0x000fe40000000000 */
[----:B------:R-:W-:Y:S01]  /*b610*/  IMAD.MOV R0, RZ, RZ, -R0 ;  /* 0x000000ffff007224 */ /* 0x000fe200078e0a00 */
[----:B------:R0:W-:Y:S01]  /*b620*/  STL [R1+0xb8], R10 ;  /* 0x0000b80a01007387 */ /* 0x0001e20000100800 */
[----:B------:R-:W-:Y:S01]  /*b630*/  @!P4 IMAD.IADD R23, R23, 0x1, -R12 ;  /* 0x000000011717c824 */ /* 0x000fe200078e0a0c */
[C---:B------:R-:W-:Y:S01]  /*b640*/  ISETP.GT.U32.AND P4, PT, R12.reuse, R9, PT ;  /* 0x000000090c00720c */ /* 0x040fe20003f84070 */
[----:B------:R-:W-:Y:S02]  /*b650*/  IMAD R13, R12, R0, R13 ;  /* 0x000000000c0d7224 */ /* 0x000fe400078e020d */
[----:B------:R-:W-:-:S04]  /*b660*/  IMAD.HI.U32 R8, R7, R11, RZ ;  /* 0x0000000b07087227 */ /* 0x000fc800078e00ff */
[--C-:B------:R-:W-:Y:S01]  /*b670*/  @!P0 IMAD.IADD R14, R14, 0x1, -R12.reuse ;  /* 0x000000010e0e8824 */ /* 0x100fe200078e0a0c */
[----:B0-----:R-:W-:Y:S01]  /*b680*/  IABS R10, R21 ;  /* 0x00000015000a7213 */ /* 0x001fe20000000000 */
[----:B------:R-:W-:Y:S01]  /*b690*/  @!P3 IMAD.IADD R22, R22, 0x1, -R12 ;  /* 0x000000011616b824 */ /* 0x000fe200078e0a0c */
[----:B------:R-:W-:Y:S01]  /*b6a0*/  ISETP.GE.AND P0, PT, R2, RZ, PT ;  /* 0x000000ff0200720c */ /* 0x000fe20003f06270 */
[----:B------:R-:W-:Y:S01]  /*b6b0*/  IMAD.MOV R8, RZ, RZ, -R8 ;  /* 0x000000ffff087224 */ /* 0x000fe200078e0a08 */
[----:B------:R-:W-:Y:S01]  /*b6c0*/  ISETP.GT.U32.AND P3, PT, R12, R13, PT ;  /* 0x0000000d0c00720c */ /* 0x000fe20003f64070 */
[----:B------:R-:W-:-:S04]  /*b6d0*/  IMAD.HI.U32 R2, R7, R10, RZ ;  /* 0x0000000a07027227 */ /* 0x000fc800078e00ff */
[----:B------:R-:W-:Y:S02]  /*b6e0*/  IMAD.MOV R2, RZ, RZ, -R2 ;  /* 0x000000ffff027224 */ /* 0x000fe400078e0a02 */
[C---:B------:R-:W-:Y:S02]  /*b6f0*/  IMAD R11, R12.reuse, R8, R11 ;  /* 0x000000080c0b7224 */ /* 0x040fe400078e020b */
[C---:B------:R-:W-:Y:S02]  /*b700*/  IMAD R10, R12.reuse, R2, R10 ;  /* 0x000000020c0a7224 */ /* 0x040fe400078e020a */
[--C-:B------:R-:W-:Y:S01]  /*b710*/  @!P4 IMAD.IADD R9, R9, 0x1, -R12.reuse ;  /* 0x000000010909c824 */ /* 0x100fe200078e0a0c */
[C---:B------:R-:W-:Y:S01]  /*b720*/  ISETP.GT.U32.AND P4, PT, R12.reuse, R11, PT ;  /* 0x0000000b0c00720c */ /* 0x040fe20003f84070 */
[----:B------:R-:W-:Y:S01]  /*b730*/  @!P3 IMAD.IADD R13, R13, 0x1, -R12 ;  /* 0x000000010d0db824 */ /* 0x000fe200078e0a0c */
[----:B------:R-:W-:Y:S01]  /*b740*/  ISETP.GT.U32.AND P3, PT, R12, R10, PT ;  /* 0x0000000a0c00720c */ /* 0x000fe20003f64070 */
[----:B------:R-:W-:-:S02]  /*b750*/  IMAD.MOV.U32 R5, RZ, RZ, R14 ;  /* 0x000000ffff057224 */ /* 0x000fc400078e000e */
[C---:B------:R-:W-:Y:S02]  /*b760*/  VIADD R15, R26.reuse, 0x2d ;  /* 0x0000002d1a0f7836 */ /* 0x040fe40000000000 */
[C---:B------:R-:W-:Y:S02]  /*b770*/  VIADD R2, R26.reuse, 0x2b ;  /* 0x0000002b1a027836 */ /* 0x040fe40000000000 */
[----:B------:R-:W-:Y:S01]  /*b780*/  @!P2 IMAD.MOV R5, RZ, RZ, -R5 ;  /* 0x000000ffff05a224 */ /* 0x000fe200078e0a05 */
[----:B------:R-:W-:Y:S01]  /*b790*/  IABS R4, R15 ;  /* 0x0000000f00047213 */ /* 0x000fe20000000000 */
[----:B------:R-:W-:Y:S01]  /*b7a0*/  VIADD R0, R26, 0x2c ;  /* 0x0000002c1a007836 */ /* 0x000fe20000000000 */
[----:B------:R-:W-:Y:S01]  /*b7b0*/  IABS R17, R2 ;  /* 0x0000000200117213 */ /* 0x000fe20000000000 */
[----:B------:R-:W-:Y:S01]  /*b7c0*/  @!P4 IMAD.IADD R11, R11, 0x1, -R12 ;  /* 0x000000010b0bc824 */ /* 0x000fe200078e0a0c */
[----:B------:R0:W-:Y:S01]  /*b7d0*/  STL [R1+0xb4], R5 ;  /* 0x0000b40501007387 */ /* 0x0001e20000100800 */
[----:B------:R-:W-:Y:S01]  /*b7e0*/  IMAD.HI.U32 R24, R7, R4, RZ ;  /* 0x0000000407187227 */ /* 0x000fe200078e00ff */
[----:B------:R-:W-:-:S02]  /*b7f0*/  ISETP.GT.U32.AND P2, PT, R12, R9, PT ;  /* 0x000000090c00720c */ /* 0x000fc40003f44070 */
[----:B------:R-:W-:Y:S01]  /*b800*/  IABS R20, R0 ;  /* 0x0000000000147213 */ /* 0x000fe20000000000 */
[----:B------:R-:W-:Y:S01]  /*b810*/  @!P3 IMAD.IADD R10, R10, 0x1, -R12 ;  /* 0x000000010a0ab824 */ /* 0x000fe200078e0a0c */
[C---:B------:R-:W-:Y:S01]  /*b820*/  ISETP.GT.U32.AND P3, PT, R12.reuse, R11, PT ;  /* 0x0000000b0c00720c */ /* 0x040fe20003f64070 */
[----:B------:R-:W-:Y:S01]  /*b830*/  IMAD.HI.U32 R14, R7, R17, RZ ;  /* 0x00000011070e7227 */ /* 0x000fe200078e00ff */
[----:B------:R-:W-:-:S03]  /*b840*/  ISETP.GT.U32.AND P4, PT, R12, R13, PT ;  /* 0x0000000d0c00720c */ /* 0x000fc60003f84070 */
[----:B0-----:R-:W-:Y:S02]  /*b850*/  IMAD.MOV.U32 R5, RZ, RZ, R23 ;  /* 0x000000ffff057224 */ /* 0x001fe400078e0017 */
[----:B------:R-:W-:Y:S02]  /*b860*/  IMAD.MOV R24, RZ, RZ, -R24 ;  /* 0x000000ffff187224 */ /* 0x000fe400078e0a18 */
[----:B------:R-:W-:Y:S01]  /*b870*/  @!P5 IMAD.MOV R5, RZ, RZ, -R5 ;  /* 0x000000ffff05d224 */ /* 0x000fe200078e0a05 */
[C---:B------:R-:W-:Y:S01]  /*b880*/  ISETP.GT.U32.AND P5, PT, R12.reuse, R10, PT ;  /* 0x0000000a0c00720c */ /* 0x040fe20003fa4070 */
[----:B------:R-:W-:Y:S02]  /*b890*/  IMAD.MOV R14, RZ, RZ, -R14 ;  /* 0x000000ffff0e7224 */ /* 0x000fe400078e0a0e */
[----:B------:R-:W-:Y:S01]  /*b8a0*/  IMAD.HI.U32 R16, R7, R20, RZ ;  /* 0x0000001407107227 */ /* 0x000fe200078e00ff */
[----:B------:R0:W-:Y:S03]  /*b8b0*/  STL [R1+0xb0], R5 ;  /* 0x0000b00501007387 */ /* 0x0001e60000100800 */
[C---:B------:R-:W-:Y:S01]  /*b8c0*/  IMAD R4, R12.reuse, R24, R4 ;  /* 0x000000180c047224 */ /* 0x040fe200078e0204 */
[----:B------:R-:W-:Y:S01]  /*b8d0*/  IABS R24, R28 ;  /* 0x0000001c00187213 */ /* 0x000fe20000000000 */
[----:B------:R-:W-:-:S02]  /*b8e0*/  IMAD R17, R12, R14, R17 ;  /* 0x0000000e0c117224 */ /* 0x000fc400078e0211 */
[----:B------:R-:W-:Y:S02]  /*b8f0*/  VIADD R8, R26, 0x2a ;  /* 0x0000002a1a087836 */ /* 0x000fe40000000000 */
[----:B------:R-:W-:Y:S02]  /*b900*/  IMAD.MOV R16, RZ, RZ, -R16 ;  /* 0x000000ffff107224 */ /* 0x000fe400078e0a10 */
[----:B0-----:R-:W-:Y:S02]  /*b910*/  IMAD.MOV.U32 R5, RZ, RZ, R22 ;  /* 0x000000ffff057224 */ /* 0x001fe400078e0016 */
[--C-:B------:R-:W-:Y:S01]  /*b920*/  @!P3 IMAD.IADD R11, R11, 0x1, -R12.reuse ;  /* 0x000000010b0bb824 */ /* 0x100fe200078e0a0c */
[C---:B------:R-:W-:Y:S01]  /*b930*/  ISETP.GT.U32.AND P3, PT, R12.reuse, R17, PT ;  /* 0x000000110c00720c */ /* 0x040fe20003f64070 */
[----:B------:R-:W-:Y:S01]  /*b940*/  @!P6 IMAD.MOV R5, RZ, RZ, -R5 ;  /* 0x000000ffff05e224 */ /* 0x000fe200078e0a05 */
[----:B------:R-:W-:Y:S01]  /*b950*/  ISETP.GT.U32.AND P6, PT, R12, R4, PT ;  /* 0x000000040c00720c */ /* 0x000fe20003fc4070 */
[----:B------:R-:W-:-:S02]  /*b960*/  @!P2 IMAD.IADD R9, R9, 0x1, -R12 ;  /* 0x000000010909a824 */ /* 0x000fc400078e0a0c */
[----:B------:R-:W-:Y:S01]  /*b970*/  IMAD R20, R12, R16, R20 ;  /* 0x000000100c147224 */ /* 0x000fe200078e0214 */
[----:B------:R-:W-:Y:S01]  /*b980*/  IABS R16, R8 ;  /* 0x0000000800107213 */ /* 0x000fe20000000000 */
[--C-:B------:R-:W-:Y:S01]  /*b990*/  @!P4 IMAD.IADD R13, R13, 0x1, -R12.reuse ;  /* 0x000000010d0dc824 */ /* 0x100fe200078e0a0c */
[----:B------:R0:W-:Y:S01]  /*b9a0*/  STL [R1+0xac], R5 ;  /* 0x0000ac0501007387 */ /* 0x0001e20000100800 */
[----:B------:R-:W-:Y:S01]  /*b9b0*/  ISETP.GE.AND P4, PT, R6, RZ, PT ;  /* 0x000000ff0600720c */ /* 0x000fe20003f86270 */
[----:B------:R-:W-:Y:S01]  /*b9c0*/  IMAD.MOV.U32 R18, RZ, RZ, R9 ;  /* 0x000000ffff127224 */ /* 0x000fe200078e0009 */
[----:B------:R-:W-:Y:S01]  /*b9d0*/  ISETP.GT.U32.AND P2, PT, R12, R20, PT ;  /* 0x000000140c00720c */ /* 0x000fe20003f44070 */
[----:B------:R-:W-:Y:S02]  /*b9e0*/  VIADD R6, R26, 0x29 ;  /* 0x000000291a067836 */ /* 0x000fe40000000000 */
[----:B------:R-:W-:Y:S01]  /*b9f0*/  @!P5 IMAD.IADD R10, R10, 0x1, -R12 ;  /* 0x000000010a0ad824 */ /* 0x000fe200078e0a0c */
[----:B------:R-:W-:Y:S01]  /*ba00*/  ISETP.GE.AND P5, PT, R21, RZ, PT ;  /* 0x000000ff1500720c */ /* 0x000fe20003fa6270 */
[----:B------:R-:W-:Y:S01]  /*ba10*/  IMAD.HI.U32 R14, R7, R16, RZ ;  /* 0x00000010070e7227 */ /* 0x000fe200078e00ff */
[----:B------:R-:W-:-:S03]  /*ba20*/  IABS R21, R6 ;  /* 0x0000000600157213 */ /* 0x000fc60000000000 */
[----:B0-----:R-:W-:Y:S02]  /*ba30*/  IMAD.MOV.U32 R5, RZ, RZ, R13 ;  /* 0x000000ffff057224 */ /* 0x001fe400078e000d */
[----:B------:R-:W-:Y:S02]  /*ba40*/  @!P1 IMAD.MOV R18, RZ, RZ, -R18 ;  /* 0x000000ffff129224 */ /* 0x000fe400078e0a12 */
[----:B------:R-:W-:Y:S02]  /*ba50*/  @!P0 IMAD.MOV R5, RZ, RZ, -R5 ;  /* 0x000000ffff058224 */ /* 0x000fe400078e0a05 */
[----:B------:R-:W-:Y:S01]  /*ba60*/  IMAD.MOV R14, RZ, RZ, -R14 ;  /* 0x000000ffff0e7224 */ /* 0x000fe200078e0a0e */
[----:B------:R-:W-:Y:S01]  /*ba70*/  STL [R1+0xa8], R18 ;  /* 0x0000a81201007387 */ /* 0x000fe20000100800 */
[--C-:B------:R-:W-:Y:S01]  /*ba80*/  @!P6 IMAD.IADD R4, R4, 0x1, -R12.reuse ;  /* 0x000000010404e824 */ /* 0x100fe200078e0a0c */
[----:B------:R-:W-:Y:S01]  /*ba90*/  ISETP.GE.AND P6, PT, R15, RZ, PT ;  /* 0x000000ff0f00720c */ /* 0x000fe20003fc6270 */
[----:B------:R-:W-:Y:S01]  /*baa0*/  @!P3 IMAD.IADD R17, R17, 0x1, -R12 ;  /* 0x000000011111b824 */ /* 0x000fe200078e0a0c */
[----:B------:R0:W-:Y:S01]  /*bab0*/  STL [R1+0xa4], R5 ;  /* 0x0000a40501007387 */ /* 0x0001e20000100800 */
[----:B------:R-:W-:Y:S01]  /*bac0*/  IMAD.MOV.U32 R15, RZ, RZ, R21 ;  /* 0x000000ffff0f7224 */ /* 0x000fe200078e0015 */
[C---:B------:R-:W-:Y:S01]  /*bad0*/  ISETP.GT.U32.AND P1, PT, R12.reuse, R4, PT ;  /* 0x000000040c00720c */ /* 0x040fe20003f24070 */
[C---:B------:R-:W-:Y:S01]  /*bae0*/  IMAD R16, R12.reuse, R14, R16 ;  /* 0x0000000e0c107224 */ /* 0x040fe200078e0210 */
[----:B------:R-:W-:Y:S01]  /*baf0*/  ISETP.GT.U32.AND P3, PT, R12, R17, PT ;  /* 0x000000110c00720c */ /* 0x000fe20003f64070 */
[----:B------:R-:W-:Y:S01]  /*bb00*/  @!P2 IMAD.IADD R20, R20, 0x1, -R12 ;  /* 0x000000011414a824 */ /* 0x000fe200078e0a0c */
[----:B------:R-:W-:Y:S01]  /*bb10*/  ISETP.GE.AND P2, PT, R0, RZ, PT ;  /* 0x000000ff0000720c */ /* 0x000fe20003f46270 */
[----:B------:R-:W-:-:S03]  /*bb20*/  IMAD.HI.U32 R9, R7, R15, RZ ;  /* 0x0000000f07097227 */ /* 0x000fc600078e00ff */
[C---:B------:R-:W-:Y:S01]  /*bb30*/  ISETP.GT.U32.AND P0, PT, R12.reuse, R20, PT ;  /* 0x000000140c00720c */ /* 0x040fe20003f04070 */
[----:B0-----:R-:W-:Y:S02]  /*bb40*/  IMAD.MOV.U32 R5, RZ, RZ, R10 ;  /* 0x000000ffff057224 */ /* 0x001fe400078e000a */
[----:B------:R-:W-:Y:S02]  /*bb50*/  IMAD.MOV R9, RZ, RZ, -R9 ;  /* 0x000000ffff097224 */ /* 0x000fe400078e0a09 */
[----:B------:R-:W-:Y:S01]  /*bb60*/  @!P5 IMAD.MOV R5, RZ, RZ, -R5 ;  /* 0x000000ffff05d224 */ /* 0x000fe200078e0a05 */
[----:B------:R-:W-:Y:S01]  /*bb70*/  ISETP.GT.U32.AND P5, PT, R12, R16, PT ;  /* 0x000000100c00720c */ /* 0x000fe20003fa4070 */
[----:B------:R-:W-:Y:S01]  /*bb80*/  @!P4 IMAD.MOV R11, RZ, RZ, -R11 ;  /* 0x000000ffff0bc224 */ /* 0x000fe200078e0a0b */
[----:B------:R-:W-:Y:S01]  /*bb90*/  ISETP.GE.AND P4, PT, R2, RZ, PT ;  /* 0x000000ff0200720c */ /* 0x000fe20003f86270 */
[----:B------:R-:W-:Y:S02]  /*bba0*/  IMAD R15, R12, R9, R15 ;  /* 0x000000090c0f7224 */ /* 0x000fe400078e020f */
[----:B------:R-:W-:Y:S01]  /*bbb0*/  VIADD R0, R26, 0x28 ;  /* 0x000000281a007836 */ /* 0x000fe20000000000 */
[----:B------:R-:W-:Y:S01]  /*bbc0*/  STL [R1+0x9c], R11 ;  /* 0x00009c0b01007387 */ /* 0x000fe20000100800 */
[--C-:B------:R-:W-:Y:S01]  /*bbd0*/  @!P1 IMAD.IADD R4, R4, 0x1, -R12.reuse ;  /* 0x0000000104049824 */ /* 0x100fe200078e0a0c */
[----:B------:R-:W-:Y:S01]  /*bbe0*/  ISETP.GE.AND P1, PT, R8, RZ, PT ;  /* 0x000000ff0800720c */ /* 0x000fe20003f26270 */
[--C-:B------:R-:W-:Y:S01]  /*bbf0*/  @!P3 IMAD.IADD R17, R17, 0x1, -R12.reuse ;  /* 0x000000011111b824 */ /* 0x100fe200078e0a0c */
[----:B------:R0:W-:Y:S01]  /*bc00*/  STL [R1+0x98], R5 ;  /* 0x0000980501007387 */ /* 0x0001e20000100800 */
[----:B------:R-:W-:Y:S01]  /*bc10*/  ISETP.GT.U32.AND P3, PT, R12, R15, PT ;  /* 0x0000000f0c00720c */ /* 0x000fe20003f64070 */
[--C-:B------:R-:W-:Y:S01]  /*bc20*/  @!P0 IMAD.IADD R20, R20, 0x1, -R12.reuse ;  /* 0x0000000114148824 */ /* 0x100fe200078e0a0c */
[----:B------:R-:W-:Y:S01]  /*bc30*/  IABS R2, R0 ;  /* 0x0000000000027213 */ /* 0x000fe20000000000 */
[----:B------:R-:W-:Y:S01]  /*bc40*/  @!P5 IMAD.IADD R16, R16, 0x1, -R12 ;  /* 0x000000011010d824 */ /* 0x000fe200078e0a0c */
[----:B------:R-:W-:Y:S01]  /*bc50*/  ISETP.GE.AND P0, PT, R6, RZ, PT ;  /* 0x000000ff0600720c */ /* 0x000fe20003f06270 */
[----:B------:R-:W-:Y:S01]  /*bc60*/  VIADD R8, R26, 0x27 ;  /* 0x000000271a087836 */ /* 0x000fe20000000000 */
[----:B------:R-:W-:Y:S01]  /*bc70*/  ISETP.GE.AND P5, PT, R0, RZ, PT ;  /* 0x000000ff0000720c */ /* 0x000fe20003fa6270 */
[----:B------:R-:W-:-:S03]  /*bc80*/  IMAD.HI.U32 R6, R7, R2, RZ ;  /* 0x0000000207067227 */ /* 0x000fc600078e00ff */
[----:B------:R-:W-:Y:S01]  /*bc90*/  IABS R9, R8 ;  /* 0x0000000800097213 */ /* 0x000fe20000000000 */
[----:B0-----:R-:W-:Y:S02]  /*bca0*/  IMAD.MOV.U32 R5, RZ, RZ, R4 ;  /* 0x000000ffff057224 */ /* 0x001fe400078e0004 */
[----:B------:R-:W-:Y:S02]  /*bcb0*/  IMAD.MOV R6, RZ, RZ, -R6 ;  /* 0x000000ffff067224 */ /* 0x000fe400078e0a06 */
[----:B------:R-:W-:Y:S01]  /*bcc0*/  @!P6 IMAD.MOV R5, RZ, RZ, -R5 ;  /* 0x000000ffff05e224 */ /* 0x000fe200078e0a05 */
[C---:B------:R-:W-:Y:S01]  /*bcd0*/  ISETP.GT.U32.AND P6, PT, R12.reuse, R16, PT ;  /* 0x000000100c00720c */ /* 0x040fe20003fc4070 */
[----:B------:R-:W-:Y:S02]  /*bce0*/  @!P3 IMAD.IADD R15, R15, 0x1, -R12 ;  /* 0x000000010f0fb824 */ /* 0x000fe400078e0a0c */
[C---:B------:R-:W-:Y:S01]  /*bcf0*/  IMAD R0, R12.reuse, R6, R2 ;  /* 0x000000060c007224 */ /* 0x040fe200078e0202 */
[----:B------:R0:W-:Y:S01]  /*bd00*/  STL [R1+0x94], R5 ;  /* 0x0000940501007387 */ /* 0x0001e20000100800 */
[----:B------:R-:W-:Y:S01]  /*bd10*/  IMAD.HI.U32 R4, R7, R9, RZ ;  /* 0x0000000907047227 */ /* 0x000fe200078e00ff */
[----:B------:R-:W-:-:S03]  /*bd20*/  ISETP.GT.U32.AND P3, PT, R12, R15, PT ;  /* 0x0000000f0c00720c */ /* 0x000fc60003f64070 */
[----:B------:R-:W-:Y:S02]  /*bd30*/  VIADD R6, R26, 0x26 ;  /* 0x000000261a067836 */ /* 0x000fe40000000000 */
[----:B------:R-:W-:Y:S02]  /*bd40*/  IMAD.MOV R4, RZ, RZ, -R4 ;  /* 0x000000ffff047224 */ /* 0x000fe400078e0a04 */
[--C-:B------:R-:W-:Y:S01]  /*bd50*/  @!P6 IMAD.IADD R16, R16, 0x1, -R12.reuse ;  /* 0x000000011010e824 */ /* 0x100fe200078e0a0c */
[----:B------:R-:W-:Y:S01]  /*bd60*/  ISETP.GT.U32.AND P6, PT, R12, R0, PT ;  /* 0x000000000c00720c */ /* 0x000fe20003fc4070 */
[----:B------:R-:W-:Y:S01]  /*bd70*/  VIADD R2, R26, 0x25 ;  /* 0x000000251a027836 */ /* 0x000fe20000000000 */
[----:B------:R-:W-:Y:S01]  /*bd80*/  IABS R11, R6 ;  /* 0x00000006000b7213 */ /* 0x000fe20000000000 */
[----:B------:R-:W-:Y:S02]  /*bd90*/  IMAD R9, R12, R4, R9 ;  /* 0x000000040c097224 */ /* 0x000fe400078e0209 */
[----:B------:R-:W-:Y:S01]  /*bda0*/  VIADD R10, R26, 0x24 ;  /* 0x000000241a0a7836 */ /* 0x000fe20000000000 */
[----:B------:R-:W-:Y:S01]  /*bdb0*/  IABS R14, R2 ;  /* 0x00000002000e7213 */ /* 0x000fe20000000000 */
[----:B------:R-:W-:Y:S01]  /*bdc0*/  @!P3 IMAD.IADD R15, R15, 0x1, -R12 ;  /* 0x000000010f0fb824 */ /* 0x000fe200078e0a0c */
[----:B------:R-:W-:Y:S01]  /*bdd0*/  ISETP.GT.U32.AND P3, PT, R12, R9, PT ;  /* 0x000000090c00720c */ /* 0x000fe20003f64070 */
[----:B------:R-:W-:Y:S01]  /*bde0*/  IMAD.HI.U32 R23, R7, R11, RZ ;  /* 0x0000000b07177227 */ /* 0x000fe200078e00ff */
[----:B------:R-:W-:-:S03]  /*bdf0*/  IABS R13, R10 ;  /* 0x0000000a000d7213 */ /* 0x000fc60000000000 */
[----:B------:R-:W-:Y:S01]  /*be00*/  @!P6 IMAD.IADD R0, R0, 0x1, -R12 ;  /* 0x000000010000e824 */ /* 0x000fe200078e0a0c */
[----:B------:R-:W-:Y:S01]  /*be10*/  ISETP.GE.AND P6, PT, R8, RZ, PT ;  /* 0x000000ff0800720c */ /* 0x000fe20003fc6270 */
[----:B------:R-:W-:Y:S02]  /*be20*/  IMAD.MOV.U32 R18, RZ, RZ, R20 ;  /* 0x000000ffff127224 */ /* 0x000fe400078e0014 */
[----:B------:R-:W-:-:S04]  /*be30*/  IMAD.HI.U32 R22, R7, R14, RZ ;  /* 0x0000000e07167227 */ /* 0x000fc800078e00ff */
[----:B------:R-:W-:Y:S02]  /*be40*/  IMAD.MOV R23, RZ, RZ, -R23 ;  /* 0x000000ffff177224 */ /* 0x000fe400078e0a17 */
[----:B0-----:R-:W-:Y:S02]  /*be50*/  IMAD.MOV.U32 R5, RZ, RZ, R17 ;  /* 0x000000ffff057224 */ /* 0x001fe400078e0011 */
[----:B------:R-:W-:Y:S01]  /*be60*/  @!P2 IMAD.MOV R18, RZ, RZ, -R18 ;  /* 0x000000ffff12a224 */ /* 0x000fe200078e0a12 */
[----:B------:R-:W-:Y:S01]  /*be70*/  ISETP.GT.U32.AND P2, PT, R12, R0, PT ;  /* 0x000000000c00720c */ /* 0x000fe20003f44070 */
[----:B------:R-:W-:-:S03]  /*be80*/  IMAD.HI.U32 R21, R7, R13, RZ ;  /* 0x0000000d07157227 */ /* 0x000fc600078e00ff */
[----:B------:R-:W-:Y:S01]  /*be90*/  STL [R1+0x90], R18 ;  /* 0x0000901201007387 */ /* 0x000fe20000100800 */
[----:B------:R-:W-:Y:S02]  /*bea0*/  IMAD.MOV R22, RZ, RZ, -R22 ;  /* 0x000000ffff167224 */ /* 0x000fe400078e0a16 */
[C---:B------:R-:W-:Y:S02]  /*beb0*/  IMAD R8, R12.reuse, R23, R11 ;  /* 0x000000170c087224 */ /* 0x040fe400078e020b */
[----:B------:R-:W-:Y:S02]  /*bec0*/  @!P4 IMAD.MOV R5, RZ, RZ, -R5 ;  /* 0x000000ffff05c224 */ /* 0x000fe400078e0a05 */
[----:B------:R-:W-:Y:S02]  /*bed0*/  IMAD.MOV R21, RZ, RZ, -R21 ;  /* 0x000000ffff157224 */ /* 0x000fe400078e0a15 */
[C---:B------:R-:W-:Y:S01]  /*bee0*/  IMAD R14, R12.reuse, R22, R14 ;  /* 0x000000160c0e7224 */ /* 0x040fe200078e020e */
[----:B------:R0:W-:Y:S01]  /*bef0*/  STL [R1+0x8c], R5 ;  /* 0x00008c0501007387 */ /* 0x0001e20000100800 */
[----:B------:R-:W-:Y:S01]  /*bf00*/  @!P3 IMAD.IADD R9, R9, 0x1, -R12 ;  /* 0x000000010909b824 */ /* 0x000fe200078e0a0c */
[C---:B------:R-:W-:Y:S01]  /*bf10*/  ISETP.GT.U32.AND P3, PT, R12.reuse, R8, PT ;  /* 0x000000080c00720c */ /* 0x040fe20003f64070 */
[----:B------:R-:W-:-:S02]  /*bf20*/  IMAD R13, R12, R21, R13 ;  /* 0x000000150c0d7224 */ /* 0x000fc400078e020d */
[----:B------:R-:W-:Y:S01]  /*bf30*/  VIADD R4, R26, 0x23 ;  /* 0x000000231a047836 */ /* 0x000fe20000000000 */
[C---:B------:R-:W-:Y:S01]  /*bf40*/  ISETP.GT.U32.AND P4, PT, R12.reuse, R9, PT ;  /* 0x000000090c00720c */ /* 0x040fe20003f84070 */
[----:B------:R-:W-:Y:S01]  /*bf50*/  @!P1 IMAD.MOV R16, RZ, RZ, -R16 ;  /* 0x000000ffff109224 */ /* 0x000fe200078e0a10 */
[----:B------:R-:W-:Y:S01]  /*bf60*/  ISETP.GT.U32.AND P1, PT, R12, R14, PT ;  /* 0x0000000e0c00720c */ /* 0x000fe20003f24070 */
[----:B------:R-:W-:Y:S01]  /*bf70*/  @!P2 IMAD.IADD R0, R0, 0x1, -R12 ;  /* 0x000000010000a824 */ /* 0x000fe200078e0a0c */
[----:B------:R-:W-:Y:S01]  /*bf80*/  ISETP.GT.U32.AND P2, PT, R12, R13, PT ;  /* 0x0000000d0c00720c */ /* 0x000fe20003f44070 */
[----:B0-----:R-:W-:Y:S01]  /*bf90*/  IMAD.MOV.U32 R5, RZ, RZ, R15 ;  /* 0x000000ffff057224 */ /* 0x001fe200078e000f */
[----:B------:R-:W-:Y:S01]  /*bfa0*/  IABS R11, R4 ;  /* 0x00000004000b7213 */ /* 0x000fe20000000000 */
[----:B------:R0:W-:Y:S01]  /*bfb0*/  STL [R1+0x88], R16 ;  /* 0x0000881001007387 */ /* 0x0001e20000100800 */
[----:B------:R-:W-:Y:S02]  /*bfc0*/  VIADD R20, R26, 0x2 ;  /* 0x000000021a147836 */ /* 0x000fe40000000000 */
[----:B------:R-:W-:Y:S01]  /*bfd0*/  @!P0 IMAD.MOV R5, RZ, RZ, -R5 ;  /* 0x000000ffff058224 */ /* 0x000fe200078e0a05 */
[----:B------:R-:W-:Y:S01]  /*bfe0*/  ISETP.GE.AND P0, PT, R6, RZ, PT ;  /* 0x000000ff0600720c */ /* 0x000fe20003f06270 */
[----:B------:R-:W-:-:S02]  /*bff0*/  VIADD R6, R26, 0x22 ;  /* 0x000000221a067836 */ /* 0x000fc40000000000 */
[----:B------:R-:W-:Y:S01]  /*c000*/  IMAD.HI.U32 R15, R7, R11, RZ ;  /* 0x0000000b070f7227 */ /* 0x000fe200078e00ff */
[----:B------:R1:W-:Y:S02]  /*c010*/  STL [R1+0x84], R5 ;  /* 0x0000840501007387 */ /* 0x0003e40000100800 */
[----:B0-----:R-:W-:Y:S01]  /*c020*/  IABS R16, R6 ;  /* 0x0000000600107213 */ /* 0x001fe20000000000 */
[--C-:B------:R-:W-:Y:S01]  /*c030*/  @!P3 IMAD.IADD R8, R8, 0x1, -R12.reuse ;  /* 0x000000010808b824 */ /* 0x100fe200078e0a0c */
[----:B------:R-:W-:Y:S01]  /*c040*/  ISETP.GE.AND P3, PT, R10, RZ, PT ;  /* 0x000000ff0a00720c */ /* 0x000fe20003f66270 */
[----:B------:R-:W-:Y:S02]  /*c050*/  IMAD.MOV R15, RZ, RZ, -R15 ;  /* 0x000000ffff0f7224 */ /* 0x000fe400078e0a0f */
[--C-:B------:R-:W-:Y:S01]  /*c060*/  @!P4 IMAD.IADD R9, R9, 0x1, -R12.reuse ;  /* 0x000000010909c824 */ /* 0x100fe200078e0a0c */
[----:B------:R-:W-:Y:S01]  /*c070*/  ISETP.GE.AND P4, PT, R2, RZ, PT ;  /* 0x000000ff0200720c */ /* 0x000fe20003f86270 */
[----:B------:R-:W-:Y:S01]  /*c080*/  @!P1 IMAD.IADD R14, R14, 0x1, -R12 ;  /* 0x000000010e0e9824 */ /* 0x000fe200078e0a0c */
[----:B------:R-:W-:Y:S01]  /*c090*/  ISETP.GT.U32.AND P1, PT, R12, R8, PT ;  /* 0x000000080c00720c */ /* 0x000fe20003f24070 */
[----:B-1----:R-:W-:-:S02]  /*c0a0*/  IMAD.MOV.U32 R5, RZ, RZ, R0 ;  /* 0x000000ffff057224 */ /* 0x002fc400078e0000 */
[----:B------:R-:W-:Y:S02]  /*c0b0*/  @!P2 IMAD.IADD R13, R13, 0x1, -R12 ;  /* 0x000000010d0da824 */ /* 0x000fe400078e0a0c */
[----:B------:R-:W-:Y:S01]  /*c0c0*/  @!P5 IMAD.MOV R5, RZ, RZ, -R5 ;  /* 0x000000ffff05d224 */ /* 0x000fe200078e0a05 */
[C---:B------:R-:W-:Y:S01]  /*c0d0*/  ISETP.GT.U32.AND P5, PT, R12.reuse, R14, PT ;  /* 0x0000000e0c00720c */ /* 0x040fe20003fa4070 */
[C---:B------:R-:W-:Y:S01]  /*c0e0*/  IMAD R2, R12.reuse, R15, R11 ;  /* 0x0000000f0c027224 */ /* 0x040fe200078e020b */
[----:B------:R-:W-:Y:S01]  /*c0f0*/  ISETP.GT.U32.AND P2, PT, R12, R13, PT ;  /* 0x0000000d0c00720c */ /* 0x000fe20003f44070 */
[----:B------:R-:W-:Y:S01]  /*c100*/  IMAD.MOV.U32 R10, RZ, RZ, R16 ;  /* 0x000000ffff0a7224 */ /* 0x000fe200078e0010 */
[----:B------:R0:W-:Y:S01]  /*c110*/  STL [R1+0x80], R5 ;  /* 0x0000800501007387 */ /* 0x0001e20000100800 */
[----:B------:R-:W-:Y:S02]  /*c120*/  VIADD R0, R26, 0x21 ;  /* 0x000000211a007836 */ /* 0x000fe40000000000 */
[----:B------:R-:W-:-:S03]  /*c130*/  IMAD.HI.U32 R11, R7, R10, RZ ;  /* 0x0000000a070b7227 */ /* 0x000fc600078e00ff */
[----:B------:R-:W-:Y:S01]  /*c140*/  IABS R16, R0 ;  /* 0x0000000000107213 */ /* 0x000fe20000000000 */
[----:B------:R-:W-:Y:S02]  /*c150*/  IMAD.MOV R11, RZ, RZ, -R11 ;  /* 0x000000ffff0b7224 */ /* 0x000fe400078e0a0b */
[----:B------:R-:W-:Y:S01]  /*c160*/  @!P1 IMAD.IADD R8, R8, 0x1, -R12 ;  /* 0x0000000108089824 */ /* 0x000fe200078e0a0c */
[----:B------:R-:W-:Y:S01]  /*c170*/  ISETP.GE.AND P1, PT, R4, RZ, PT ;  /* 0x000000ff0400720c */ /* 0x000fe20003f26270 */
[----:B0-----:R-:W-:Y:S02]  /*c180*/  IMAD.MOV.U32 R5, RZ, RZ, R9 ;  /* 0x000000ffff057224 */ /* 0x001fe400078e0009 */
[C---:B------:R-:W-:Y:S02]  /*c190*/  IMAD R4, R12.reuse, R11, R10 ;  /* 0x0000000b0c047224 */ /* 0x040fe400078e020a */
[----:B------:R-:W-:Y:S01]  /*c1a0*/  @!P6 IMAD.MOV R5, RZ, RZ, -R5 ;  /* 0x000000ffff05e224 */ /* 0x000fe200078e0a05 */
[----:B------:R-:W-:Y:S01]  /*c1b0*/  ISETP.GT.U32.AND P6, PT, R12, R2, PT ;  /* 0x000000020c00720c */ /* 0x000fe20003fc4070 */
[----:B------:R-:W-:-:S03]  /*c1c0*/  IMAD.HI.U32 R10, R7, R16, RZ ;  /* 0x00000010070a7227 */ /* 0x000fc600078e00ff */
[----:B------:R0:W-:Y:S01]  /*c1d0*/  STL [R1+0x78], R5 ;  /* 0x0000780501007387 */ /* 0x0001e20000100800 */
[--C-:B------:R-:W-:Y:S01]  /*c1e0*/  @!P5 IMAD.IADD R14, R14, 0x1, -R12.reuse ;  /* 0x000000010e0ed824 */ /* 0x100fe200078e0a0c */
[----:B------:R-:W-:Y:S01]  /*c1f0*/  ISETP.GE.AND P5, PT, R6, RZ, PT ;  /* 0x000000ff0600720c */ /* 0x000fe20003fa6270 */
[----:B------:R-:W-:Y:S01]  /*c200*/  @!P2 IMAD.IADD R13, R13, 0x1, -R12 ;  /* 0x000000010d0da824 */ /* 0x000fe200078e0a0c */
[----:B------:R-:W-:Y:S01]  /*c210*/  ISETP.GT.U32.AND P2, PT, R12, R4, PT ;  /* 0x000000040c00720c */ /* 0x000fe20003f44070 */
[----:B------:R-:W-:Y:S02]  /*c220*/  IMAD.MOV R10, RZ, RZ, -R10 ;  /* 0x000000ffff0a7224 */ /* 0x000fe400078e0a0a */
[----:B------:R-:W-:Y:S02]  /*c230*/  IMAD.MOV.U32 R15, RZ, RZ, R8 ;  /* 0x000000ffff0f7224 */ /* 0x000fe400078e0008 */
[----:B------:R-:W-:Y:S01]  /*c240*/  @!P6 IMAD.IADD R2, R2, 0x1, -R12 ;  /* 0x000000010202e824 */ /* 0x000fe200078e0a0c */
[----:B------:R-:W-:Y:S01]  /*c250*/  ISETP.GE.AND P6, PT, R0, RZ, PT ;  /* 0x000000ff0000720c */ /* 0x000fe20003fc6270 */
[----:B0-----:R-:W-:-:S02]  /*c260*/  IMAD.MOV.U32 R5, RZ, RZ, R14 ;  /* 0x000000ffff057224 */ /* 0x001fc400078e000e */
[C---:B------:R-:W-:Y:S02]  /*c270*/  IMAD R16, R12.reuse, R10, R16 ;  /* 0x0000000a0c107224 */ /* 0x040fe400078e0210 */
[----:B------:R-:W-:Y:S01]  /*c280*/  @!P0 IMAD.MOV R15, RZ, RZ, -R15 ;  /* 0x000000ffff0f8224 */ /* 0x000fe200078e0a0f */
[----:B------:R-:W-:Y:S01]  /*c290*/  ISETP.GT.U32.AND P0, PT, R12, R2, PT ;  /* 0x000000020c00720c */ /* 0x000fe20003f04070 */
[----:B------:R-:W-:Y:S02]  /*c2a0*/  VIADD R9, R26, 0x20 ;  /* 0x000000201a097836 */ /* 0x000fe40000000000 */
[----:B------:R-:W-:Y:S01]  /*c2b0*/  @!P4 IMAD.MOV R5, RZ, RZ, -R5 ;  /* 0x000000ffff05c224 */ /* 0x000fe200078e0a05 */
[----:B------:R-:W-:Y:S01]  /*c2c0*/  ISETP.GT.U32.AND P4, PT, R12, R16, PT ;  /* 0x000000100c00720c */ /* 0x000fe20003f84070 */
[----:B------:R-:W-:Y:S01]  /*c2d0*/  STL [R1+0x74], R15 ;  /* 0x0000740f01007387 */ /* 0x000fe20000100800 */
[----:B------:R-:W-:Y:S01]  /*c2e0*/  IABS R17, R9 ;  /* 0x0000000900117213 */ /* 0x000fe20000000000 */
[----:B------:R-:W-:-:S02]  /*c2f0*/  @!P2 IMAD.IADD R4, R4, 0x1, -R12 ;  /* 0x000000010404a824 */ /* 0x000fc400078e0a0c */
[----:B------:R0:W-:Y:S01]  /*c300*/  STL [R1+0x70], R5 ;  /* 0x0000700501007387 */ /* 0x0001e20000100800 */
[----:B------:R-:W-:Y:S02]  /*c310*/  VIADD R0, R26, 0x1e ;  /* 0x0000001e1a007836 */ /* 0x000fe40000000000 */
[----:B------:R-:W-:Y:S01]  /*c320*/  IMAD.HI.U32 R8, R7, R17, RZ ;  /* 0x0000001107087227 */ /* 0x000fe200078e00ff */
[----:B------:R-:W-:Y:S02]  /*c330*/  ISETP.GT.U32.AND P2, PT, R12, R4, PT ;  /* 0x000000040c00720c */ /* 0x000fe40003f44070 */
[----:B------:R-:W-:Y:S01]  /*c340*/  IABS R10, R0 ;  /* 0x00000000000a7213 */ /* 0x000fe20000000000 */
[----:B------:R-:W-:Y:S02]  /*c350*/  @!P0 IMAD.IADD R2, R2, 0x1, -R12 ;  /* 0x0000000102028824 */ /* 0x000fe400078e0a0c */
[----:B------:R-:W-:Y:S02]  /*c360*/  IMAD.MOV R8, RZ, RZ, -R8 ;  /* 0x000000ffff087224 */ /* 0x000fe400078e0a08 */
[----:B0-----:R-:W-:-:S02]  /*c370*/  IMAD.MOV.U32 R5, RZ, RZ, R13 ;  /* 0x000000ffff057224 */ /* 0x001fc400078e000d */
[----:B------:R-:W-:Y:S02]  /*c380*/  VIADD R6, R26, 0x1f ;  /* 0x0000001f1a067836 */ /* 0x000fe40000000000 */
[----:B------:R-:W-:Y:S01]  /*c390*/  @!P3 IMAD.MOV R5, RZ, RZ, -R5 ;  /* 0x000000ffff05b224 */ /* 0x000fe200078e0a05 */
[----:B------:R-:W-:Y:S01]  /*c3a0*/  ISETP.GE.AND P3, PT, R9, RZ, PT ;  /* 0x000000ff0900720c */ /* 0x000fe20003f66270 */
[--C-:B------:R-:W-:Y:S01]  /*c3b0*/  @!P4 IMAD.IADD R16, R16, 0x1, -R12.reuse ;  /* 0x000000011010c824 */ /* 0x100fe200078e0a0c */
[----:B------:R-:W-:Y:S01]  /*c3c0*/  IABS R11, R6 ;  /* 0x00000006000b7213 */ /* 0x000fe20000000000 */
[----:B------:R-:W-:Y:S01]  /*c3d0*/  IMAD R17, R12, R8, R17 ;  /* 0x000000080c117224 */ /* 0x000fe200078e0211 */
[----:B------:R0:W-:Y:S01]  /*c3e0*/  STL [R1+0x6c], R5 ;  /* 0x00006c0501007387 */ /* 0x0001e20000100800 */
[C---:B------:R-:W-:Y:S01]  /*c3f0*/  IMAD.HI.U32 R9, R7.reuse, R10, RZ ;  /* 0x0000000a07097227 */ /* 0x040fe200078e00ff */
[----:B------:R-:W-:Y:S02]  /*c400*/  ISETP.GE.AND P4, PT, R0, RZ, PT ;  /* 0x000000ff0000720c */ /* 0x000fe40003f86270 */
[----:B------:R-:W-:Y:S01]  /*c410*/  ISETP.GT.U32.AND P0, PT, R12, R17, PT ;  /* 0x000000110c00720c */ /* 0x000fe20003f04070 */
[----:B------:R-:W-:Y:S01]  /*c420*/  @!P2 IMAD.IADD R4, R4, 0x1, -R12 ;  /* 0x000000010404a824 */ /* 0x000fe200078e0a0c */
[----:B------:R-:W-:Y:S01]  /*c430*/  ISETP.GE.AND P2, PT, R6, RZ, PT ;  /* 0x000000ff0600720c */ /* 0x000fe20003f46270 */
[----:B------:R-:W-:-:S04]  /*c440*/  IMAD.HI.U32 R8, R7, R11, RZ ;  /* 0x0000000b07087227 */ /* 0x000fc800078e00ff */
[----:B0-----:R-:W-:Y:S02]  /*c450*/  IMAD.MOV.U32 R5, RZ, RZ, R2 ;  /* 0x000000ffff057224 */ /* 0x001fe400078e0002 */
[----:B------:R-:W-:Y:S02]  /*c460*/  IMAD.MOV R6, RZ, RZ, -R9 ;  /* 0x000000ffff067224 */ /* 0x000fe400078e0a09 */
[----:B------:R-:W-:Y:S01]  /*c470*/  @!P1 IMAD.MOV R5, RZ, RZ, -R5 ;  /* 0x000000ffff059224 */ /* 0x000fe200078e0a05 */
[C---:B------:R-:W-:Y:S01]  /*c480*/  ISETP.GT.U32.AND P1, PT, R12.reuse, R16, PT ;  /* 0x000000100c00720c */ /* 0x040fe20003f24070 */
[----:B------:R-:W-:Y:S02]  /*c490*/  IMAD.MOV R8, RZ, RZ, -R8 ;  /* 0x000000ffff087224 */ /* 0x000fe400078e0a08 */
[----:B------:R-:W-:Y:S01]  /*c4a0*/  IMAD R10, R12, R6, R10 ;  /* 0x000000060c0a7224 */ /* 0x000fe200078e020a */
[----:B------:R0:W-:Y:S01]  /*c4b0*/  STL [R1+0x68], R5 ;  /* 0x0000680501007387 */ /* 0x0001e20000100800 */
[----:B------:R-:W-:-:S02]  /*c4c0*/  VIADD R0, R26, 0x1d ;  /* 0x0000001d1a007836 */ /* 0x000fc40000000000 */
[C---:B------:R-:W-:Y:S02]  /*c4d0*/  IMAD R11, R12.reuse, R8, R11 ;  /* 0x000000080c0b7224 */ /* 0x040fe400078e020b */
[----:B------:R-:W-:Y:S01]  /*c4e0*/  @!P0 IMAD.IADD R17, R17, 0x1, -R12 ;  /* 0x0000000111118824 */ /* 0x000fe200078e0a0c */
[----:B------:R-:W-:Y:S01]  /*c4f0*/  IABS R6, R0 ;  /* 0x0000000000067213 */ /* 0x000fe20000000000 */
[----:B------:R-:W-:Y:S01]  /*c500*/  @!P5 IMAD.MOV R4, RZ, RZ, -R4 ;  /* 0x000000ffff04d224 */ /* 0x000fe200078e0a04 */
[----:B------:R-:W-:Y:S01]  /*c510*/  ISETP.GT.U32.AND P5, PT, R12, R11, PT ;  /* 0x0000000b0c00720c */ /* 0x000fe20003fa4070 */
[----:B------:R-:W-:Y:S01]  /*c520*/  @!P1 IMAD.IADD R16, R16, 0x1, -R12 ;  /* 0x0000000110109824 */ /* 0x000fe200078e0a0c */
[C---:B------:R-:W-:Y:S01]  /*c530*/  ISETP.GT.U32.AND P1, PT, R12.reuse, R10, PT ;  /* 0x0000000a0c00720c */ /* 0x040fe20003f24070 */
[----:B------:R-:W-:Y:S01]  /*c540*/  IMAD.HI.U32 R15, R7, R6, RZ ;  /* 0x00000006070f7227 */ /* 0x000fe200078e00ff */
[----:B------:R-:W-:Y:S01]  /*c550*/  ISETP.GT.U32.AND P0, PT, R12, R17, PT ;  /* 0x000000110c00720c */ /* 0x000fe20003f04070 */
[----:B------:R1:W-:Y:S02]  /*c560*/  STL [R1+0x64], R4 ;  /* 0x0000640401007387 */ /* 0x0003e40000100800 */
[----:B------:R-:W-:-:S02]  /*c570*/  VIADD R2, R26, 0x1b ;  /* 0x0000001b1a027836 */ /* 0x000fc40000000000 */
[----:B------:R-:W-:Y:S02]  /*c580*/  IMAD.MOV R15, RZ, RZ, -R15 ;  /* 0x000000ffff0f7224 */ /* 0x000fe400078e0a0f */
[----:B------:R-:W-:Y:S01]  /*c590*/  VIADD R13, R26, 0x1c ;  /* 0x0000001c1a0d7836 */ /* 0x000fe20000000000 */
[----:B------:R-:W-:Y:S01]  /*c5a0*/  IABS R8, R2 ;  /* 0x0000000200087213 */ /* 0x000fe20000000000 */
[----:B0-----:R-:W-:Y:S02]  /*c5b0*/  IMAD.MOV.U32 R5, RZ, RZ, R16 ;  /* 0x000000ffff057224 */ /* 0x001fe400078e0010 */
[----:B------:R-:W-:Y:S01]  /*c5c0*/  @!P1 IMAD.IADD R10, R10, 0x1, -R12 ;  /* 0x000000010a0a9824 */ /* 0x000fe200078e0a0c */
[----:B------:R-:W-:Y:S01]  /*c5d0*/  IABS R14, R13 ;  /* 0x0000000d000e7213 */ /* 0x000fe20000000000 */
[----:B------:R-:W-:Y:S02]  /*c5e0*/  IMAD R6, R12, R15, R6 ;  /* 0x0000000f0c067224 */ /* 0x000fe400078e0206 */
[----:B------:R-:W-:-:S02]  /*c5f0*/  VIADD R9, R26, 0x1a ;  /* 0x0000001a1a097836 */ /* 0x000fc40000000000 */
[--C-:B------:R-:W-:Y:S01]  /*c600*/  @!P5 IMAD.IADD R11, R11, 0x1, -R12.reuse ;  /* 0x000000010b0bd824 */ /* 0x100fe200078e0a0c */
[C---:B------:R-:W-:Y:S01]  /*c610*/  ISETP.GT.U32.AND P5, PT, R12.reuse, R6, PT ;  /* 0x000000060c00720c */ /* 0x040fe20003fa4070 */
[----:B------:R-:W-:Y:S01]  /*c620*/  @!P6 IMAD.MOV R5, RZ, RZ, -R5 ;  /* 0x000000ffff05e224 */ /* 0x000fe200078e0a05 */
[----:B------:R-:W-:Y:S01]  /*c630*/  ISETP.GT.U32.AND P6, PT, R12, R10, PT ;  /* 0x0000000a0c00720c */ /* 0x000fe20003fc4070 */
[----:B------:R-:W-:Y:S01]  /*c640*/  @!P0 IMAD.IADD R17, R17, 0x1, -R12 ;  /* 0x0000000111118824 */ /* 0x000fe200078e0a0c */
[----:B------:R-:W-:Y:S01]  /*c650*/  ISETP.GE.AND P0, PT, R0, RZ, PT ;  /* 0x000000ff0000720c */ /* 0x000fe20003f06270 */
[C---:B------:R-:W-:Y:S01]  /*c660*/  IMAD.HI.U32 R0, R7.reuse, R8, RZ ;  /* 0x0000000807007227 */ /* 0x040fe200078e00ff */
[----:B-1----:R-:W-:Y:S01]  /*c670*/  IABS R4, R9 ;  /* 0x0000000900047213 */ /* 0x002fe20000000000 */
[----:B------:R0:W-:Y:S01]  /*c680*/  STL [R1+0x60], R5 ;  /* 0x0000600501007387 */ /* 0x0001e20000100800 */
[----:B------:R-:W-:Y:S01]  /*c690*/  ISETP.GT.U32.AND P1, PT, R12, R11, PT ;  /* 0x0000000b0c00720c */ /* 0x000fe20003f24070 */
[----:B------:R-:W-:-:S04]  /*c6a0*/  IMAD.HI.U32 R15, R7, R14, RZ ;  /* 0x0000000e070f7227 */ /* 0x000fc800078e00ff */
[----:B------:R-:W-:Y:S02]  /*c6b0*/  IMAD.MOV R0, RZ, RZ, -R0 ;  /* 0x000000ffff007224 */ /* 0x000fe400078e0a00 */
[----:B------:R-:W-:-:S04]  /*c6c0*/  IMAD.HI.U32 R16, R7, R4, RZ ;  /* 0x0000000407107227 */ /* 0x000fc800078e00ff */
[----:B0-----:R-:W-:Y:S02]  /*c6d0*/  IMAD.MOV.U32 R5, RZ, RZ, R17 ;  /* 0x000000ffff057224 */ /* 0x001fe400078e0011 */
[----:B------:R-:W-:Y:S02]  /*c6e0*/  IMAD.MOV R15, RZ, RZ, -R15 ;  /* 0x000000ffff0f7224 */ /* 0x000fe400078e0a0f */
[----:B------:R-:W-:Y:S01]  /*c6f0*/  @!P3 IMAD.MOV R5, RZ, RZ, -R5 ;  /* 0x000000ffff05b224 */ /* 0x000fe200078e0a05 */
[----:B------:R-:W-:Y:S01]  /*c700*/  ISETP.GE.AND P3, PT, R13, RZ, PT ;  /* 0x000000ff0d00720c */ /* 0x000fe20003f66270 */
[C---:B------:R-:W-:Y:S02]  /*c710*/  IMAD R8, R12.reuse, R0, R8 ;  /* 0x000000000c087224 */ /* 0x040fe400078e0208 */
[----:B------:R-:W-:Y:S01]  /*c720*/  IMAD.MOV R13, RZ, RZ, -R16 ;  /* 0x000000ffff0d7224 */ /* 0x000fe200078e0a10 */
[----:B------:R0:W-:Y:S01]  /*c730*/  STL [R1+0x5c], R5 ;  /* 0x00005c0501007387 */ /* 0x0001e20000100800 */
[----:B------:R-:W-:-:S02]  /*c740*/  IMAD R14, R12, R15, R14 ;  /* 0x0000000f0c0e7224 */ /* 0x000fc400078e020e */
[--C-:B------:R-:W-:Y:S01]  /*c750*/  @!P6 IMAD.IADD R10, R10, 0x1, -R12.reuse ;  /* 0x000000010a0ae824 */ /* 0x100fe200078e0a0c */
[----:B------:R-:W-:Y:S01]  /*c760*/  ISETP.GT.U32.AND P6, PT, R12, R8, PT ;  /* 0x000000080c00720c */ /* 0x000fe20003fc4070 */
[----:B------:R-:W-:Y:S02]  /*c770*/  @!P5 IMAD.IADD R6, R6, 0x1, -R12 ;  /* 0x000000010606d824 */ /* 0x000fe400078e0a0c */
[----:B------:R-:W-:Y:S02]  /*c780*/  VIADD R0, R26, 0x19 ;  /* 0x000000191a007836 */ /* 0x000fe40000000000 */
[C---:B------:R-:W-:Y:S01]  /*c790*/  IMAD R4, R12.reuse, R13, R4 ;  /* 0x0000000d0c047224 */ /* 0x040fe200078e0204 */
[C---:B------:R-:W-:Y:S01]  /*c7a0*/  ISETP.GT.U32.AND P5, PT, R12.reuse, R6, PT ;  /* 0x000000060c00720c */ /* 0x040fe20003fa4070 */
[----:B------:R-:W-:Y:S01]  /*c7b0*/  @!P1 IMAD.IADD R11, R11, 0x1, -R12 ;  /* 0x000000010b0b9824 */ /* 0x000fe200078e0a0c */
[----:B------:R-:W-:Y:S01]  /*c7c0*/  ISETP.GT.U32.AND P1, PT, R12, R14, PT ;  /* 0x0000000e0c00720c */ /* 0x000fe20003f24070 */
[----:B0-----:R-:W-:Y:S01]  /*c7d0*/  IMAD.MOV.U32 R5, RZ, RZ, R10 ;  /* 0x000000ffff057224 */ /* 0x001fe200078e000a */
[----:B------:R-:W-:Y:S01]  /*c7e0*/  IABS R13, R0 ;  /* 0x00000000000d7213 */ /* 0x000fe20000000000 */
[----:B------:R-:W-:-:S02]  /*c7f0*/  IMAD.MOV.U32 R17, RZ, RZ, R11 ;  /* 0x000000ffff117224 */ /* 0x000fc400078e000b */
[----:B------:R-:W-:Y:S01]  /*c800*/  @!P4 IMAD.MOV R5, RZ, RZ, -R5 ;  /* 0x000000ffff05c224 */ /* 0x000fe200078e0a05 */
[----:B------:R-:W-:Y:S01]  /*c810*/  ISETP.GT.U32.AND P4, PT, R12, R4, PT ;  /* 0x000000040c00720c */ /* 0x000fe20003f84070 */
[----:B------:R-:W-:Y:S02]  /*c820*/  IMAD.MOV.U32 R11, RZ, RZ, R13 ;  /* 0x000000ffff0b7224 */ /* 0x000fe400078e000d */
[----:B------:R-:W-:Y:S01]  /*c830*/  @!P2 IMAD.MOV R17, RZ, RZ, -R17 ;  /* 0x000000ffff11a224 */ /* 0x000fe200078e0a11 */
[----:B------:R-:W-:Y:S01]  /*c840*/  ISETP.GE.AND P2, PT, R2, RZ, PT ;  /* 0x000000ff0200720c */ /* 0x000fe20003f46270 */
[----:B------:R-:W-:-:S03]  /*c850*/  IMAD.HI.U32 R2, R7, R11, RZ ;  /* 0x0000000b07027227 */ /* 0x000fc600078e00ff */
[----:B------:R-:W-:Y:S01]  /*c860*/  STL [R1+0x58], R17 ;  /* 0x0000581101007387 */ /* 0x000fe20000100800 */
[--C-:B------:R-:W-:Y:S02]  /*c870*/  @!P6 IMAD.IADD R8, R8, 0x1, -R12.reuse ;  /* 0x000000010808e824 */ /* 0x100fe400078e0a0c */
[----:B------:R-:W-:Y:S01]  /*c880*/  VIADD R10, R26, 0x18 ;  /* 0x000000181a0a7836 */ /* 0x000fe20000000000 */
[----:B------:R0:W-:Y:S01]  /*c890*/  STL [R1+0x54], R5 ;  /* 0x0000540501007387 */ /* 0x0001e20000100800 */
[--C-:B------:R-:W-:Y:S01]  /*c8a0*/  @!P1 IMAD.IADD R14, R14, 0x1, -R12.reuse ;  /* 0x000000010e0e9824 */ /* 0x100fe200078e0a0c */
[----:B------:R-:W-:Y:S01]  /*c8b0*/  ISETP.GT.U32.AND P6, PT, R12, R8, PT ;  /* 0x000000080c00720c */ /* 0x000fe20003fc4070 */
[----:B------:R-:W-:Y:S01]  /*c8c0*/  @!P5 IMAD.IADD R6, R6, 0x1, -R12 ;  /* 0x000000010606d824 */ /* 0x000fe200078e0a0c */
[----:B------:R-:W-:Y:S01]  /*c8d0*/  IABS R13, R10 ;  /* 0x0000000a000d7213 */ /* 0x000fe20000000000 */
[----:B------:R-:W-:Y:S01]  /*c8e0*/  IMAD.MOV R2, RZ, RZ, -R2 ;  /* 0x000000ffff027224 */ /* 0x000fe200078e0a02 */
[----:B------:R-:W-:Y:S01]  /*c8f0*/  ISETP.GT.U32.AND P1, PT, R12, R14, PT ;  /* 0x0000000e0c00720c */ /* 0x000fe20003f24070 */
[----:B------:R-:W-:Y:S01]  /*c900*/  @!P4 IMAD.IADD R4, R4, 0x1, -R12 ;  /* 0x000000010404c824 */ /* 0x000fe200078e0a0c */
[----:B------:R-:W-:Y:S01]  /*c910*/  ISETP.GE.AND P5, PT, R9, RZ, PT ;  /* 0x000000ff0900720c */ /* 0x000fe20003fa6270 */
[----:B------:R-:W-:-:S02]  /*c920*/  IMAD R11, R12, R2, R11 ;  /* 0x000000020c0b7224 */ /* 0x000fc400078e020b */
[----:B0-----:R-:W-:Y:S01]  /*c930*/  IMAD.MOV.U32 R5, RZ, RZ, R6 ;  /* 0x000000ffff057224 */ /* 0x001fe200078e0006 */
[----:B------:R-:W-:Y:S01]  /*c940*/  ISETP.GT.U32.AND P4, PT, R12, R4, PT ;  /* 0x000000040c00720c */ /* 0x000fe20003f84070 */
[----:B------:R-:W-:Y:S02]  /*c950*/  VIADD R9, R26, 0x17 ;  /* 0x000000171a097836 */ /* 0x000fe40000000000 */
[----:B------:R-:W-:-:S03]  /*c960*/  IMAD.HI.U32 R15, R7, R13, RZ ;  /* 0x0000000d070f7227 */ /* 0x000fc600078e00ff */
[----:B------:R-:W-:Y:S01]  /*c970*/  IABS R2, R9 ;  /* 0x0000000900027213 */ /* 0x000fe20000000000 */
[----:B------:R-:W-:Y:S01]  /*c980*/  @!P0 IMAD.MOV R5, RZ, RZ, -R5 ;  /* 0x000000ffff058224 */ /* 0x000fe200078e0a05 */
[----:B------:R-:W-:Y:S01]  /*c990*/  ISETP.GT.U32.AND P0, PT, R12, R11, PT ;  /* 0x0000000b0c00720c */ /* 0x000fe20003f04070 */
[----:B------:R-:W-:Y:S02]  /*c9a0*/  IMAD.MOV R15, RZ, RZ, -R15 ;  /* 0x000000ffff0f7224 */ /* 0x000fe400078e0a0f */
[--C-:B------:R-:W-:Y:S01]  /*c9b0*/  @!P6 IMAD.IADD R8, R8, 0x1, -R12.reuse ;  /* 0x000000010808e824 */ /* 0x100fe200078e0a0c */
[----:B------:R-:W-:Y:S01]  /*c9c0*/  ISETP.GE.AND P6, PT, R10, RZ, PT ;  /* 0x000000ff0a00720c */ /* 0x000fe20003fc6270 */
[----:B------:R-:W-:Y:S01]  /*c9d0*/  @!P1 IMAD.IADD R14, R14, 0x1, -R12 ;  /* 0x000000010e0e9824 */ /* 0x000fe200078e0a0c */
[----:B------:R0:W-:Y:S01]  /*c9e0*/  STL [R1+0x50], R5 ;  /* 0x0000500501007387 */ /* 0x0001e20000100800 */
[----:B------:R-:W-:Y:S01]  /*c9f0*/  IMAD R10, R12, R15, R13 ;  /* 0x0000000f0c0a7224 */ /* 0x000fe200078e020d */
[----:B------:R-:W-:Y:S01]  /*ca00*/  ISETP.GE.AND P1, PT, R0, RZ, PT ;  /* 0x000000ff0000720c */ /* 0x000fe20003f26270 */
[----:B------:R-:W-:-:S04]  /*ca10*/  IMAD.HI.U32 R6, R7, R2, RZ ;  /* 0x0000000207067227 */ /* 0x000fc800078e00ff */
[----:B------:R-:W-:Y:S01]  /*ca20*/  @!P4 IMAD.IADD R4, R4, 0x1, -R12 ;  /* 0x000000010404c824 */ /* 0x000fe200078e0a0c */
[----:B------:R-:W-:Y:S01]  /*ca30*/  ISETP.GT.U32.AND P4, PT, R12, R10, PT ;  /* 0x0000000a0c00720c */ /* 0x000fe20003f84070 */
[----:B------:R-:W-:Y:S02]  /*ca40*/  VIADD R0, R26, 0x16 ;  /* 0x000000161a007836 */ /* 0x000fe40000000000 */
[----:B0-----:R-:W-:Y:S02]  /*ca50*/  IMAD.MOV.U32 R5, RZ, RZ, R14 ;  /* 0x000000ffff057224 */ /* 0x001fe400078e000e */
[----:B------:R-:W-:Y:S01]  /*ca60*/  IMAD.MOV R6, RZ, RZ, -R6 ;  /* 0x000000ffff067224 */ /* 0x000fe200078e0a06 */
[----:B------:R-:W-:Y:S01]  /*ca70*/  IABS R13, R0 ;  /* 0x00000000000d7213 */ /* 0x000fe20000000000 */
[----:B------:R-:W-:Y:S01]  /*ca80*/  @!P0 IMAD.IADD R11, R11, 0x1, -R12 ;  /* 0x000000010b0b8824 */ /* 0x000fe200078e0a0c */
[----:B------:R-:W-:Y:S01]  /*ca90*/  ISETP.GE.AND P0, PT, R9, RZ, PT ;  /* 0x000000ff0900720c */ /* 0x000fe20003f06270 */
[----:B------:R-:W-:-:S02]  /*caa0*/  @!P3 IMAD.MOV R5, RZ, RZ, -R5 ;  /* 0x000000ffff05b224 */ /* 0x000fc400078e0a05 */
[C---:B------:R-:W-:Y:S01]  /*cab0*/  IMAD R2, R12.reuse, R6, R2 ;  /* 0x000000060c027224 */ /* 0x040fe200078e0202 */
[C---:B------:R-:W-:Y:S01]  /*cac0*/  ISETP.GT.U32.AND P3, PT, R12.reuse, R11, PT ;  /* 0x0000000b0c00720c */ /* 0x040fe20003f64070 */
[----:B------:R-:W-:Y:S01]  /*cad0*/  @!P5 IMAD.MOV R4, RZ, RZ, -R4 ;  /* 0x000000ffff04d224 */ /* 0x000fe200078e0a04 */
[----:B------:R0:W-:Y:S01]  /*cae0*/  STL [R1+0x48], R5 ;  /* 0x0000480501007387 */ /* 0x0001e20000100800 */
[----:B------:R-:W-:Y:S01]  /*caf0*/  IMAD.MOV.U32 R9, RZ, RZ, R13 ;  /* 0x000000ffff097224 */ /* 0x000fe200078e000d */
[----:B------:R-:W-:Y:S01]  /*cb00*/  ISETP.GT.U32.AND P5, PT, R12, R2, PT ;  /* 0x000000020c00720c */ /* 0x000fe20003fa4070 */
[----:B------:R-:W-:Y:S02]  /*cb10*/  @!P4 IMAD.IADD R10, R10, 0x1, -R12 ;  /* 0x000000010a0ac824 */ /* 0x000fe400078e0a0c */
[C---:B------:R-:W-:Y:S02]  /*cb20*/  VIADD R6, R26.reuse, 0x15 ;  /* 0x000000151a067836 */ /* 0x040fe40000000000 */
[----:B------:R-:W-:Y:S01]  /*cb30*/  VIADD R13, R26, 0x14 ;  /* 0x000000141a0d7836 */ /* 0x000fe20000000000 */
[----:B------:R-:W-:Y:S01]  /*cb40*/  ISETP.GT.U32.AND P4, PT, R12, R10, PT ;  /* 0x0000000a0c00720c */ /* 0x000fe20003f84070 */
[----:B0-----:R-:W-:-:S02]  /*cb50*/  IMAD.MOV.U32 R5, RZ, RZ, R8 ;  /* 0x000000ffff057224 */ /* 0x001fc400078e0008 */
[----:B------:R-:W-:Y:S01]  /*cb60*/  @!P3 IMAD.IADD R11, R11, 0x1, -R12 ;  /* 0x000000010b0bb824 */ /* 0x000fe200078e0a0c */
[----:B------:R-:W-:Y:S01]  /*cb70*/  ISETP.GE.AND P3, PT, R6, RZ, PT ;  /* 0x000000ff0600720c */ /* 0x000fe20003f66270 */
[----:B------:R-:W-:Y:S01]  /*cb80*/  @!P2 IMAD.MOV R5, RZ, RZ, -R5 ;  /* 0x000000ffff05a224 */ /* 0x000fe200078e0a05 */
[----:B------:R-:W-:Y:S01]  /*cb90*/  ISETP.GE.AND P2, PT, R0, RZ, PT ;  /* 0x000000ff0000720c */ /* 0x000fe20003f46270 */
[----:B------:R-:W-:Y:S01]  /*cba0*/  IMAD.HI.U32 R0, R7, R9, RZ ;  /* 0x0000000907007227 */ /* 0x000fe200078e00ff */
[----:B------:R-:W-:Y:S02]  /*cbb0*/  IABS R6, R6 ;  /* 0x0000000600067213 */ /* 0x000fe40000000000 */
[----:B------:R0:W-:Y:S01]  /*cbc0*/  STL [R1+0x44], R5 ;  /* 0x0000440501007387 */ /* 0x0001e20000100800 */
[----:B------:R-:W-:Y:S01]  /*cbd0*/  IMAD.MOV R0, RZ, RZ, -R0 ;  /* 0x000000ffff007224 */ /* 0x000fe200078e0a00 */
[----:B------:R-:W-:Y:S01]  /*cbe0*/  IABS R8, R13 ;  /* 0x0000000d00087213 */ /* 0x000fe20000000000 */
[----:B------:R-:W-:Y:S01]  /*cbf0*/  @!P5 IMAD.IADD R2, R2, 0x1, -R12 ;  /* 0x000000010202d824 */ /* 0x000fe200078e0a0c */
[----:B------:R1:W-:Y:S01]  /*cc00*/  STL [R1+0x40], R4 ;  /* 0x0000400401007387 */ /* 0x0003e20000100800 */
[----:B------:R-:W-:-:S02]  /*cc10*/  IMAD R9, R12, R0, R9 ;  /* 0x000000000c097224 */ /* 0x000fc400078e0209 */
[----:B------:R-:W-:Y:S01]  /*cc20*/  @!P4 IMAD.IADD R10, R10, 0x1, -R12 ;  /* 0x000000010a0ac824 */ /* 0x000fe200078e0a0c */
[----:B------:R-:W-:Y:S01]  /*cc30*/  ISETP.GT.U32.AND P5, PT, R12, R2, PT ;  /* 0x000000020c00720c */ /* 0x000fe20003fa4070 */
[----:B0-----:R-:W-:Y:S01]  /*cc40*/  IMAD.MOV.U32 R5, RZ, RZ, R11 ;  /* 0x000000ffff057224 */ /* 0x001fe200078e000b */
[----:B------:R-:W-:Y:S01]  /*cc50*/  ISETP.GE.AND P4, PT, R13, RZ, PT ;  /* 0x000000ff0d00720c */ /* 0x000fe20003f86270 */
[----:B------:R-:W-:-:S04]  /*cc60*/  IMAD.HI.U32 R11, R7, R6, RZ ;  /* 0x00000006070b7227 */ /* 0x000fc800078e00ff */
[----:B------:R-:W-:Y:S01]  /*cc70*/  @!P1 IMAD.MOV R5, RZ, RZ, -R5 ;  /* 0x000000ffff059224 */ /* 0x000fe200078e0a05 */
[----:B------:R-:W-:Y:S01]  /*cc80*/  ISETP.GT.U32.AND P1, PT, R12, R9, PT ;  /* 0x000000090c00720c */ /* 0x000fe20003f24070 */
[----:B-1----:R-:W-:Y:S02]  /*cc90*/  VIADD R4, R26, 0x13 ;  /* 0x000000131a047836 */ /* 0x002fe40000000000 */
[----:B------:R-:W-:Y:S01]  /*cca0*/  IMAD.MOV R11, RZ, RZ, -R11 ;  /* 0x000000ffff0b7224 */ /* 0x000fe200078e0a0b */
[----:B------:R0:W-:Y:S01]  /*ccb0*/  STL [R1+0x3c], R5 ;  /* 0x00003c0501007387 */ /* 0x0001e20000100800 */
[----:B------:R-:W-:Y:S01]  /*ccc0*/  @!P5 IMAD.IADD R2, R2, 0x1, -R12 ;  /* 0x000000010202d824 */ /* 0x000fe200078e0a0c */
[----:B------:R-:W-:Y:S01]  /*ccd0*/  IABS R0, R4 ;  /* 0x0000000400007213 */ /* 0x000fe20000000000 */
[----:B------:R-:W-:-:S05]  /*cce0*/  IMAD R6, R12, R11, R6 ;  /* 0x0000000b0c067224 */ /* 0x000fca00078e0206 */
[C---:B------:R-:W-:Y:S01]  /*ccf0*/  ISETP.GT.U32.AND P5, PT, R12.reuse, R6, PT ;  /* 0x000000060c00720c */ /* 0x040fe20003fa4070 */
[----:B------:R-:W-:Y:S02]  /*cd00*/  @!P1 IMAD.IADD R9, R9, 0x1, -R12 ;  /* 0x0000000109099824 */ /* 0x000fe400078e0a0c */
[----:B0-----:R-:W-:Y:S02]  /*cd10*/  IMAD.MOV.U32 R5, RZ, RZ, R10 ;  /* 0x000000ffff057224 */ /* 0x001fe400078e000a */
[----:B------:R-:W-:Y:S01]  /*cd20*/  IMAD.HI.U32 R10, R7, R8, RZ ;  /* 0x00000008070a7227 */ /* 0x000fe200078e00ff */
[----:B------:R-:W-:-:S03]  /*cd30*/  ISETP.GT.U32.AND P1, PT, R12, R9, PT ;  /* 0x000000090c00720c */ /* 0x000fc60003f24070 */
[----:B------:R-:W-:Y:S01]  /*cd40*/  @!P6 IMAD.MOV R5, RZ, RZ, -R5 ;  /* 0x000000ffff05e224 */ /* 0x000fe200078e0a05 */
[----:B------:R-:W-:Y:S01]  /*cd50*/  ISETP.GE.AND P6, PT, R4, RZ, PT ;  /* 0x000000ff0400720c */ /* 0x000fe20003fc6270 */
[----:B------:R-:W-:Y:S02]  /*cd60*/  IMAD.MOV R4, RZ, RZ, -R10 ;  /* 0x000000ffff047224 */ /* 0x000fe400078e0a0a */
[----:B------:R-:W-:Y:S01]  /*cd70*/  IMAD.HI.U32 R10, R7, R0, RZ ;  /* 0x00000000070a7227 */ /* 0x000fe200078e00ff */
[----:B------:R0:W-:Y:S03]  /*cd80*/  STL [R1+0x38], R5 ;  /* 0x0000380501007387 */ /* 0x0001e60000100800 */
[----:B------:R-:W-:Y:S02]  /*cd90*/  IMAD R4, R12, R4, R8 ;  /* 0x000000040c047224 */ /* 0x000fe400078e0208 */
[----:B------:R-:W-:-:S02]  /*cda0*/  @!P1 IMAD.IADD R9, R9, 0x1, -R12 ;  /* 0x0000000109099824 */ /* 0x000fc400078e0a0c */
[----:B------:R-:W-:Y:S02]  /*cdb0*/  @!P5 IMAD.IADD R6, R6, 0x1, -R12 ;  /* 0x000000010606d824 */ /* 0x000fe400078e0a0c */
[----:B------:R-:W-:Y:S02]  /*cdc0*/  VIADD R8, R26, 0x11 ;  /* 0x000000111a087836 */ /* 0x000fe40000000000 */
[----:B0-----:R-:W-:Y:S01]  /*cdd0*/  IMAD.MOV.U32 R5, RZ, RZ, R2 ;  /* 0x000000ffff057224 */ /* 0x001fe200078e0002 */
[C---:B------:R-:W-:Y:S01]  /*cde0*/  ISETP.GT.U32.AND P5, PT, R12.reuse, R6, PT ;  /* 0x000000060c00720c */ /* 0x040fe20003fa4070 */
[----:B------:R-:W-:Y:S01]  /*cdf0*/  IMAD.MOV R2, RZ, RZ, -R10 ;  /* 0x000000ffff027224 */ /* 0x000fe200078e0a0a */
[----:B------:R-:W-:Y:S01]  /*ce00*/  IABS R13, R8 ;  /* 0x00000008000d7213 */ /* 0x000fe20000000000 */
[----:B------:R-:W-:Y:S01]  /*ce10*/  @!P0 IMAD.MOV R5, RZ, RZ, -R5 ;  /* 0x000000ffff058224 */ /* 0x000fe200078e0a05 */
[C---:B------:R-:W-:Y:S01]  /*ce20*/  ISETP.GT.U32.AND P0, PT, R12.reuse, R4, PT ;  /* 0x000000040c00720c */ /* 0x040fe20003f04070 */
[----:B------:R-:W-:-:S02]  /*ce30*/  IMAD R0, R12, R2, R0 ;  /* 0x000000020c007224 */ /* 0x000fc400078e0200 */
[C---:B------:R-:W-:Y:S01]  /*ce40*/  VIADD R10, R26.reuse, 0x12 ;  /* 0x000000121a0a7836 */ /* 0x040fe20000000000 */
[----:B------:R0:W-:Y:S01]  /*ce50*/  STL [R1+0x34], R5 ;  /* 0x0000340501007387 */ /* 0x0001e20000100800 */
[----:B------:R-:W-:Y:S01]  /*ce60*/  VIADD R2, R26, 0x10 ;  /* 0x000000101a027836 */ /* 0x000fe20000000000 */
[----:B------:R-:W-:Y:S01]  /*ce70*/  ISETP.GT.U32.AND P1, PT, R12, R0, PT ;  /* 0x000000000c00720c */ /* 0x000fe20003f24070 */
[----:B------:R-:W-:Y:S01]  /*ce80*/  IMAD.HI.U32 R11, R7, R13, RZ ;  /* 0x0000000d070b7227 */ /* 0x000fe200078e00ff */
[----:B------:R-:W-:Y:S02]  /*ce90*/  IABS R15, R10 ;  /* 0x0000000a000f7213 */ /* 0x000fe40000000000 */
[----:B------:R-:W-:Y:S01]  /*cea0*/  IABS R14, R2 ;  /* 0x00000002000e7213 */ /* 0x000fe20000000000 */
[--C-:B------:R-:W-:Y:S01]  /*ceb0*/  @!P5 IMAD.IADD R6, R6, 0x1, -R12.reuse ;  /* 0x000000010606d824 */ /* 0x100fe200078e0a0c */
[----:B------:R-:W-:Y:S01]  /*cec0*/  ISETP.GE.AND P5, PT, R8, RZ, PT ;  /* 0x000000ff0800720c */ /* 0x000fe20003fa6270 */
[----:B------:R-:W-:-:S02]  /*ced0*/  @!P0 IMAD.IADD R4, R4, 0x1, -R12 ;  /* 0x0000000104048824 */ /* 0x000fc400078e0a0c */
[----:B0-----:R-:W-:Y:S02]  /*cee0*/  IMAD.MOV.U32 R5, RZ, RZ, R9 ;  /* 0x000000ffff057224 */ /* 0x001fe400078e0009 */
[----:B------:R-:W-:Y:S01]  /*cef0*/  IMAD.HI.U32 R9, R7, R15, RZ ;  /* 0x0000000f07097227 */ /* 0x000fe200078e00ff */
[----:B------:R-:W-:-:S03]  /*cf00*/  ISETP.GT.U32.AND P0, PT, R12, R4, PT ;  /* 0x000000040c00720c */ /* 0x000fc60003f04070 */
[----:B------:R-:W-:Y:S02]  /*cf10*/  @!P1 IMAD.IADD R0, R0, 0x1, -R12 ;  /* 0x0000000100009824 */ /* 0x000fe400078e0a0c */
[----:B------:R-:W-:Y:S02]  /*cf20*/  IMAD.MOV R9, RZ, RZ, -R9 ;  /* 0x000000ffff097224 */ /* 0x000fe400078e0a09 */
[----:B------:R-:W-:Y:S01]  /*cf30*/  @!P2 IMAD.MOV R5, RZ, RZ, -R5 ;  /* 0x000000ffff05a224 */ /* 0x000fe200078e0a05 */
[C---:B------:R-:W-:Y:S01]  /*cf40*/  ISETP.GT.U32.AND P1, PT, R12.reuse, R0, PT ;  /* 0x000000000c00720c */ /* 0x040fe20003f24070 */
[----:B------:R-:W-:Y:S01]  /*cf50*/  IMAD R15, R12, R9, R15 ;  /* 0x000000090c0f7224 */ /* 0x000fe200078e020f */
[----:B------:R-:W-:Y:S01]  /*cf60*/  ISETP.GE.AND P2, PT, R10, RZ, PT ;  /* 0x000000ff0a00720c */ /* 0x000fe20003f46270 */
[----:B------:R-:W-:Y:S01]  /*cf70*/  IMAD.MOV.U32 R10, RZ, RZ, R14 ;  /* 0x000000ffff0a7224 */ /* 0x000fe200078e000e */
[----:B------:R0:W-:Y:S01]  /*cf80*/  STL [R1+0x30], R5 ;  /* 0x0000300501007387 */ /* 0x0001e20000100800 */
[----:B------:R-:W-:Y:S01]  /*cf90*/  @!P0 IMAD.IADD R4, R4, 0x1, -R12 ;  /* 0x0000000104048824 */ /* 0x000fe200078e0a0c */
[----:B------:R-:W-:Y:S01]  /*cfa0*/  ISETP.GT.U32.AND P0, PT, R12, R15, PT ;  /* 0x0000000f0c00720c */ /* 0x000fe20003f04070 */
[----:B------:R-:W-:-:S02]  /*cfb0*/  IMAD.MOV.U32 R16, RZ, RZ, R6 ;  /* 0x000000ffff107224 */ /* 0x000fc400078e0006 */
[----:B------:R-:W-:Y:S02]  /*cfc0*/  IMAD.MOV R11, RZ, RZ, -R11 ;  /* 0x000000ffff0b7224 */ /* 0x000fe400078e0a0b */
[----:B------:R-:W-:-:S04]  /*cfd0*/  IMAD.HI.U32 R8, R7, R10, RZ ;  /* 0x0000000a07087227 */ /* 0x000fc800078e00ff */
[----:B0-----:R-:W-:Y:S02]  /*cfe0*/  IMAD.MOV.U32 R5, RZ, RZ, R4 ;  /* 0x000000ffff057224 */ /* 0x001fe400078e0004 */
[----:B------:R-:W-:Y:S01]  /*cff0*/  @!P3 IMAD.MOV R16, RZ, RZ, -R16 ;  /* 0x000000ffff10b224 */ /* 0x000fe200078e0a10 */
[----:B------:R-:W-:Y:S01]  /*d000*/  ISETP.GE.AND P3, PT, R2, RZ, PT ;  /* 0x000000ff0200720c */ /* 0x000fe20003f66270 */
[C---:B------:R-:W-:Y:S02]  /*d010*/  IMAD R13, R12.reuse, R11, R13 ;  /* 0x0000000b0c0d7224 */ /* 0x040fe400078e020d */
[----:B------:R-:W-:Y:S01]  /*d020*/  @!P4 IMAD.MOV R5, RZ, RZ, -R5 ;  /* 0x000000ffff05c224 */ /* 0x000fe200078e0a05 */
[----:B------:R-:W-:Y:S01]  /*d030*/  STL [R1+0x24], R16 ;  /* 0x0000241001007387 */ /* 0x000fe20000100800 */
[----:B------:R-:W-:Y:S01]  /*d040*/  IMAD.MOV R8, RZ, RZ, -R8 ;  /* 0x000000ffff087224 */ /* 0x000fe200078e0a08 */
[----:B------:R-:W-:Y:S01]  /*d050*/  ISETP.GT.U32.AND P4, PT, R12, R13, PT ;  /* 0x0000000d0c00720c */ /* 0x000fe20003f84070 */
[----:B------:R-:W-:Y:S01]  /*d060*/  @!P1 IMAD.IADD R0, R0, 0x1, -R12 ;  /* 0x0000000100009824 */ /* 0x000fe200078e0a0c */
[----:B------:R0:W-:Y:S01]  /*d070*/  STL [R1+0x20], R5 ;  /* 0x0000200501007387 */ /* 0x0001e20000100800 */
[----:B------:R-:W-:-:S02]  /*d080*/  IMAD R10, R12, R8, R10 ;  /* 0x000000080c0a7224 */ /* 0x000fc400078e020a */
[----:B------:R-:W-:Y:S02]  /*d090*/  @!P0 IMAD.IADD R15, R15, 0x1, -R12 ;  /* 0x000000010f0f8824 */ /* 0x000fe400078e0a0c */
[C---:B------:R-:W-:Y:S02]  /*d0a0*/  VIADD R11, R26.reuse, 0xf ;  /* 0x0000000f1a0b7836 */ /* 0x040fe40000000000 */
[----:B------:R-:W-:Y:S01]  /*d0b0*/  VIADD R4, R26, 0xd ;  /* 0x0000000d1a047836 */ /* 0x000fe20000000000 */
[----:B------:R-:W-:Y:S01]  /*d0c0*/  ISETP.GT.U32.AND P0, PT, R12, R15, PT ;  /* 0x0000000f0c00720c */ /* 0x000fe20003f04070 */
[----:B------:R-:W-:Y:S01]  /*d0d0*/  VIADD R9, R26, 0xe ;  /* 0x0000000e1a097836 */ /* 0x000fe20000000000 */
[----:B------:R-:W-:Y:S01]  /*d0e0*/  ISETP.GE.AND P1, PT, R11, RZ, PT ;  /* 0x000000ff0b00720c */ /* 0x000fe20003f26270 */
[----:B0-----:R-:W-:Y:S01]  /*d0f0*/  IMAD.MOV.U32 R5, RZ, RZ, R0 ;  /* 0x000000ffff057224 */ /* 0x001fe200078e0000 */
[----:B------:R-:W-:Y:S01]  /*d100*/  IABS R11, R11 ;  /* 0x0000000b000b7213 */ /* 0x000fe20000000000 */
[----:B------:R-:W-:Y:S01]  /*d110*/  @!P4 IMAD.IADD R13, R13, 0x1, -R12 ;  /* 0x000000010d0dc824 */ /* 0x000fe200078e0a0c */
[----:B------:R-:W-:Y:S01]  /*d120*/  IABS R6, R4 ;  /* 0x0000000400067213 */ /* 0x000fe20000000000 */
[----:B------:R-:W-:Y:S01]  /*d130*/  @!P6 IMAD.MOV R5, RZ, RZ, -R5 ;  /* 0x000000ffff05e224 */ /* 0x000fe200078e0a05 */
[C---:B------:R-:W-:Y:S01]  /*d140*/  ISETP.GT.U32.AND P6, PT, R12.reuse, R10, PT ;  /* 0x0000000a0c00720c */ /* 0x040fe20003fc4070 */
[----:B------:R-:W-:Y:S01]  /*d150*/  IMAD.HI.U32 R16, R7, R11, RZ ;  /* 0x0000000b07107227 */ /* 0x000fe200078e00ff */
[----:B------:R-:W-:-:S02]  /*d160*/  ISETP.GT.U32.AND P4, PT, R12, R13, PT ;  /* 0x0000000d0c00720c */ /* 0x000fc40003f84070 */
[----:B------:R-:W-:Y:S01]  /*d170*/  IABS R8, R9 ;  /* 0x0000000900087213 */ /* 0x000fe20000000000 */
[----:B------:R-:W-:Y:S01]  /*d180*/  IMAD.MOV R16, RZ, RZ, -R16 ;  /* 0x000000ffff107224 */ /* 0x000fe200078e0a10 */
[----:B------:R0:W-:Y:S01]  /*d190*/  STL [R1+0x1c], R5 ;  /* 0x00001c0501007387 */ /* 0x0001e20000100800 */
[----:B------:R-:W-:Y:S01]  /*d1a0*/  @!P0 IMAD.IADD R15, R15, 0x1, -R12 ;  /* 0x000000010f0f8824 */ /* 0x000fe200078e0a0c */
[----:B------:R-:W-:Y:S01]  /*d1b0*/  ISETP.GE.AND P0, PT, R9, RZ, PT ;  /* 0x000000ff0900720c */ /* 0x000fe20003f06270 */
[----:B------:R-:W-:-:S04]  /*d1c0*/  IMAD.HI.U32 R9, R7, R6, RZ ;  /* 0x0000000607097227 */ /* 0x000fc800078e00ff */
[--C-:B------:R-:W-:Y:S02]  /*d1d0*/  @!P6 IMAD.IADD R10, R10, 0x1, -R12.reuse ;  /* 0x000000010a0ae824 */ /* 0x100fe400078e0a0c */
[C---:B------:R-:W-:Y:S02]  /*d1e0*/  IMAD R11, R12.reuse, R16, R11 ;  /* 0x000000100c0b7224 */ /* 0x040fe400078e020b */
[----:B------:R-:W-:Y:S01]  /*d1f0*/  IMAD.MOV R9, RZ, RZ, -R9 ;  /* 0x000000ffff097224 */ /* 0x000fe200078e0a09 */
[C---:B------:R-:W-:Y:S01]  /*d200*/  ISETP.GT.U32.AND P6, PT, R12.reuse, R10, PT ;  /* 0x0000000a0c00720c */ /* 0x040fe20003fc4070 */
[----:B------:R-:W-:Y:S01]  /*d210*/  @!P4 IMAD.IADD R13, R13, 0x1, -R12 ;  /* 0x000000010d0dc824 */ /* 0x000fe200078e0a0c */
[----:B------:R-:W-:Y:S01]  /*d220*/  ISETP.GT.U32.AND P4, PT, R12, R11, PT ;  /* 0x0000000b0c00720c */ /* 0x000fe20003f84070 */
[----:B------:R-:W-:-:S04]  /*d230*/  IMAD.HI.U32 R0, R7, R8, RZ ;  /* 0x0000000807007227 */ /* 0x000fc800078e00ff */
[----:B------:R-:W-:Y:S02]  /*d240*/  IMAD R6, R12, R9, R6 ;  /* 0x000000090c067224 */ /* 0x000fe400078e0206 */
[----:B------:R-:W-:Y:S02]  /*d250*/  IMAD.MOV R0, RZ, RZ, -R0 ;  /* 0x000000ffff007224 */ /* 0x000fe400078e0a00 */
[----:B------:R-:W-:Y:S02]  /*d260*/  IMAD.MOV.U32 R17, RZ, RZ, R15 ;  /* 0x000000ffff117224 */ /* 0x000fe400078e000f */
[----:B------:R-:W-:Y:S01]  /*d270*/  @!P6 IMAD.IADD R10, R10, 0x1, -R12 ;  /* 0x000000010a0ae824 */ /* 0x000fe200078e0a0c */
[C---:B------:R-:W-:Y:S01]  /*d280*/  ISETP.GT.U32.AND P6, PT, R12.reuse, R6, PT ;  /* 0x000000060c00720c */ /* 0x040fe20003fc4070 */
[----:B------:R-:W-:Y:S02]  /*d290*/  IMAD R8, R12, R0, R8 ;  /* 0x000000000c087224 */ /* 0x000fe400078e0208 */
[----:B------:R-:W-:-:S02]  /*d2a0*/  VIADD R2, R26, 0xc ;  /* 0x0000000c1a027836 */ /* 0x000fc40000000000 */
[----:B0-----:R-:W-:Y:S02]  /*d2b0*/  IMAD.MOV.U32 R5, RZ, RZ, R13 ;  /* 0x000000ffff057224 */ /* 0x001fe400078e000d */
        /* <DEDUP_REMOVED lines=8> */
[----:B------:R-:W-:Y:S01]  /*d340*/  IMAD.HI.U32 R0, R7, R14, RZ ;  /* 0x0000000e07007227 */ /* 0x000fe200078e00ff */
[----:B------:R-:W-:-:S02]  /*d350*/  ISETP.GT.U32.AND P4, PT, R12, R11, PT ;  /* 0x0000000b0c00720c */ /* 0x000fc40003f84070 */
[----:B------:R-:W-:Y:S01]  /*d360*/  IABS R29, R4 ;  /* 0x00000004001d7213 */ /* 0x000fe20000000000 */
[----:B------:R-:W-:Y:S01]  /*d370*/  @!P6 IMAD.IADD R6, R6, 0x1, -R12 ;  /* 0x000000010606e824 */ /* 0x000fe200078e0a0c */
[----:B------:R0:W-:Y:S01]  /*d380*/  STL [R1+0x14], R5 ;  /* 0x0000140501007387 */ /* 0x0001e20000100800 */
[----:B------:R-:W-:Y:S02]  /*d390*/  IMAD.MOV R0, RZ, RZ, -R0 ;  /* 0x000000ffff007224 */ /* 0x000fe400078e0a00 */
[----:B------:R-:W-:Y:S01]  /*d3a0*/  @!P2 IMAD.IADD R8, R8, 0x1, -R12 ;  /* 0x000000010808a824 */ /* 0x000fe200078e0a0c */
[C---:B------:R-:W-:Y:S01]  /*d3b0*/  ISETP.GT.U32.AND P6, PT, R12.reuse, R6, PT ;  /* 0x000000060c00720c */ /* 0x040fe20003fc4070 */
[----:B------:R-:W-:Y:S02]  /*d3c0*/  IMAD R14, R12, R0, R14 ;  /* 0x000000000c0e7224 */ /* 0x000fe400078e020e */
[----:B------:R-:W-:Y:S01]  /*d3d0*/  VIADD R9, R26, 0xa ;  /* 0x0000000a1a097836 */ /* 0x000fe20000000000 */
[C---:B------:R-:W-:Y:S01]  /*d3e0*/  ISETP.GT.U32.AND P2, PT, R12.reuse, R8, PT ;  /* 0x000000080c00720c */ /* 0x040fe20003f44070 */
[----:B------:R-:W-:Y:S01]  /*d3f0*/  @!P4 IMAD.IADD R11, R11, 0x1, -R12 ;  /* 0x000000010b0bc824 */ /* 0x000fe200078e0a0c */
[----:B------:R-:W-:Y:S01]  /*d400*/  ISETP.GT.U32.AND P4, PT, R12, R14, PT ;  /* 0x0000000e0c00720c */ /* 0x000fe20003f84070 */
[----:B0-----:R-:W-:Y:S01]  /*d410*/  IMAD.MOV.U32 R5, RZ, RZ, R10 ;  /* 0x000000ffff057224 */ /* 0x001fe200078e000a */
[----:B------:R-:W-:Y:S01]  /*d420*/  IABS R0, R9 ;  /* 0x0000000900007213 */ /* 0x000fe20000000000 */
[----:B------:R-:W-:-:S04]  /*d430*/  IMAD.HI.U32 R10, R7, R29, RZ ;  /* 0x0000001d070a7227 */ /* 0x000fc800078e00ff */
[----:B------:R-:W-:Y:S02]  /*d440*/  IMAD.MOV R10, RZ, RZ, -R10 ;  /* 0x000000ffff0a7224 */ /* 0x000fe400078e0a0a */
[----:B------:R-:W-:Y:S01]  /*d450*/  @!P3 IMAD.MOV R5, RZ, RZ, -R5 ;  /* 0x000000ffff05b224 */ /* 0x000fe200078e0a05 */
[----:B------:R-:W-:Y:S01]  /*d460*/  ISETP.GE.AND P3, PT, R2, RZ, PT ;  /* 0x000000ff0200720c */ /* 0x000fe20003f66270 */
[----:B------:R-:W-:Y:S02]  /*d470*/  IMAD R29, R12, R10, R29 ;  /* 0x0000000a0c1d7224 */ /* 0x000fe400078e021d */
[----:B------:R-:W-:Y:S01]  /*d480*/  @!P6 IMAD.IADD R6, R6, 0x1, -R12 ;  /* 0x000000010606e824 */ /* 0x000fe200078e0a0c */
[----:B------:R0:W-:Y:S01]  /*d490*/  STL [R1+0x10], R5 ;  /* 0x0000100501007387 */ /* 0x0001e20000100800 */
[----:B------:R-:W-:Y:S01]  /*d4a0*/  IMAD.HI.U32 R2, R7, R0, RZ ;  /* 0x0000000007027227 */ /* 0x000fe200078e00ff */
[----:B------:R-:W-:-:S03]  /*d4b0*/  ISETP.GT.U32.AND P6, PT, R12, R29, PT ;  /* 0x0000001d0c00720c */ /* 0x000fc60003fc4070 */
[----:B------:R-:W-:Y:S02]  /*d4c0*/  IMAD.MOV R2, RZ, RZ, -R2 ;  /* 0x000000ffff027224 */ /* 0x000fe400078e0a02 */
[--C-:B------:R-:W-:Y:S01]  /*d4d0*/  @!P2 IMAD.IADD R8, R8, 0x1, -R12.reuse ;  /* 0x000000010808a824 */ /* 0x100fe200078e0a0c */
[----:B------:R-:W-:Y:S01]  /*d4e0*/  ISETP.GE.AND P2, PT, R9, RZ, PT ;  /* 0x000000ff0900720c */ /* 0x000fe20003f46270 */
[----:B------:R-:W-:Y:S02]  /*d4f0*/  @!P4 IMAD.IADD R14, R14, 0x1, -R12 ;  /* 0x000000010e0ec824 */ /* 0x000fe400078e0a0c */
[----:B0-----:R-:W-:Y:S02]  /*d500*/  IMAD.MOV.U32 R5, RZ, RZ, R11 ;  /* 0x000000ffff057224 */ /* 0x001fe400078e000b */
[C---:B------:R-:W-:Y:S01]  /*d510*/  IMAD R0, R12.reuse, R2, R0 ;  /* 0x000000020c007224 */ /* 0x040fe200078e0200 */
[----:B------:R-:W-:Y:S01]  /*d520*/  ISETP.GT.U32.AND P4, PT, R12, R14, PT ;  /* 0x0000000e0c00720c */ /* 0x000fe20003f84070 */
[----:B------:R-:W-:Y:S01]  /*d530*/  @!P1 IMAD.MOV R5, RZ, RZ, -R5 ;  /* 0x000000ffff059224 */ /* 0x000fe200078e0a05 */
[----:B------:R-:W-:Y:S01]  /*d540*/  ISETP.GE.AND P1, PT, R4, RZ, PT ;  /* 0x000000ff0400720c */ /* 0x000fe20003f26270 */
[----:B------:R-:W-:-:S02]  /*d550*/  VIADD R2, R26, 0x9 ;  /* 0x000000091a027836 */ /* 0x000fc40000000000 */
[----:B------:R-:W-:Y:S01]  /*d560*/  @!P6 IMAD.IADD R29, R29, 0x1, -R12 ;  /* 0x000000011d1de824 */ /* 0x000fe200078e0a0c */
[----:B------:R0:W-:Y:S01]  /*d570*/  STL [R1+0xc], R5 ;  /* 0x00000c0501007387 */ /* 0x0001e20000100800 */
[----:B------:R-:W-:Y:S02]  /*d580*/  IMAD.MOV.U32 R19, RZ, RZ, R6 ;  /* 0x000000ffff137224 */ /* 0x000fe400078e0006 */
[----:B------:R-:W-:Y:S01]  /*d590*/  VIADD R13, R26, 0x8 ;  /* 0x000000081a0d7836 */ /* 0x000fe20000000000 */
[----:B------:R-:W-:Y:S01]  /*d5a0*/  ISETP.GT.U32.AND P6, PT, R12, R29, PT ;  /* 0x0000001d0c00720c */ /* 0x000fe20003fc4070 */
[----:B------:R-:W-:Y:S02]  /*d5b0*/  VIADD R4, R26, 0x7 ;  /* 0x000000071a047836 */ /* 0x000fe40000000000 */
[----:B------:R-:W-:Y:S02]  /*d5c0*/  @!P4 IMAD.IADD R14, R14, 0x1, -R12 ;  /* 0x000000010e0ec824 */ /* 0x000fe400078e0a0c */
[----:B------:R-:W-:Y:S01]  /*d5d0*/  @!P5 IMAD.MOV R19, RZ, RZ, -R19 ;  /* 0x000000ffff13d224 */ /* 0x000fe200078e0a13 */
[----:B------:R-:W-:Y:S01]  /*d5e0*/  ISETP.GE.AND P5, PT, R13, RZ, PT ;  /* 0x000000ff0d00720c */ /* 0x000fe20003fa6270 */
[----:B0-----:R-:W-:Y:S01]  /*d5f0*/  IMAD.MOV.U32 R5, RZ, RZ, R8 ;  /* 0x000000ffff057224 */ /* 0x001fe200078e0008 */
[----:B------:R-:W-:Y:S01]  /*d600*/  IABS R13, R13 ;  /* 0x0000000d000d7213 */ /* 0x000fe20000000000 */
[----:B------:R-:W-:Y:S01]  /*d610*/  IMAD.MOV.U32 R18, RZ, RZ, R14 ;  /* 0x000000ffff127224 */ /* 0x000fe200078e000e */
[----:B------:R-:W-:Y:S01]  /*d620*/  ISETP.GE.AND P4, PT, R4, RZ, PT ;  /* 0x000000ff0400720c */ /* 0x000fe20003f86270 */
[----:B------:R-:W-:Y:S01]  /*d630*/  @!P0 IMAD.MOV R5, RZ, RZ, -R5 ;  /* 0x000000ffff058224 */ /* 0x000fe200078e0a05 */
[----:B------:R-:W-:Y:S01]  /*d640*/  ISETP.GE.AND P0, PT, R2, RZ, PT ;  /* 0x000000ff0200720c */ /* 0x000fe20003f06270 */
[----:B------:R-:W-:Y:S01]  /*d650*/  @!P6 IMAD.IADD R29, R29, 0x1, -R12 ;  /* 0x000000011d1de824 */ /* 0x000fe200078e0a0c */
[----:B------:R-:W-:Y:S01]  /*d660*/  IABS R2, R2 ;  /* 0x0000000200027213 */ /* 0x000fe20000000000 */
[----:B------:R-:W-:Y:S01]  /*d670*/  @!P3 IMAD.MOV R18, RZ, RZ, -R18 ;  /* 0x000000ffff12b224 */ /* 0x000fe200078e0a12 */
[----:B------:R-:W-:Y:S01]  /*d680*/  ISETP.GT.U32.AND P6, PT, R12, R0, PT ;  /* 0x000000000c00720c */ /* 0x000fe20003fc4070 */
[C---:B------:R-:W-:Y:S01]  /*d690*/  IMAD.HI.U32 R11, R7.reuse, R13, RZ ;  /* 0x0000000d070b7227 */ /* 0x040fe200078e00ff */
[----:B------:R-:W-:Y:S01]  /*d6a0*/  IABS R4, R4 ;  /* 0x0000000400047213 */ /* 0x000fe20000000000 */
[----:B------:R0:W-:Y:S02]  /*d6b0*/  STL [R1+0x8], R5 ;  /* 0x0000080501007387 */ /* 0x0001e40000100800 */
[----:B------:R-:W-:-:S02]  /*d6c0*/  IMAD.HI.U32 R6, R7, R2, RZ ;  /* 0x0000000207067227 */ /* 0x000fc400078e00ff */
[----:B------:R-:W-:Y:S02]  /*d6d0*/  STL [R1+0x1ed8], R19 ;  /* 0x001ed81301007387 */ /* 0x000fe40000100800 */
[----:B------:R-:W-:Y:S02]  /*d6e0*/  IMAD.MOV R6, RZ, RZ, -R6 ;  /* 0x000000ffff067224 */ /* 0x000fe400078e0a06 */
[----:B------:R-:W-:Y:S01]  /*d6f0*/  IMAD.HI.U32 R9, R7, R4, RZ ;  /* 0x0000000407097227 */ /* 0x000fe200078e00ff */
[----:B------:R-:W-:Y:S03]  /*d700*/  STL [R1+0x1edc], R18 ;  /* 0x001edc1201007387 */ /* 0x000fe60000100800 */
[----:B------:R-:W-:Y:S02]  /*d710*/  IMAD R2, R12, R6, R2 ;  /* 0x000000060c027224 */ /* 0x000fe400078e0202 */
[----:B------:R-:W-:-:S02]  /*d720*/  @!P6 IMAD.IADD R0, R0, 0x1, -R12 ;  /* 0x000000010000e824 */ /* 0x000fc400078e0a0c */
[----:B------:R-:W-:Y:S01]  /*d730*/  IMAD.MOV R11, RZ, RZ, -R11 ;  /* 0x000000ffff0b7224 */ /* 0x000fe200078e0a0b */
[C---:B------:R-:W-:Y:S01]  /*d740*/  ISETP.GT.U32.AND P3, PT, R12.reuse, R2, PT ;  /* 0x000000020c00720c */ /* 0x040fe20003f64070 */
[----:B------:R-:W-:Y:S01]  /*d750*/  IMAD.MOV R9, RZ, RZ, -R9 ;  /* 0x000000ffff097224 */ /* 0x000fe200078e0a09 */
[C---:B------:R-:W-:Y:S01]  /*d760*/  ISETP.GT.U32.AND P6, PT, R12.reuse, R0, PT ;  /* 0x000000000c00720c */ /* 0x040fe20003fc4070 */
[----:B------:R-:W-:Y:S02]  /*d770*/  IMAD R13, R12, R11, R13 ;  /* 0x0000000b0c0d7224 */ /* 0x000fe400078e020d */
[C---:B------:R-:W-:Y:S02]  /*d780*/  VIADD R10, R26.reuse, 0x6 ;  /* 0x000000061a0a7836 */ /* 0x040fe40000000000 */
[----:B------:R-:W-:Y:S02]  /*d790*/  VIADD R16, R26, 0x5 ;  /* 0x000000051a107836 */ /* 0x000fe40000000000 */
[----:B------:R-:W-:Y:S01]  /*d7a0*/  IMAD R4, R12, R9, R4 ;  /* 0x000000090c047224 */ /* 0x000fe200078e0204 */
[----:B------:R-:W-:Y:S01]  /*d7b0*/  IABS R21, R10 ;  /* 0x0000000a00157213 */ /* 0x000fe20000000000 */
[----:B0-----:R-:W-:Y:S01]  /*d7c0*/  IMAD R5, R25, UR4, RZ ;  /* 0x0000000419057c24 */ /* 0x001fe2000f8e02ff */
[----:B------:R-:W-:Y:S01]  /*d7d0*/  IABS R22, R16 ;  /* 0x0000001000167213 */ /* 0x000fe20000000000 */
[--C-:B------:R-:W-:Y:S01]  /*d7e0*/  @!P3 IMAD.IADD R2, R2, 0x1, -R12.reuse ;  /* 0x000000010202b824 */ /* 0x100fe200078e0a0c */
[----:B------:R-:W-:Y:S01]  /*d7f0*/  IABS R25, R20 ;  /* 0x0000001400197213 */ /* 0x000fe20000000000 */
[----:B------:R-:W-:Y:S01]  /*d800*/  @!P6 IMAD.IADD R0, R0, 0x1, -R12 ;  /* 0x000000010000e824 */ /* 0x000fe200078e0a0c */
[C---:B------:R-:W-:Y:S01]  /*d810*/  ISETP.GT.U32.AND P6, PT, R12.reuse, R13, PT ;  /* 0x0000000d0c00720c */ /* 0x040fe20003fc4070 */
[----:B------:R-:W-:Y:S01]  /*d820*/  IMAD.HI.U32 R8, R7, R21, RZ ;  /* 0x0000001507087227 */ /* 0x000fe200078e00ff */
[----:B------:R-:W-:-:S03]  /*d830*/  ISETP.GT.U32.AND P3, PT, R12, R2, PT ;  /* 0x000000020c00720c */ /* 0x000fc60003f64070 */
[----:B------:R-:W-:-:S04]  /*d840*/  IMAD.HI.U32 R6, R7, R22, RZ ;  /* 0x0000001607067227 */ /* 0x000fc800078e00ff */
[----:B------:R-:W-:Y:S01]  /*d850*/  IMAD R17, RZ, RZ, -UR4 ;  /* 0x80000004ff117e24 */ /* 0x000fe2000f8e02ff */
[----:B------:R-:W-:Y:S01]  /*d860*/  ULDC UR4, c[0x0][0x238] ;  /* 0x00008e0000047ab9 */ /* 0x000fe20000000800 */
[----:B------:R-:W-:Y:S01]  /*d870*/  VIADD R11, R26, 0x4 ;  /* 0x000000041a0b7836 */ /* 0x000fe20000000000 */
[----:B------:R-:W-:Y:S01]  /*d880*/  IABS R26, R27 ;  /* 0x0000001b001a7213 */ /* 0x000fe20000000000 */
[----:B------:R-:W-:Y:S02]  /*d890*/  IMAD.MOV R8, RZ, RZ, -R8 ;  /* 0x000000ffff087224 */ /* 0x000fe400078e0a08 */
[----:B------:R-:W-:Y:S01]  /*d8a0*/  @!P3 IMAD.IADD R2, R2, 0x1, -R12 ;  /* 0x000000010202b824 */ /* 0x000fe200078e0a0c */
[----:B------:R-:W-:Y:S01]  /*d8b0*/  ISETP.GT.U32.AND P3, PT, R12, R4, PT ;  /* 0x000000040c00720c */ /* 0x000fe20003f64070 */
[----:B------:R-:W-:Y:S01]  /*d8c0*/  IMAD.MOV R6, RZ, RZ, -R6 ;  /* 0x000000ffff067224 */ /* 0x000fe200078e0a06 */
[----:B------:R-:W-:Y:S01]  /*d8d0*/  IABS R23, R11 ;  /* 0x0000000b00177213 */ /* 0x000fe20000000000 */
[----:B------:R-:W-:-:S02]  /*d8e0*/  IMAD R5, R17, 0x2, R5 ;  /* 0x0000000211057824 */ /* 0x000fc400078e0205 */
[----:B------:R-:W-:Y:S02]  /*d8f0*/  @!P6 IMAD.IADD R13, R13, 0x1, -R12 ;  /* 0x000000010d0de824 */ /* 0x000fe400078e0a0c */
[C---:B------:R-:W-:Y:S02]  /*d900*/  IMAD R21, R12.reuse, R8, R21 ;  /* 0x000000080c157224 */ /* 0x040fe400078e0215 */
[C---:B------:R-:W-:Y:S01]  /*d910*/  IMAD R22, R12.reuse, R6, R22 ;  /* 0x000000060c167224 */ /* 0x040fe200078e0216 */
[----:B------:R-:W-:Y:S01]  /*d920*/  ISETP.GT.U32.AND P6, PT, R12, R13, PT ;  /* 0x0000000d0c00720c */ /* 0x000fe20003fc4070 */
[----:B------:R-:W-:Y:S02]  /*d930*/  IMAD R5, R17, 0x2, R5 ;  /* 0x0000000211057824 */ /* 0x000fe400078e0205 */
[----:B------:R-:W-:Y:S02]  /*d940*/  @!P3 IMAD.IADD R4, R4, 0x1, -R12 ;  /* 0x000000010404b824 */ /* 0x000fe400078e0a0c */
[----:B------:R-:W-:-:S03]  /*d950*/  IMAD.HI.U32 R8, R7, R24, RZ ;  /* 0x0000001807087227 */ /* 0x000fc600078e00ff */
[----:B------:R-:W-:Y:S01]  /*d960*/  ISETP.GT.U32.AND P3, PT, R12, R4, PT ;  /* 0x000000040c00720c */ /* 0x000fe20003f64070 */
[----:B------:R-:W-:Y:S01]  /*d970*/  @!P1 IMAD.MOV R29, RZ, RZ, -R29 ;  /* 0x000000ffff1d9224 */ /* 0x000fe200078e0a1d */
[----:B------:R-:W-:Y:S01]  /*d980*/  ISETP.GE.AND P1, PT, R10, RZ, PT ;  /* 0x000000ff0a00720c */ /* 0x000fe20003f26270 */
[----:B------:R-:W-:-:S03]  /*d990*/  IMAD.HI.U32 R6, R7, R23, RZ ;  /* 0x0000001707067227 */ /* 0x000fc600078e00ff */
[----:B------:R-:W-:Y:S01]  /*d9a0*/  STL [R1+0x1ee0], R29 ;  /* 0x001ee01d01007387 */ /* 0x000fe20000100800 */
[----:B------:R-:W-:Y:S02]  /*d9b0*/  IMAD R5, R17, 0x2, R5 ;  /* 0x0000000211057824 */ /* 0x000fe400078e0205 */
[----:B------:R-:W-:Y:S01]  /*d9c0*/  @!P2 IMAD.MOV R0, RZ, RZ, -R0 ;  /* 0x000000ffff00a224 */ /* 0x000fe200078e0a00 */
[C---:B------:R-:W-:Y:S01]  /*d9d0*/  ISETP.GT.U32.AND P2, PT, R12.reuse, R21, PT ;  /* 0x000000150c00720c */ /* 0x040fe20003f44070 */
[----:B------:R-:W-:Y:S01]  /*d9e0*/  @!P0 IMAD.MOV R2, RZ, RZ, -R2 ;  /* 0x000000ffff028224 */ /* 0x000fe200078e0a02 */
[----:B------:R-:W-:Y:S01]  /*d9f0*/  ISETP.GT.U32.AND P0, PT, R12, R22, PT ;  /* 0x000000160c00720c */ /* 0x000fe20003f04070 */
[----:B------:R-:W-:Y:S01]  /*da00*/  IMAD.MOV R8, RZ, RZ, -R8 ;  /* 0x000000ffff087224 */ /* 0x000fe200078e0a08 */
[----:B------:R0:W-:Y:S01]  /*da10*/  STL [R1+0x2c], R5 ;  /* 0x00002c0501007387 */ /* 0x0001e20000100800 */
[----:B------:R-:W-:-:S04]  /*da20*/  IMAD.HI.U32 R9, R7, R25, RZ ;  /* 0x0000001907097227 */ /* 0x000fc800078e00ff */
[----:B------:R-:W-:-:S04]  /*da30*/  IMAD.HI.U32 R7, R7, R26, RZ ;  /* 0x0000001a07077227 */ /* 0x000fc800078e00ff */
[----:B------:R-:W-:Y:S02]  /*da40*/  IMAD.MOV R6, RZ, RZ, -R6 ;  /* 0x000000ffff067224 */ /* 0x000fe400078e0a06 */
[C---:B------:R-:W-:Y:S02]  /*da50*/  IMAD R24, R12.reuse, R8, R24 ;  /* 0x000000080c187224 */ /* 0x040fe400078e0218 */
[----:B0-----:R-:W-:Y:S02]  /*da60*/  IMAD R5, R17, 0x2, R5 ;  /* 0x0000000211057824 */ /* 0x001fe400078e0205 */
[----:B------:R-:W-:Y:S02]  /*da70*/  IMAD.MOV R9, RZ, RZ, -R9 ;  /* 0x000000ffff097224 */ /* 0x000fe400078e0a09 */
[----:B------:R-:W-:Y:S01]  /*da80*/  IMAD.MOV R8, RZ, RZ, -R7 ;  /* 0x000000ffff087224 */ /* 0x000fe200078e0a07 */
[----:B------:R-:W-:Y:S01]  /*da90*/  STL [R1+0x28], R5 ;  /* 0x0000280501007387 */ /* 0x000fe20000100800 */
[----:B------:R-:W-:-:S02]  /*daa0*/  IMAD R23, R12, R6, R23 ;  /* 0x000000060c177224 */ /* 0x000fc400078e0217 */
[----:B------:R-:W-:Y:S02]  /*dab0*/  IMAD R6, R17, 0x2, R5 ;  /* 0x0000000211067824 */ /* 0x000fe400078e0205 */
[C---:B------:R-:W-:Y:S02]  /*dac0*/  IMAD R25, R12.reuse, R9, R25 ;  /* 0x000000090c197224 */ /* 0x040fe400078e0219 */
[C---:B------:R-:W-:Y:S01]  /*dad0*/  IMAD R26, R12.reuse, R8, R26 ;  /* 0x000000080c1a7224 */ /* 0x040fe200078e021a */
[----:B------:R-:W-:Y:S01]  /*dae0*/  STL [R1+0x1ee4], R6 ;  /* 0x001ee40601007387 */ /* 0x000fe20000100800 */
[----:B------:R-:W-:Y:S01]  /*daf0*/  @!P6 IMAD.IADD R13, R13, 0x1, -R12 ;  /* 0x000000010d0de824 */ /* 0x000fe200078e0a0c */
[----:B------:R-:W-:Y:S01]  /*db00*/  ISETP.GT.U32.AND P6, PT, R12, R23, PT ;  /* 0x000000170c00720c */ /* 0x000fe20003fc4070 */
[----:B------:R-:W-:Y:S01]  /*db10*/  IMAD R14, R17, 0x2, R6 ;  /* 0x00000002110e7824 */ /* 0x000fe200078e0206 */
[----:B------:R-:W-:Y:S01]  /*db20*/  STL [R1+0x1ee8], R0 ;  /* 0x001ee80001007387 */ /* 0x000fe20000100800 */
[--C-:B------:R-:W-:Y:S01]  /*db30*/  @!P3 IMAD.IADD R4, R4, 0x1, -R12.reuse ;  /* 0x000000010404b824 */ /* 0x100fe200078e0a0c */
[C---:B------:R-:W-:Y:S01]  /*db40*/  ISETP.GT.U32.AND P3, PT, R12.reuse, R24, PT ;  /* 0x000000180c00720c */ /* 0x040fe20003f64070 */
[--C-:B------:R-:W-:Y:S01]  /*db50*/  @!P2 IMAD.IADD R21, R21, 0x1, -R12.reuse ;  /* 0x000000011515a824 */ /* 0x100fe200078e0a0c */
[----:B------:R-:W-:Y:S01]  /*db60*/  ISETP.GT.U32.AND P2, PT, R12, R25, PT ;  /* 0x000000190c00720c */ /* 0x000fe20003f44070 */
[----:B------:R-:W-:Y:S01]  /*db70*/  @!P0 IMAD.IADD R22, R22, 0x1, -R12 ;  /* 0x0000000116168824 */ /* 0x000fe200078e0a0c */
[C---:B------:R-:W-:Y:S01]  /*db80*/  ISETP.GT.U32.AND P0, PT, R12.reuse, R26, PT ;  /* 0x0000001a0c00720c */ /* 0x040fe20003f04070 */
[C---:B------:R-:W-:Y:S01]  /*db90*/  IMAD R7, R17.reuse, 0x2, R14 ;  /* 0x0000000211077824 */ /* 0x040fe200078e020e */
[----:B------:R-:W-:Y:S01]  /*dba0*/  STL [R1+0x1eec], R2 ;  /* 0x001eec0201007387 */ /* 0x000fe20000100800 */
[----:B------:R-:W-:Y:S01]  /*dbb0*/  @!P5 IMAD.MOV R13, RZ, RZ, -R13 ;  /* 0x000000ffff0dd224 */ /* 0x000fe200078e0a0d */
[C---:B------:R-:W-:Y:S01]  /*dbc0*/  ISETP.GT.U32.AND P5, PT, R12.reuse, R21, PT ;  /* 0x000000150c00720c */ /* 0x040fe20003fa4070 */
[----:B------:R-:W-:Y:S01]  /*dbd0*/  IMAD R8, R17, 0x2, R7 ;  /* 0x0000000211087824 */ /* 0x000fe200078e0207 */
[----:B------:R-:W-:Y:S01]  /*dbe0*/  STL [R1+0x1ef0], R14 ;  /* 0x001ef00e01007387 */ /* 0x000fe20000100800 */
[----:B------:R-:W-:Y:S01]  /*dbf0*/  @!P6 IMAD.IADD R23, R23, 0x1, -R12 ;  /* 0x000000011717e824 */ /* 0x000fe200078e0a0c */
[----:B------:R-:W-:Y:S01]  /*dc00*/  ISETP.GT.U32.AND P6, PT, R12, R22, PT ;  /* 0x000000160c00720c */ /* 0x000fe20003fc4070 */
[----:B------:R-:W-:Y:S01]  /*dc10*/  IMAD R15, R17, 0x2, R8 ;  /* 0x00000002110f7824 */ /* 0x000fe200078e0208 */
[----:B------:R-:W-:Y:S01]  /*dc20*/  STL [R1+0x1ef4], R7 ;  /* 0x001ef40701007387 */ /* 0x000fe20000100800 */
[--C-:B------:R-:W-:Y:S01]  /*dc30*/  @!P3 IMAD.IADD R24, R24, 0x1, -R12.reuse ;  /* 0x000000011818b824 */ /* 0x100fe200078e0a0c */
[----:B------:R-:W-:Y:S01]  /*dc40*/  ISETP.GT.U32.AND P3, PT, R12, R23, PT ;  /* 0x000000170c00720c */ /* 0x000fe20003f64070 */
[--C-:B------:R-:W-:Y:S01]  /*dc50*/  @!P2 IMAD.IADD R25, R25, 0x1, -R12.reuse ;  /* 0x000000011919a824 */ /* 0x100fe200078e0a0c */
[----:B------:R-:W-:Y:S01]  /*dc60*/  STL [R1+0x1ef8], R8 ;  /* 0x001ef80801007387 */ /* 0x000fe20000100800 */
[----:B------:R-:W-:Y:S01]  /*dc70*/  @!P0 IMAD.IADD R26, R26, 0x1, -R12 ;  /* 0x000000011a1a8824 */ /* 0x000fe200078e0a0c */
[C---:B------:R-:W-:Y:S01]  /*dc80*/  ISETP.GT.U32.AND P2, PT, R12.reuse, R24, PT ;  /* 0x000000180c00720c */ /* 0x040fe20003f44070 */
[C---:B------:R-:W-:Y:S01]  /*dc90*/  IMAD R9, R17.reuse, 0x2, R15 ;  /* 0x0000000211097824 */ /* 0x040fe200078e020f */
[----:B------:R-:W-:Y:S01]  /*dca0*/  STL [R1+0x1efc], R13 ;  /* 0x001efc0d01007387 */ /* 0x000fe20000100800 */
[----:B------:R-:W-:Y:S01]  /*dcb0*/  @!P4 IMAD.MOV R4, RZ, RZ, -R4 ;  /* 0x000000ffff04c224 */ /* 0x000fe200078e0a04 */
[C---:B------:R-:W-:Y:S01]  /*dcc0*/  ISETP.GT.U32.AND P4, PT, R12.reuse, R25, PT ;  /* 0x000000190c00720c */ /* 0x040fe20003f84070 */
[----:B------:R-:W-:Y:S01]  /*dcd0*/  IMAD R10, R17, 0x2, R9 ;  /* 0x00000002110a7824 */ /* 0x000fe200078e0209 */
[----:B------:R-:W-:Y:S01]  /*dce0*/  ISETP.GT.U32.AND P0, PT, R12, R26, PT ;  /* 0x0000001a0c00720c */ /* 0x000fe20003f04070 */
[----:B------:R-:W-:Y:S01]  /*dcf0*/  @!P5 IMAD.IADD R21, R21, 0x1, -R12 ;  /* 0x000000011515d824 */ /* 0x000fe200078e0a0c */
[----:B------:R-:W-:Y:S01]  /*dd00*/  ISETP.GE.AND P5, PT, R16, RZ, PT ;  /* 0x000000ff1000720c */ /* 0x000fe20003fa6270 */
[----:B------:R-:W-:Y:S01]  /*dd10*/  IMAD R16, R17, 0x2, R10 ;  /* 0x0000000211107824 */ /* 0x000fe200078e020a */
[----:B------:R-:W-:Y:S01]  /*dd20*/  STL [R1+0x1f00], R15 ;  /* 0x001f000f01007387 */ /* 0x000fe20000100800 */
[----:B------:R-:W-:Y:S01]  /*dd30*/  @!P6 IMAD.IADD R22, R22, 0x1, -R12 ;  /* 0x000000011616e824 */ /* 0x000fe200078e0a0c */
[----:B------:R-:W-:Y:S01]  /*dd40*/  ISETP.GE.AND P6, PT, R11, RZ, PT ;  /* 0x000000ff0b00720c */ /* 0x000fe20003fc6270 */
[----:B------:R-:W-:Y:S01]  /*dd50*/  IMAD R11, R17, 0x2, R16 ;  /* 0x00000002110b7824 */ /* 0x000fe200078e0210 */
[----:B------:R-:W-:Y:S01]  /*dd60*/  STL [R1+0x1f04], R4 ;  /* 0x001f040401007387 */ /* 0x000fe20000100800 */
[--C-:B------:R-:W-:Y:S01]  /*dd70*/  @!P3 IMAD.IADD R23, R23, 0x1, -R12.reuse ;  /* 0x000000011717b824 */ /* 0x100fe200078e0a0c */
[----:B------:R-:W-:Y:S01]  /*dd80*/  ISETP.GE.AND P3, PT, R28, RZ, PT ;  /* 0x000000ff1c00720c */ /* 0x000fe20003f66270 */
[--C-:B------:R-:W-:Y:S01]  /*dd90*/  @!P2 IMAD.IADD R24, R24, 0x1, -R12.reuse ;  /* 0x000000011818a824 */ /* 0x100fe200078e0a0c */
[----:B------:R-:W-:Y:S01]  /*dda0*/  STL [R1+0x1f08], R9 ;  /* 0x001f080901007387 */ /* 0x000fe20000100800 */
[--C-:B------:R-:W-:Y:S01]  /*ddb0*/  @!P4 IMAD.IADD R25, R25, 0x1, -R12.reuse ;  /* 0x000000011919c824 */ /* 0x100fe200078e0a0c */
[----:B------:R-:W-:Y:S01]  /*ddc0*/  ISETP.GE.AND P2, PT, R20, RZ, PT ;  /* 0x000000ff1400720c */ /* 0x000fe20003f46270 */
[----:B------:R-:W-:Y:S01]  /*ddd0*/  @!P0 IMAD.IADD R26, R26, 0x1, -R12 ;  /* 0x000000011a1a8824 */ /* 0x000fe200078e0a0c */
[----:B------:R-:W-:Y:S01]  /*dde0*/  STL [R1+0x1f0c], R10 ;  /* 0x001f0c0a01007387 */ /* 0x000fe20000100800 */
[----:B------:R-:W-:Y:S01]  /*ddf0*/  IMAD R12, R17, 0x2, R11 ;  /* 0x00000002110c7824 */ /* 0x000fe200078e020b */
[----:B------:R-:W-:-:S02]  /*de00*/  ISETP.GE.AND P4, PT, R27, RZ, PT ;  /* 0x000000ff1b00720c */ /* 0x000fc40003f86270 */
[----:B------:R-:W-:Y:S01]  /*de10*/  STL [R1+0x1f10], R16 ;  /* 0x001f101001007387 */ /* 0x000fe20000100800 */
[----:B------:R-:W-:Y:S01]  /*de20*/  @!P1 IMAD.MOV R21, RZ, RZ, -R21 ;  /* 0x000000ffff159224 */ /* 0x000fe200078e0a15 */
[----:B------:R-:W-:Y:S02]  /*de30*/  ISETP.NE.AND P0, PT, R3, RZ, PT ;  /* 0x000000ff0300720c */ /* 0x000fe40003f05270 */
[----:B------:R0:W-:Y:S01]  /*de40*/  STL [R1+0x1f14], R11 ;  /* 0x001f140b01007387 */ /* 0x0001e20000100800 */
[----:B------:R-:W-:Y:S01]  /*de50*/  IMAD R20, R17, 0x2, R12 ;  /* 0x0000000211147824 */ /* 0x000fe200078e020c */
[----:B------:R-:W-:Y:S02]  /*de60*/  LOP3.LUT R3, RZ, R3, RZ, 0x33, !PT ;  /* 0x00000003ff037212 */ /* 0x000fe400078e33ff */
[----:B0-----:R-:W2:Y:S04]  /*de70*/  LDL.LU R11, [R1+0x1fc] ;  /* 0x0001fc00010b7983 */ /* 0x001ea80000300800 */
[----:B------:R-:W3:Y:S04]  /*de80*/  LDL.LU R16, [R1+0x218] ;  /* 0x0002180001107983 */ /* 0x000ee80000300800 */
[----:B------:R-:W4:Y:S04]  /*de90*/  LDL.LU R10, [R1+0x21c] ;  /* 0x00021c00010a7983 */ /* 0x000f280000300800 */
[----:B------:R-:W5:Y:S04]  /*dea0*/  LDL.LU R9, [R1+0x22c] ;  /* 0x00022c0001097983 */ /* 0x000f680000300800 */
        /* <DEDUP_REMOVED lines=10> */
[----:B------:R-:W5:Y:S01]  /*df50*/  LDL.LU R18, [R1+0x288] ;  /* 0x0002880001127983 */ /* 0x000f620000300800 */
[----:B------:R-:W-:-:S03]  /*df60*/  @!P5 IMAD.MOV R22, RZ, RZ, -R22 ;  /* 0x000000ffff16d224 */ /* 0x000fc600078e0a16 */
[----:B------:R-:W5:Y:S01]  /*df70*/  LDL.LU R19, [R1+0x28c] ;  /* 0x00028c0001137983 */ /* 0x000f620000300800 */
[----:B------:R-:W-:-:S03]  /*df80*/  IMAD R27, R17, 0x2, R20 ;  /* 0x00000002111b7824 */ /* 0x000fc600078e0214 */
[----:B------:R-:W5:Y:S01]  /*df90*/  LDL.LU R5, [R1+0x2a4] ;  /* 0x0002a40001057983 */ /* 0x000f620000300800 */
[----:B------:R-:W-:-:S03]  /*dfa0*/  @!P6 IMAD.MOV R23, RZ, RZ, -R23 ;  /* 0x000000ffff17e224 */ /* 0x000fc600078e0a17 */
[----:B------:R0:W-:Y:S01]  /*dfb0*/  STL [R1+0x1f18], R12 ;  /* 0x001f180c01007387 */ /* 0x0001e20000100800 */
[----:B------:R-:W-:Y:S02]  /*dfc0*/  @!P3 IMAD.MOV R24, RZ, RZ, -R24 ;  /* 0x000000ffff18b224 */ /* 0x000fe400078e0a18 */
[----:B------:R-:W-:Y:S01]  /*dfd0*/  @!P2 IMAD.MOV R25, RZ, RZ, -R25 ;  /* 0x000000ffff19a224 */ /* 0x000fe200078e0a19 */
[----:B0-----:R-:W2:Y:S04]  /*dfe0*/  LDL.LU R12, [R1+0x1f8] ;  /* 0x0001f800010c7983 */ /* 0x001ea80000300800 */
[----:B------:R0:W-:Y:S01]  /*dff0*/  STL [R1+0x1f1c], R20 ;  /* 0x001f1c1401007387 */ /* 0x0001e20000100800 */
[----:B------:R-:W-:-:S03]  /*e000*/  @!P4 IMAD.MOV R26, RZ, RZ, -R26 ;  /* 0x000000ffff1ac224 */ /* 0x000fc600078e0a1a */
[----:B0-----:R-:W3:Y:S04]  /*e010*/  LDL.LU R20, [R1+0x1f4] ;  /* 0x0001f40001147983 */ /* 0x001ee80000300800 */
[----:B------:R0:W-:Y:S04]  /*e020*/  STL [R1+0x1f20], R21 ;  /* 0x001f201501007387 */ /* 0x0001e80000100800 */
[----:B0-----:R-:W4:Y:S04]  /*e030*/  LDL.LU R21, [R1+0x1e8] ;  /* 0x0001e80001157983 */ /* 0x001f280000300800 */
[----:B------:R0:W-:Y:S04]  /*e040*/  STL [R1+0x1f24], R22 ;  /* 0x001f241601007387 */ /* 0x0001e80000100800 */
[----:B0-----:R-:W5:Y:S04]  /*e050*/  LDL.LU R22, [R1+0x1d4] ;  /* 0x0001d40001167983 */ /* 0x001f680000300800 */
[----:B------:R0:W-:Y:S04]  /*e060*/  STL [R1+0x1f28], R23 ;  /* 0x001f281701007387 */ /* 0x0001e80000100800 */
[----:B0-----:R-:W2:Y:S04]  /*e070*/  LDL.LU R23, [R1+0x1d8] ;  /* 0x0001d80001177983 */ /* 0x001ea80000300800 */
[----:B------:R0:W-:Y:S04]  /*e080*/  STL [R1+0x1f2c], R24 ;  /* 0x001f2c1801007387 */ /* 0x0001e80000100800 */
[----:B0-----:R-:W3:Y:S04]  /*e090*/  LDL.LU R24, [R1+0x1dc] ;  /* 0x0001dc0001187983 */ /* 0x001ee80000300800 */
[----:B------:R0:W-:Y:S04]  /*e0a0*/  STL [R1+0x1f30], R25 ;  /* 0x001f301901007387 */ /* 0x0001e80000100800 */
[----:B0-----:R-:W4:Y:S04]  /*e0b0*/  LDL.LU R25, [R1+0x1e0] ;  /* 0x0001e00001197983 */ /* 0x001f280000300800 */
[----:B------:R0:W-:Y:S04]  /*e0c0*/  STL [R1+0x1f34], R26 ;  /* 0x001f341a01007387 */ /* 0x0001e80000100800 */
[----:B0-----:R-:W4:Y:S01]  /*e0d0*/  LDL.LU R26, [R1+0x1e4] ;  /* 0x0001e400011a7983 */ /* 0x001f220000300800 */
[----:B------:R-:W-:-:S05]  /*e0e0*/  IMAD R28, R17, 0x2, R27 ;  /* 0x00000002111c7824 */ /* 0x000fca00078e021b */
[----:B------:R-:W-:Y:S04]  /*e0f0*/  STL [R1+0x1f40], R28 ;  /* 0x001f401c01007387 */ /* 0x000fe80000100800 */
[----:B------:R3:W-:Y:S04]  /*e100*/  STL [R1+0x1f3c], R17 ;  /* 0x001f3c1101007387 */ /* 0x0007e80000100800 */
[----:B------:R-:W-:Y:S01]  /*e110*/  STL [R1+0x1f38], R27 ;  /* 0x001f381b01007387 */ /* 0x000fe20000100800 */
[C---:B-----5:R-:W-:Y:S02]  /*e120*/  SEL R22, R3.reuse, R22, !P0 ;  /* 0x0000001603167207 */ /* 0x060fe40004000000 */
[----:B--2---:R-:W-:-:S02]  /*e130*/  SEL R23, R3, R23, !P0 ;  /* 0x0000001703177207 */ /* 0x004fc40004000000 */
[C---:B---3--:R-:W-:Y:S02]  /*e140*/  SEL R17, R3.reuse, R24, !P0 ;  /* 0x0000001803117207 */ /* 0x048fe40004000000 */
[C---:B----4-:R-:W-:Y:S02]  /*e150*/  SEL R25, R3.reuse, R25, !P0 ;  /* 0x0000001903197207 */ /* 0x050fe40004000000 */
[----:B------:R-:W-:-:S05]  /*e160*/  SEL R26, R3, R26, !P0 ;  /* 0x0000001a031a7207 */ /* 0x000fca0004000000 */
[----:B------:R-:W-:Y:S04]  /*e170*/  STL [R1+0x1e4], R26 ;  /* 0x0001e41a01007387 */ /* 0x000fe80000100800 */
[----:B------:R-:W-:Y:S04]  /*e180*/  STL [R1+0x1e0], R25 ;  /* 0x0001e01901007387 */ /* 0x000fe80000100800 */
[----:B------:R0:W-:Y:S04]  /*e190*/  STL [R1+0x1dc], R17 ;  /* 0x0001dc1101007387 */ /* 0x0001e80000100800 */
[----:B------:R-:W-:Y:S04]  /*e1a0*/  STL [R1+0x1d8], R23 ;  /* 0x0001d81701007387 */ /* 0x000fe80000100800 */
[----:B------:R-:W-:Y:S01]  /*e1b0*/  STL [R1+0x1d4], R22 ;  /* 0x0001d41601007387 */ /* 0x000fe20000100800 */
[----:B0-----:R-:W-:-:S02]  /*e1c0*/  SEL R17, R3, R21, !P0 ;  /* 0x0000001503117207 */ /* 0x001fc40004000000 */
[C---:B------:R-:W-:Y:S02]  /*e1d0*/  SEL R21, R3.reuse, R20, !P0 ;  /* 0x0000001403157207 */ /* 0x040fe40004000000 */
[C---:B------:R-:W-:Y:S01]  /*e1e0*/  SEL R20, R3.reuse, R12, !P0 ;  /* 0x0000000c03147207 */ /* 0x040fe20004000000 */
[----:B------:R0:W-:Y:S01]  /*e1f0*/  STL [R1+0x1e8], R17 ;  /* 0x0001e81101007387 */ /* 0x0001e20000100800 */
[----:B------:R-:W-:-:S03]  /*e200*/  SEL R12, R3, R16, !P0 ;  /* 0x00000010030c7207 */ /* 0x000fc60004000000 */
[----:B------:R-:W-:Y:S04]  /*e210*/  STL [R1+0x1f4], R21 ;  /* 0x0001f41501007387 */ /* 0x000fe80000100800 */
[----:B------:R-:W-:Y:S01]  /*e220*/  STL [R1+0x1f8], R20 ;  /* 0x0001f81401007387 */ /* 0x000fe20000100800 */
[C---:B0-----:R-:W-:Y:S02]  /*e230*/  SEL R17, R3.reuse, R11, !P0 ;  /* 0x0000000b03117207 */ /* 0x041fe40004000000 */
[C---:B------:R-:W-:Y:S02]  /*e240*/  SEL R11, R3.reuse, R10, !P0 ;  /* 0x0000000a030b7207 */ /* 0x040fe40004000000 */
[C---:B------:R-:W-:Y:S01]  /*e250*/  SEL R10, R3.reuse, R9, !P0 ;  /* 0x00000009030a7207 */ /* 0x040fe20004000000 */
[----:B------:R-:W-:Y:S01]  /*e260*/  STL [R1+0x1fc], R17 ;  /* 0x0001fc1101007387 */ /* 0x000fe20000100800 */
[----:B------:R-:W-:-:S02]  /*e270*/  SEL R9, R3, R4, !P0 ;  /* 0x0000000403097207 */ /* 0x000fc40004000000 */
[C---:B------:R-:W-:Y:S01]  /*e280*/  SEL R4, R3.reuse, R15, !P0 ;  /* 0x0000000f03047207 */ /* 0x040fe20004000000 */
[----:B------:R-:W-:Y:S04]  /*e290*/  STL [R1+0x218], R12 ;  /* 0x0002180c01007387 */ /* 0x000fe80000100800 */
[----:B------:R-:W-:Y:S04]  /*e2a0*/  STL [R1+0x21c], R11 ;  /* 0x00021c0b01007387 */ /* 0x000fe80000100800 */
[----:B------:R0:W-:Y:S04]  /*e2b0*/  STL [R1+0x22c], R10 ;  /* 0x00022c0a01007387 */ /* 0x0001e80000100800 */
[----:B------:R1:W-:Y:S04]  /*e2c0*/  STL [R1+0x230], R9 ;  /* 0x0002300901007387 */ /* 0x0003e80000100800 */
[----:B------:R2:W-:Y:S01]  /*e2d0*/  STL [R1+0x234], R4 ;  /* 0x0002340401007387 */ /* 0x0005e20000100800 */
[----:B0-----:R-:W-:-:S02]  /*e2e0*/  SEL R10, R3, R13, !P0 ;  /* 0x0000000d030a7207 */ /* 0x001fc40004000000 */
[----:B-1----:R-:W-:-:S03]  /*e2f0*/  SEL R9, R3, R8, !P0 ;  /* 0x0000000803097207 */ /* 0x002fc60004000000 */
[----:B------:R-:W-:Y:S01]  /*e300*/  STL [R1+0x244], R10 ;  /* 0x0002440a01007387 */ /* 0x000fe20000100800 */
[C---:B------:R-:W-:Y:S02]  /*e310*/  SEL R8, R3.reuse, R14, !P0 ;  /* 0x0000000e03087207 */ /* 0x040fe40004000000 */
[C---:B--2---:R-:W-:Y:S01]  /*e320*/  SEL R4, R3.reuse, R7, !P0 ;  /* 0x0000000703047207 */ /* 0x044fe20004000000 */
[----:B------:R-:W-:Y:S01]  /*e330*/  STL [R1+0x248], R9 ;  /* 0x0002480901007387 */ /* 0x000fe20000100800 */
[C---:B------:R-:W-:Y:S02]  /*e340*/  SEL R7, R3.reuse, R2, !P0 ;  /* 0x0000000203077207 */ /* 0x040fe40004000000 */
[C---:B------:R-:W-:Y:S01]  /*e350*/  SEL R2, R3.reuse, R6, !P0 ;  /* 0x0000000603027207 */ /* 0x040fe20004000000 */
[----:B------:R0:W-:Y:S04]  /*e360*/  STL [R1+0x250], R4 ;  /* 0x0002500401007387 */ /* 0x0001e80000100800 */
[----:B------:R-:W-:Y:S04]  /*e370*/  STL [R1+0x258], R8 ;  /* 0x0002580801007387 */ /* 0x000fe80000100800 */
[----:B------:R-:W-:Y:S01]  /*e380*/  STL [R1+0x25c], R7 ;  /* 0x00025c0701007387 */ /* 0x000fe20000100800 */
[----:B0-----:R-:W-:-:S02]  /*e390*/  SEL R4, R3, R0, !P0 ;  /* 0x0000000003047207 */ /* 0x001fc40004000000 */
[----:B------:R-:W-:-:S03]  /*e3a0*/  SEL R0, R3, R29, !P0 ;  /* 0x0000001d03007207 */ /* 0x000fc60004000000 */
[----:B------:R0:W-:Y:S04]  /*e3b0*/  STL [R1+0x274], R4 ;  /* 0x0002740401007387 */ /* 0x0001e80000100800 */
[----:B------:R1:W-:Y:S04]  /*e3c0*/  STL [R1+0x278], R2 ;  /* 0x0002780201007387 */ /* 0x0003e80000100800 */
[----:B------:R2:W-:Y:S01]  /*e3d0*/  STL [R1+0x280], R0 ;  /* 0x0002800001007387 */ /* 0x0005e20000100800 */
[C---:B0-----:R-:W-:Y:S02]  /*e3e0*/  SEL R4, R3.reuse, R18, !P0 ;  /* 0x0000001203047207 */ /* 0x041fe40004000000 */
[----:B-1----:R-:W-:-:S03]  /*e3f0*/  SEL R2, R3, R19, !P0 ;  /* 0x0000001303027207 */ /* 0x002fc60004000000 */
[----:B------:R-:W-:Y:S01]  /*e400*/  STL [R1+0x288], R4 ;  /* 0x0002880401007387 */ /* 0x000fe20000100800 */
[----:B--2---:R-:W-:-:S03]  /*e410*/  SEL R0, R3, R5, !P0 ;  /* 0x0000000503007207 */ /* 0x004fc60004000000 */
[----:B------:R-:W2:Y:S04]  /*e420*/  LDL.LU R27, [R1+0x2c8] ;  /* 0x0002c800011b7983 */ /* 0x000ea80000300800 */
[----:B------:R-:W-:Y:S04]  /*e430*/  STL [R1+0x28c], R2 ;  /* 0x00028c0201007387 */ /* 0x000fe80000100800 */
[----:B--2---:R0:W-:Y:S04]  /*e440*/  STL [R1+0x1f7c], R27 ;  /* 0x001f7c1b01007387 */ /* 0x0041e80000100800 */
[----:B------:R-:W-:Y:S04]  /*e450*/  STL [R1+0x2a4], R0 ;  /* 0x0002a40001007387 */ /* 0x000fe80000100800 */
[----:B0-----:R-:W2:Y:S04]  /*e460*/  LDL.LU R27, [R1+0x2c0] ;  /* 0x0002c000011b7983 */ /* 0x001ea80000300800 */
[----:B--2---:R0:W-:Y:S04]  /*e470*/  STL [R1+0x1f80], R27 ;  /* 0x001f801b01007387 */ /* 0x0041e80000100800 */
[----:B0-----:R-:W2:Y:S04]  /*e480*/  LDL.LU R27, [R1+0x2bc] ;  /* 0x0002bc00011b7983 */ /* 0x001ea80000300800 */
[----:B--2---:R0:W-:Y:S04]  /*e490*/  STL [R1+0x1f84], R27 ;  /* 0x001f841b01007387 */ /* 0x0041e80000100800 */
[----:B0-----:R-:W2:Y:S04]  /*e4a0*/  LDL.LU R27, [R1+0x2b4] ;  /* 0x0002b400011b7983 */ /* 0x001ea80000300800 */
[----:B------:R-:W3:Y:S04]  /*e4b0*/  LDL.LU R17, [R1+0x2d0] ;  /* 0x0002d00001117983 */ /* 0x000ee80000300800 */
[----:B------:R-:W4:Y:S04]  /*e4c0*/  LDL.LU R28, [R1+0x2d4] ;  /* 0x0002d400011c7983 */ /* 0x000f280000300800 */
[----:B------:R-:W5:Y:S04]  /*e4d0*/  LDL.LU R26, [R1+0x2dc] ;  /* 0x0002dc00011a7983 */ /* 0x000f680000300800 */
[----:B------:R-:W3:Y:S04]  /*e4e0*/  LDL.LU R25, [R1+0x2e0] ;  /* 0x0002e00001197983 */ /* 0x000ee80000300800 */
[----:B------:R-:W4:Y:S04]  /*e4f0*/  LDL.LU R24, [R1+0x2e8] ;  /* 0x0002e80001187983 */ /* 0x000f280000300800 */
        /* <DEDUP_REMOVED lines=21> */
[----:B------:R-:W4:Y:S01]  /*e650*/  LDL.LU R5, [R1+0x3cc] ;  /* 0x0003cc0001057983 */ /* 0x000f220000300800 */
[----:B--2---:R-:W-:-:S05]  /*e660*/  SEL R27, R3, R27, !P0 ;  /* 0x0000001b031b7207 */ /* 0x004fca0004000000 */
[----:B------:R0:W-:Y:S04]  /*e670*/  STL [R1+0x2b4], R27 ;  /* 0x0002b41b01007387 */ /* 0x0001e80000100800 */
[----:B0-----:R-:W2:Y:S02]  /*e680*/  LDL.LU R27, [R1+0x1f84] ;  /* 0x001f8400011b7983 */ /* 0x001ea40000300800 */
[----:B--2---:R-:W-:-:S05]  /*e690*/  SEL R27, R3, R27, !P0 ;  /* 0x0000001b031b7207 */ /* 0x004fca0004000000 */
[----:B------:R0:W-:Y:S04]  /*e6a0*/  STL [R1+0x2bc], R27 ;  /* 0x0002bc1b01007387 */ /* 0x0001e80000100800 */
[----:B0-----:R-:W2:Y:S02]  /*e6b0*/  LDL.LU R27, [R1+0x1f80] ;  /* 0x001f8000011b7983 */ /* 0x001ea40000300800 */
[----:B--2---:R-:W-:-:S05]  /*e6c0*/  SEL R27, R3, R27, !P0 ;  /* 0x0000001b031b7207 */ /* 0x004fca0004000000 */
[----:B------:R0:W-:Y:S04]  /*e6d0*/  STL [R1+0x2c0], R27 ;  /* 0x0002c01b01007387 */ /* 0x0001e80000100800 */
[----:B0-----:R-:W2:Y:S01]  /*e6e0*/  LDL.LU R27, [R1+0x1f7c] ;  /* 0x001f7c00011b7983 */ /* 0x001ea20000300800 */
[C---:B-----5:R-:W-:Y:S02]  /*e6f0*/  SEL R26, R3.reuse, R26, !P0 ;  /* 0x0000001a031a7207 */ /* 0x060fe40004000000 */
[C---:B---3--:R-:W-:Y:S02]  /*e700*/  SEL R25, R3.reuse, R25, !P0 ;  /* 0x0000001903197207 */ /* 0x048fe40004000000 */
[C---:B----4-:R-:W-:Y:S02]  /*e710*/  SEL R23, R3.reuse, R23, !P0 ;  /* 0x0000001703177207 */ /* 0x050fe40004000000 */
[----:B------:R-:W-:-:S02]  /*e720*/  SEL R22, R3, R22, !P0 ;  /* 0x0000001603167207 */ /* 0x000fc40004000000 */
[----:B--2---:R-:W-:-:S05]  /*e730*/  SEL R27, R3, R27, !P0 ;  /* 0x0000001b031b7207 */ /* 0x004fca0004000000 */
[----:B------:R0:W-:Y:S02]  /*e740*/  STL [R1+0x2c8], R27 ;  /* 0x0002c81b01007387 */ /* 0x0001e40000100800 */
[C---:B0-----:R-:W-:Y:S02]  /*e750*/  SEL R27, R3.reuse, R17, !P0 ;  /* 0x00000011031b7207 */ /* 0x041fe40004000000 */
[----:B------:R-:W-:-:S03]  /*e760*/  SEL R17, R3, R28, !P0 ;  /* 0x0000001c03117207 */ /* 0x000fc60004000000 */
[----:B------:R-:W-:Y:S04]  /*e770*/  STL [R1+0x2d0], R27 ;  /* 0x0002d01b01007387 */ /* 0x000fe80000100800 */
[----:B------:R0:W-:Y:S04]  /*e780*/  STL [R1+0x2d4], R17 ;  /* 0x0002d41101007387 */ /* 0x0001e80000100800 */
[----:B------:R-:W-:Y:S04]  /*e790*/  STL [R1+0x2dc], R26 ;  /* 0x0002dc1a01007387 */ /* 0x000fe80000100800 */
[----:B------:R-:W-:Y:S01]  /*e7a0*/  STL [R1+0x2e0], R25 ;  /* 0x0002e01901007387 */ /* 0x000fe20000100800 */
[----:B0-----:R-:W-:-:S05]  /*e7b0*/  SEL R17, R3, R24, !P0 ;  /* 0x0000001803117207 */ /* 0x001fca0004000000 */
[----:B------:R0:W-:Y:S04]  /*e7c0*/  STL [R1+0x2e8], R17 ;  /* 0x0002e81101007387 */ /* 0x0001e80000100800 */
[----:B------:R-:W-:Y:S04]  /*e7d0*/  STL [R1+0x2ec], R23 ;  /* 0x0002ec1701007387 */ /* 0x000fe80000100800 */
[----:B------:R-:W-:Y:S01]  /*e7e0*/  STL [R1+0x2f4], R22 ;  /* 0x0002f41601007387 */ /* 0x000fe20000100800 */
[C---:B0-----:R-:W-:Y:S02]  /*e7f0*/  SEL R17, R3.reuse, R21, !P0 ;  /* 0x0000001503117207 */ /* 0x041fe40004000000 */
[----:B------:R-:W-:-:S02]  /*e800*/  SEL R21, R3, R20, !P0 ;  /* 0x0000001403157207 */ /* 0x000fc40004000000 */
        /* <DEDUP_REMOVED lines=38> */
[----:B------:R-:W3:Y:S04]  /*ea70*/  LDL.LU R27, [R1+0x3e8] ;  /* 0x0003e800011b7983 */ /* 0x000ee80000300800 */
[----:B------:R-:W-:Y:S04]  /*ea80*/  STL [R1+0x3cc], R0 ;  /* 0x0003cc0001007387 */ /* 0x000fe80000100800 */
[----:B---3--:R0:W-:Y:S04]  /*ea90*/  STL [R1+0x1f74], R27 ;  /* 0x001f741b01007387 */ /* 0x0081e80000100800 */
[----:B0-----:R-:W3:Y:S01]  /*eaa0*/  LDL.LU R27, [R1+0x3e0] ;  /* 0x0003e000011b7983 */ /* 0x001ee20000300800 */
[----:B--2---:R-:W-:-:S03]  /*eab0*/  SEL R19, R3, R19, !P0 ;  /* 0x0000001303137207 */ /* 0x004fc60004000000 */
[----:B---3--:R0:W-:Y:S04]  /*eac0*/  STL [R1+0x1f78], R27 ;  /* 0x001f781b01007387 */ /* 0x0081e80000100800 */
[----:B0-----:R-:W2:Y:S04]  /*ead0*/  LDL.LU R27, [R1+0x3d4] ;  /* 0x0003d400011b7983 */ /* 0x001ea80000300800 */
[----:B------:R-:W3:Y:S04]  /*eae0*/  LDL.LU R17, [R1+0x3e4] ;  /* 0x0003e40001117983 */ /* 0x000ee80000300800 */
[----:B------:R-:W4:Y:S04]  /*eaf0*/  LDL.LU R28, [R1+0x3dc] ;  /* 0x0003dc00011c7983 */ /* 0x000f280000300800 */
[----:B------:R-:W5:Y:S04]  /*eb00*/  LDL.LU R26, [R1+0x3d8] ;  /* 0x0003d800011a7983 */ /* 0x000f680000300800 */
        /* <DEDUP_REMOVED lines=23> */
[----:B------:R0:W-:Y:S04]  /*ec80*/  STL [R1+0x3d0], R19 ;  /* 0x0003d01301007387 */ /* 0x0001e80000100800 */
[----:B0-----:R-:W4:Y:S01]  /*ec90*/  LDL.LU R19, [R1+0x32c] ;  /* 0x00032c0001137983 */ /* 0x001f220000300800 */
[----:B--2---:R-:W-:-:S05]  /*eca0*/  SEL R27, R3, R27, !P0 ;  /* 0x0000001b031b7207 */ /* 0x004fca0004000000 */
[----:B------:R0:W-:Y:S04]  /*ecb0*/  STL [R1+0x3d4], R27 ;  /* 0x0003d41b01007387 */ /* 0x0001e80000100800 */
[----:B0-----:R-:W2:Y:S02]  /*ecc0*/  LDL.LU R27, [R1+0x1f78] ;  /* 0x001f7800011b7983 */ /* 0x001ea40000300800 */
[----:B--2---:R-:W-:-:S05]  /*ecd0*/  SEL R27, R3, R27, !P0 ;  /* 0x0000001b031b7207 */ /* 0x004fca0004000000 */
[----:B------:R0:W-:Y:S04]  /*ece0*/  STL [R1+0x3e0], R27 ;  /* 0x0003e01b01007387 */ /* 0x0001e80000100800 */
[----:B0-----:R-:W2:Y:S01]  /*ecf0*/  LDL.LU R27, [R1+0x1f74] ;  /* 0x001f7400011b7983 */ /* 0x001ea20000300800 */
[C---:B---3--:R-:W-:Y:S02]  /*ed00*/  SEL R17, R3.reuse, R17, !P0 ;  /* 0x0000001103117207 */ /* 0x048fe40004000000 */
[C---:B-----5:R-:W-:Y:S02]  /*ed10*/  SEL R26, R3.reuse, R26, !P0 ;  /* 0x0000001a031a7207 */ /* 0x060fe40004000000 */
[C---:B----4-:R-:W-:Y:S02]  /*ed20*/  SEL R24, R3.reuse, R24, !P0 ;  /* 0x0000001803187207 */ /* 0x050fe40004000000 */
[----:B------:R-:W-:-:S02]  /*ed30*/  SEL R23, R3, R23, !P0 ;  /* 0x0000001703177207 */ /* 0x000fc40004000000 */
[C---:B------:R-:W-:Y:S02]  /*ed40*/  SEL R21, R3.reuse, R21, !P0 ;  /* 0x0000001503157207 */ /* 0x040fe40004000000 */
[C---:B------:R-:W-:Y:S02]  /*ed50*/  SEL R20, R3.reuse, R20, !P0 ;  /* 0x0000001403147207 */ /* 0x040fe40004000000 */
[C---:B------:R-:W-:Y:S02]  /*ed60*/  SEL R10, R3.reuse, R10, !P0 ;  /* 0x0000000a030a7207 */ /* 0x040fe40004000000 */
[C---:B------:R-:W-:Y:S02]  /*ed70*/  SEL R9, R3.reuse, R9, !P0 ;  /* 0x0000000903097207 */ /* 0x040fe40004000000 */
[C---:B------:R-:W-:Y:S02]  /*ed80*/  SEL R4, R3.reuse, R4, !P0 ;  /* 0x0000000403047207 */ /* 0x040fe40004000000 */
[----:B------:R-:W-:-:S02]  /*ed90*/  SEL R0, R3, R0, !P0 ;  /* 0x0000000003007207 */ /* 0x000fc40004000000 */
[----:B--2---:R-:W-:-:S05]  /*eda0*/  SEL R27, R3, R27, !P0 ;  /* 0x0000001b031b7207 */ /* 0x004fca0004000000 */
[----:B------:R0:W-:Y:S04]  /*edb0*/  STL [R1+0x484], R27 ;  /* 0x0004841b01007387 */ /* 0x0001e80000100800 */
[----:B------:R1:W-:Y:S01]  /*edc0*/  STL [R1+0x480], R17 ;  /* 0x0004801101007387 */ /* 0x0003e20000100800 */
[C---:B0-----:R-:W-:Y:S02]  /*edd0*/  SEL R27, R3.reuse, R28, !P0 ;  /* 0x0000001c031b7207 */ /* 0x041fe40004000000 */
[----:B-1----:R-:W-:-:S03]  /*ede0*/  SEL R17, R3, R25, !P0 ;  /* 0x0000001903117207 */ /* 0x002fc60004000000 */
[----:B------:R-:W-:Y:S04]  /*edf0*/  STL [R1+0x47c], R27 ;  /* 0x00047c1b01007387 */ /* 0x000fe80000100800 */
        /* <DEDUP_REMOVED lines=11> */
[----:B------:R-:W-:Y:S04]  /*eeb0*/  STL [R1+0x45c], R17 ;  /* 0x00045c1101007387 */ /* 0x000fe80000100800 */
        /* <DEDUP_REMOVED lines=8> */
[----:B--2---:R-:W-:-:S03]  /*ef40*/  SEL R4, R3, R8, !P0 ;  /* 0x0000000803047207 */ /* 0x004fc60004000000 */
        /* <DEDUP_REMOVED lines=16> */
[----:B------:R0:W-:Y:S04]  /*f050*/  STL [R1+0x41c], R0 ;  /* 0x00041c0001007387 */ /* 0x0001e80000100800 */
[----:B------:R-:W-:Y:S04]  /*f060*/  STL [R1+0x418], R2 ;  /* 0x0004180201007387 */ /* 0x000fe80000100800 */
[----:B------:R-:W3:Y:S01]  /*f070*/  LDL.LU R27, [R1+0x318] ;  /* 0x00031800011b7983 */ /* 0x000ee20000300800 */
[----:B0-----:R-:W-:-:S03]  /*f080*/  SEL R0, R3, R19, !P0 ;  /* 0x0000001303007207 */ /* 0x001fc60004000000 */
[----:B---3--:R0:W-:Y:S04]  /*f090*/  STL [R1+0x1f6c], R27 ;  /* 0x001f6c1b01007387 */ /* 0x0081e80000100800 */
[----:B------:R-:W-:Y:S04]  /*f0a0*/  STL [R1+0x414], R0 ;  /* 0x0004140001007387 */ /* 0x000fe80000100800 */
[----:B0-----:R-:W3:Y:S01]  /*f0b0*/  LDL.LU R27, [R1+0x31c] ;  /* 0x00031c00011b7983 */ /* 0x001ee20000300800 */
[----:B--2---:R-:W-:-:S03]  /*f0c0*/  SEL R5, R3, R5, !P0 ;  /* 0x0000000503057207 */ /* 0x004fc60004000000 */
[----:B---3--:R0:W-:Y:S04]  /*f0d0*/  STL [R1+0x1f70], R27 ;  /* 0x001f701b01007387 */ /* 0x0081e80000100800 */
        /* <DEDUP_REMOVED lines=45> */
[----:B------:R-:W-:Y:S01]  /*f3b0*/  STL [R1+0x3f8], R26 ;  /* 0x0003f81a01007387 */ /* 0x000fe20000100800 */
[----:B0-----:R-:W-:-:S03]  /*f3c0*/  SEL R17, R3, R24, !P0 ;  /* 0x0000001803117207 */ /* 0x001fc60004000000 */
[----:B------:R-:W-:Y:S04]  /*f3d0*/  STL [R1+0x3f4], R25 ;  /* 0x0003f41901007387 */ /* 0x000fe80000100800 */
[----:B------:R0:W-:Y:S04]  /*f3e0*/  STL [R1+0x3f0], R17 ;  /* 0x0003f01101007387 */ /* 0x0001e80000100800 */
[----:B------:R-:W-:Y:S01]  /*f3f0*/  STL [R1+0x3ec], R23 ;  /* 0x0003ec1701007387 */ /* 0x000fe20000100800 */
[----:B0-----:R-:W-:-:S03]  /*f400*/  SEL R17, R3, R21, !P0 ;  /* 0x0000001503117207 */ /* 0x001fc60004000000 */
[----:B------:R-:W-:Y:S01]  /*f410*/  STL [R1+0x3e8], R22 ;  /* 0x0003e81601007387 */ /* 0x000fe20000100800 */
[C---:B------:R-:W-:Y:S02]  /*f420*/  SEL R21, R3.reuse, R20, !P0 ;  /* 0x0000001403157207 */ /* 0x040fe40004000000 */
[C---:B------:R-:W-:Y:S01]  /*f430*/  SEL R20, R3.reuse, R12, !P0 ;  /* 0x0000000c03147207 */ /* 0x040fe20004000000 */
[----:B------:R0:W-:Y:S01]  /*f440*/  STL [R1+0x3e4], R17 ;  /* 0x0003e41101007387 */ /* 0x0001e20000100800 */
[----:B------:R-:W-:-:S03]  /*f450*/  SEL R12, R3, R16, !P0 ;  /* 0x00000010030c7207 */ /* 0x000fc60004000000 */
[----:B------:R-:W-:Y:S01]  /*f460*/  STL [R1+0x3dc], R21 ;  /* 0x0003dc1501007387 */ /* 0x000fe20000100800 */
[C---:B0-----:R-:W-:Y:S02]  /*f470*/  SEL R17, R3.reuse, R11, !P0 ;  /* 0x0000000b03117207 */ /* 0x041fe40004000000 */
[C---:B------:R-:W-:Y:S01]  /*f480*/  SEL R11, R3.reuse, R10, !P0 ;  /* 0x0000000a030b7207 */ /* 0x040fe20004000000 */
[----:B------:R-:W-:Y:S01]  /*f490*/  STL [R1+0x3d8], R20 ;  /* 0x0003d81401007387 */ /* 0x000fe20000100800 */
[C---:B------:R-:W-:Y:S02]  /*f4a0*/  SEL R10, R3.reuse, R9, !P0 ;  /* 0x00000009030a7207 */ /* 0x040fe40004000000 */
[C---:B------:R-:W-:Y:S01]  /*f4b0*/  SEL R9, R3.reuse, R4, !P0 ;  /* 0x0000000403097207 */ /* 0x040fe20004000000 */
[----:B------:R-:W-:Y:S01]  /*f4c0*/  STL [R1+0x3c8], R17 ;  /* 0x0003c81101007387 */ /* 0x000fe20000100800 */
[----:B------:R-:W-:-:S03]  /*f4d0*/  SEL R4, R3, R15, !P0 ;  /* 0x0000000f03047207 */ /* 0x000fc60004000000 */
        /* <DEDUP_REMOVED lines=12> */
[----:B------:R0:W-:Y:S01]  /*f5a0*/  STL [R1+0x3a0], R4 ;  /* 0x0003a00401007387 */ /* 0x0001e20000100800 */
[----:B------:R-:W-:-:S03]  /*f5b0*/  SEL R2, R3, R6, !P0 ;  /* 0x0000000603027207 */ /* 0x000fc60004000000 */
[----:B------:R-:W-:Y:S01]  /*f5c0*/  STL [R1+0x39c], R8 ;  /* 0x00039c0801007387 */ /* 0x000fe20000100800 */
[----:B0-----:R-:W-:-:S03]  /*f5d0*/  SEL R4, R3, R0, !P0 ;  /* 0x0000000003047207 */ /* 0x001fc60004000000 */
[----:B------:R-:W-:Y:S01]  /*f5e0*/  STL [R1+0x394], R7 ;  /* 0x0003940701007387 */ /* 0x000fe20000100800 */
[----:B------:R-:W-:-:S03]  /*f5f0*/  SEL R0, R3, R19, !P0 ;  /* 0x0000001303007207 */ /* 0x000fc60004000000 */
[----:B------:R0:W-:Y:S04]  /*f600*/  STL [R1+0x38c], R4 ;  /* 0x00038c0401007387 */ /* 0x0001e80000100800 */
[----:B------:R-:W2:Y:S01]  /*f610*/  LDL.LU R19, [R1+0x240] ;  /* 0x0002400001137983 */ /* 0x000ea20000300800 */
[----:B0-----:R-:W-:-:S03]  /*f620*/  SEL R4, R3, R29, !P0 ;  /* 0x0000001d03047207 */ /* 0x001fc60004000000 */
[----:B------:R0:W-:Y:S04]  /*f630*/  STL [R1+0x384], R2 ;  /* 0x0003840201007387 */ /* 0x0001e80000100800 */
[----:B------:R1:W-:Y:S04]  /*f640*/  STL [R1+0x378], R0 ;  /* 0x0003780001007387 */ /* 0x0003e80000100800 */
[----:B------:R-:W-:Y:S04]  /*f650*/  STL [R1+0x374], R4 ;  /* 0x0003740401007387 */ /* 0x000fe80000100800 */
[----:B------:R-:W3:Y:S01]  /*f660*/  LDL.LU R27, [R1+0x228] ;  /* 0x00022800011b7983 */ /* 0x000ee20000300800 */
[----:B0-----:R-:W-:-:S02]  /*f670*/  SEL R2, R3, R18, !P0 ;  /* 0x0000001203027207 */ /* 0x001fc40004000000 */
[----:B-1----:R-:W-:-:S03]  /*f680*/  SEL R0, R3, R5, !P0 ;  /* 0x0000000503007207 */ /* 0x002fc60004000000 */
[----:B------:R-:W-:Y:S04]  /*f690*/  STL [R1+0x368], R2 ;  /* 0x0003680201007387 */ /* 0x000fe80000100800 */
        /* <DEDUP_REMOVED lines=31> */
[----:B------:R-:W4:Y:S04]  /*f890*/  LDL.LU R29, [R1+0x198] ;  /* 0x00019800011d7983 */ /* 0x000f280000300800 */
[----:B0-----:R-:W4:Y:S04]  /*f8a0*/  LDL.LU R18, [R1+0x194] ;  /* 0x0001940001127983 */ /* 0x001f280000300800 */
[----:B------:R-:W4:Y:S01]  /*f8b0*/  LDL.LU R19, [R1+0x190] ;  /* 0x0001900001137983 */ /* 0x000f220000300800 */
        /* <DEDUP_REMOVED lines=10> */
[C---:B------:R-:W-:Y:S02]  /*f960*/  SEL R9, R3.reuse, R9, !P0 ;  /* 0x0000000903097207 */ /* 0x040fe40004000000 */
[C---:B------:R-:W-:Y:S02]  /*f970*/  SEL R8, R3.reuse, R8, !P0 ;  /* 0x0000000803087207 */ /* 0x040fe40004000000 */
[C---:B------:R-:W-:Y:S02]  /*f980*/  SEL R2, R3.reuse, R2, !P0 ;  /* 0x0000000203027207 */ /* 0x040fe40004000000 */
        /* <DEDUP_REMOVED lines=23> */
[----:B------:R-:W-:Y:S04]  /*fb00*/  STL [R1+0x304], R17 ;  /* 0x0003041101007387 */ /* 0x000fe80000100800 */
[----:B------:R-:W-:Y:S04]  /*fb10*/  STL [R1+0x300], R12 ;  /* 0x0003000c01007387 */ /* 0x000fe80000100800 */
[----:B------:R-:W-:Y:S04]  /*fb20*/  STL [R1+0x2f8], R11 ;  /* 0x0002f80b01007387 */ /* 0x000fe80000100800 */
[----:B------:R0:W-:Y:S04]  /*fb30*/  STL [R1+0x2f0], R9 ;  /* 0x0002f00901007387 */ /* 0x0001e80000100800 */
[----:B------:R-:W-:Y:S04]  /*fb40*/  STL [R1+0x2e4], R10 ;  /* 0x0002e40a01007387 */ /* 0x000fe80000100800 */
[----:B------:R1:W-:Y:S01]  /*fb50*/  STL [R1+0x2d8], R4 ;  /* 0x0002d80401007387 */ /* 0x0003e20000100800 */
[----:B0-----:R-:W-:-:S05]  /*fb60*/  SEL R9, R3, R13, !P0 ;  /* 0x0000000d03097207 */ /* 0x001fca0004000000 */
[----:B------:R-:W-:Y:S01]  /*fb70*/  STL [R1+0x2cc], R9 ;  /* 0x0002cc0901007387 */ /* 0x000fe20000100800 */
[C---:B-1----:R-:W-:Y:S02]  /*fb80*/  SEL R4, R3.reuse, R7, !P0 ;  /* 0x0000000703047207 */ /* 0x042fe40004000000 */
[C---:B------:R-:W-:Y:S01]  /*fb90*/  SEL R7, R3.reuse, R14, !P0 ;  /* 0x0000000e03077207 */ /* 0x040fe20004000000 */
[----:B------:R-:W-:Y:S04]  /*fba0*/  STL [R1+0x2c4], R8 ;  /* 0x0002c40801007387 */ /* 0x000fe80000100800 */
[----:B------:R0:W-:Y:S04]  /*fbb0*/  STL [R1+0x2b8], R4 ;  /* 0x0002b80401007387 */ /* 0x0001e80000100800 */
[----:B------:R-:W-:Y:S01]  /*fbc0*/  STL [R1+0x2b0], R7 ;  /* 0x0002b00701007387 */ /* 0x000fe20000100800 */
[----:B0-----:R-:W-:-:S03]  /*fbd0*/  SEL R4, R3, R5, !P0 ;  /* 0x0000000503047207 */ /* 0x001fc60004000000 */
[----:B------:R-:W2:Y:S04]  /*fbe0*/  LDL.LU R5, [R1+0x18c] ;  /* 0x00018c0001057983 */ /* 0x000ea80000300800 */
[----:B------:R0:W-:Y:S04]  /*fbf0*/  STL [R1+0x2ac], R2 ;  /* 0x0002ac0201007387 */ /* 0x0001e80000100800 */
[----:B------:R1:W-:Y:S01]  /*fc00*/  STL [R1+0x2a8], R4 ;  /* 0x0002a80401007387 */ /* 0x0003e20000100800 */
[C---:B0-----:R-:W-:Y:S02]  /*fc10*/  SEL R2, R3.reuse, R0, !P0 ;  /* 0x0000000003027207 */ /* 0x041fe40004000000 */
[----:B------:R-:W-:-:S02]  /*fc20*/  SEL R0, R3, R6, !P0 ;  /* 0x0000000603007207 */ /* 0x000fc40004000000 */
[C---:B-1----:R-:W-:Y:S01]  /*fc30*/  SEL R4, R3.reuse, R29, !P0 ;  /* 0x0000001d03047207 */ /* 0x042fe20004000000 */
        /* <DEDUP_REMOVED lines=8> */
[----:B------:R2:W-:Y:S04]  /*fcc0*/  STL [R1+0x290], R0 ;  /* 0x0002900001007387 */ /* 0x0005e80000100800 */
        /* <DEDUP_REMOVED lines=26> */
[----:B------:R0:W-:Y:S04]  /*fe70*/  STL [R1+0x284], R0 ;  /* 0x0002840001007387 */ /* 0x0001e80000100800 */
[----:B0-----:R-:W5:Y:S04]  /*fe80*/  LDL.LU R0, [R1+0x124] ;  /* 0x0001240001007983 */ /* 0x001f680000300800 */
[----:B------:R-:W5:Y:S04]  /*fe90*/  LDL.LU R6, [R1+0x120] ;  /* 0x0001200001067983 */ /* 0x000f680000300800 */
[----:B------:R-:W5:Y:S04]  /*fea0*/  LDL.LU R29, [R1+0x11c] ;  /* 0x00011c00011d7983 */ /* 0x000f680000300800 */
[----:B------:R-:W5:Y:S04]  /*feb0*/  LDL.LU R18, [R1+0x118] ;  /* 0x0001180001127983 */ /* 0x000f680000300800 */
[----:B------:R-:W5:Y:S01]  /*fec0*/  LDL.LU R5, [R1+0x114] ;  /* 0x0001140001057983 */ /* 0x000f620000300800 */
[----:B--2---:R-:W-:-:S05]  /*fed0*/  SEL R27, R3, R27, !P0 ;  /* 0x0000001b031b7207 */ /* 0x004fca0004000000 */
[----:B------:R0:W-:Y:S04]  /*fee0*/  STL [R1+0x27c], R27 ;  /* 0x00027c1b01007387 */ /* 0x0001e80000100800 */
[----:B0-----:R-:W2:Y:S02]  /*fef0*/  LDL.LU R27, [R1+0x1f60] ;  /* 0x001f6000011b7983 */ /* 0x001ea40000300800 */
[----:B--2---:R-:W-:-:S05]  /*ff00*/  SEL R27, R3, R27, !P0 ;  /* 0x0000001b031b7207 */ /* 0x004fca0004000000 */
[----:B------:R0:W-:Y:S04]  /*ff10*/  STL [R1+0x270], R27 ;  /* 0x0002701b01007387 */ /* 0x0001e80000100800 */
[----:B0-----:R-:W2:Y:S01]  /*ff20*/  LDL.LU R27, [R1+0x1f5c] ;  /* 0x001f5c00011b7983 */ /* 0x001ea20000300800 */
[C---:B---3--:R-:W-:Y:S02]  /*ff30*/  SEL R17, R3.reuse, R17, !P0 ;  /* 0x0000001103117207 */ /* 0x048fe40004000000 */
[C---:B----4-:R-:W-:Y:S02]  /*ff40*/  SEL R25, R3.reuse, R25, !P0 ;  /* 0x0000001903197207 */ /* 0x050fe40004000000 */
[C---:B-----5:R-:W-:Y:S02]  /*ff50*/  SEL R24, R3.reuse, R24, !P0 ;  /* 0x0000001803187207 */ /* 0x060fe40004000000 */
        /* <DEDUP_REMOVED lines=20> */
[----:B------:R-:W-:Y:S04]  /*100a0*/  STL [R1+0x238], R21 ;  /* 0x0002381501007387 */ /* 0x000fe80000100800 */
[----:B------:R-:W-:Y:S04]  /*100b0*/  STL [R1+0x228], R17 ;  /* 0x0002281101007387 */ /* 0x000fe80000100800 */
[----:B------:R0:W-:Y:S04]  /*100c0*/  STL [R1+0x224], R12 ;  /* 0x0002240c01007387 */ /* 0x0001e80000100800 */
[----:B------:R1:W-:Y:S01]  /*100d0*/  STL [R1+0x220], R11 ;  /* 0x0002200b01007387 */ /* 0x0003e20000100800 */
[----:B0-----:R-:W-:-:S02]  /*100e0*/  SEL R12, R3, R10, !P0 ;  /* 0x0000000a030c7207 */ /* 0x001fc40004000000 */
[C---:B------:R-:W-:Y:S02]  /*100f0*/  SEL R10, R3.reuse, R4, !P0 ;  /* 0x00000004030a7207 */ /* 0x040fe40004000000 */
[C---:B-1----:R-:W-:Y:S01]  /*10100*/  SEL R11, R3.reuse, R9, !P0 ;  /* 0x00000009030b7207 */ /* 0x042fe20004000000 */
[----:B------:R-:W-:Y:S01]  /*10110*/  STL [R1+0x214], R16 ;  /* 0x0002141001007387 */ /* 0x000fe20000100800 */
[C---:B------:R-:W-:Y:S02]  /*10120*/  SEL R9, R3.reuse, R15, !P0 ;  /* 0x0000000f03097207 */ /* 0x040fe40004000000 */
[C---:B------:R-:W-:Y:S01]  /*10130*/  SEL R4, R3.reuse, R13, !P0 ;  /* 0x0000000d03047207 */ /* 0x040fe20004000000 */
[----:B------:R-:W-:Y:S04]  /*10140*/  STL [R1+0x210], R12 ;  /* 0x0002100c01007387 */ /* 0x000fe80000100800 */
[----:B------:R-:W-:Y:S04]  /*10150*/  STL [R1+0x20c], R11 ;  /* 0x00020c0b01007387 */ /* 0x000fe80000100800 */
[----:B------:R-:W-:Y:S04]  /*10160*/  STL [R1+0x208], R10 ;  /* 0x0002080a01007387 */ /* 0x000fe80000100800 */
        /* <DEDUP_REMOVED lines=8> */
[----:B-1----:R-:W-:-:S03]  /*101f0*/  SEL R4, R3, R2, !P0 ;  /* 0x0000000203047207 */ /* 0x002fc60004000000 */
[----:B------:R-:W-:Y:S01]  /*10200*/  STL [R1+0x1c8], R7 ;  /* 0x0001c80701007387 */ /* 0x000fe20000100800 */
[C---:B------:R-:W-:Y:S02]  /*10210*/  SEL R2, R3.reuse, R0, !P0 ;  /* 0x0000000003027207 */ /* 0x040fe40004000000 */
[C---:B------:R-:W-:Y:S01]  /*10220*/  SEL R0, R3.reuse, R6, !P0 ;  /* 0x0000000603007207 */ /* 0x040fe20004000000 */
[----:B------:R0:W-:Y:S04]  /*10230*/  STL [R1+0x1c4], R4 ;  /* 0x0001c40401007387 */ /* 0x0001e80000100800 */
[----:B------:R-:W-:Y:S01]  /*10240*/  STL [R1+0x1b8], R2 ;  /* 0x0001b80201007387 */ /* 0x000fe20000100800 */
[----:B0-----:R-:W-:-:S03]  /*10250*/  SEL R4, R3, R29, !P0 ;  /* 0x0000001d03047207 */ /* 0x001fc60004000000 */
[----:B------:R0:W-:Y:S04]  /*10260*/  STL [R1+0x1b0], R0 ;  /* 0x0001b00001007387 */ /* 0x0001e80000100800 */
[----:B------:R-:W-:Y:S01]  /*10270*/  STL [R1+0x1ac], R4 ;  /* 0x0001ac0401007387 */ /* 0x000fe20000100800 */
[----:B0-----:R-:W-:-:S03]  /*10280*/  SEL R0, R3, R5, !P0 ;  /* 0x0000000503007207 */ /* 0x001fc60004000000 */
[----:B------:R-:W3:Y:S01]  /*10290*/  LDL.LU R5, [R1+0x104] ;  /* 0x0001040001057983 */ /* 0x000ee20000300800 */
[----:B------:R-:W-:-:S05]  /*102a0*/  SEL R2, R3, R18, !P0 ;  /* 0x0000001203027207 */ /* 0x000fca0004000000 */
        /* <DEDUP_REMOVED lines=28> */
[----:B------:R-:W5:Y:S04]  /*10470*/  LDL.LU R14, [R1+0xb0] ;  /* 0x0000b000010e7983 */ /* 0x000f680000300800 */
[----:B------:R-:W5:Y:S04]  /*10480*/  LDL.LU R2, [R1+0xac] ;  /* 0x0000ac0001027983 */ /* 0x000f680000300800 */
        /* <DEDUP_REMOVED lines=16> */
[----:B--2---:R-:W-:-:S05]  /*10590*/  SEL R5, R3, R5, !P0 ;  /* 0x0000000503057207 */ /* 0x004fca0004000000 */
[----:B------:R0:W-:Y:S04]  /*105a0*/  STL [R1+0x190], R5 ;  /* 0x0001900501007387 */ /* 0x0001e80000100800 */
[----:B0-----:R-:W2:Y:S04]  /*105b0*/  LDL.LU R5, [R1+0x1f50] ;  /* 0x001f500001057983 */ /* 0x001ea80000300800 */
[----:B------:R0:W-:Y:S02]  /*105c0*/  STL [R1+0x18c], R27 ;  /* 0x00018c1b01007387 */ /* 0x0001e40000100800 */
[----:B0-----:R-:W-:-:S02]  /*105d0*/  SEL R27, R3, R17, !P0 ;  /* 0x00000011031b7207 */ /* 0x001fc40004000000 */
        /* <DEDUP_REMOVED lines=13> */
[C---:B------:R-:W-:Y:S02]  /*106b0*/  SEL R12, R3.reuse, R16, !P0 ;  /* 0x00000010030c7207 */ /* 0x040fe40004000000 */
[C---:B------:R-:W-:Y:S01]  /*106c0*/  SEL R9, R3.reuse, R9, !P0 ;  /* 0x0000000903097207 */ /* 0x040fe20004000000 */
[----:B------:R-:W-:Y:S01]  /*106d0*/  STL [R1+0x15c], R21 ;  /* 0x00015c1501007387 */ /* 0x000fe20000100800 */
[C---:B0-----:R-:W-:Y:S02]  /*106e0*/  SEL R17, R3.reuse, R11, !P0 ;  /* 0x0000000b03117207 */ /* 0x041fe40004000000 */
[C---:B------:R-:W-:Y:S01]  /*106f0*/  SEL R11, R3.reuse, R10, !P0 ;  /* 0x0000000a030b7207 */ /* 0x040fe20004000000 */
[----:B------:R-:W-:Y:S01]  /*10700*/  STL [R1+0x158], R20 ;  /* 0x0001581401007387 */ /* 0x000fe20000100800 */
[----:B------:R-:W-:-:S02]  /*10710*/  SEL R10, R3, R4, !P0 ;  /* 0x00000004030a7207 */ /* 0x000fc40004000000 */
[C---:B------:R-:W-:Y:S01]  /*10720*/  SEL R4, R3.reuse, R15, !P0 ;  /* 0x0000000f03047207 */ /* 0x040fe20004000000 */
[----:B------:R-:W-:Y:S04]  /*10730*/  STL [R1+0x154], R17 ;  /* 0x0001541101007387 */ /* 0x000fe80000100800 */
[----:B------:R-:W-:Y:S04]  /*10740*/  STL [R1+0x14c], R12 ;  /* 0x00014c0c01007387 */ /* 0x000fe80000100800 */
[----:B------:R-:W-:Y:S04]  /*10750*/  STL [R1+0x148], R11 ;  /* 0x0001480b01007387 */ /* 0x000fe80000100800 */
[----:B------:R0:W-:Y:S04]  /*10760*/  STL [R1+0x144], R9 ;  /* 0x0001440901007387 */ /* 0x0001e80000100800 */
[----:B------:R-:W-:Y:S04]  /*10770*/  STL [R1+0x140], R10 ;  /* 0x0001400a01007387 */ /* 0x000fe80000100800 */
[----:B------:R1:W-:Y:S01]  /*10780*/  STL [R1+0x138], R4 ;  /* 0x0001380401007387 */ /* 0x0003e20000100800 */
[----:B0-----:R-:W-:-:S02]  /*10790*/  SEL R9, R3, R13, !P0 ;  /* 0x0000000d03097207 */ /* 0x001fc40004000000 */
[----:B------:R-:W-:-:S03]  /*107a0*/  SEL R7, R3, R7, !P0 ;  /* 0x0000000703077207 */ /* 0x000fc60004000000 */
[----:B------:R-:W-:Y:S01]  /*107b0*/  STL [R1+0x134], R9 ;  /* 0x0001340901007387 */ /* 0x000fe20000100800 */
[C---:B-1----:R-:W-:Y:S02]  /*107c0*/  SEL R4, R3.reuse, R8, !P0 ;  /* 0x0000000803047207 */ /* 0x042fe40004000000 */
[----:B--2---:R-:W-:-:S05]  /*107d0*/  SEL R5, R3, R5, !P0 ;  /* 0x0000000503057207 */ /* 0x004fca0004000000 */
[----:B------:R0:W-:Y:S04]  /*107e0*/  STL [R1+0x130], R5 ;  /* 0x0001300501007387 */ /* 0x0001e80000100800 */
[----:B------:R1:W-:Y:S01]  /*107f0*/  STL [R1+0x12c], R4 ;  /* 0x00012c0401007387 */ /* 0x0003e20000100800 */
[----:B0-----:R-:W-:-:S03]  /*10800*/  SEL R5, R3, R14, !P0 ;  /* 0x0000000e03057207 */ /* 0x001fc60004000000 */
[----:B------:R-:W-:Y:S01]  /*10810*/  STL [R1+0x128], R7 ;  /* 0x0001280701007387 */ /* 0x000fe20000100800 */
[----:B-1----:R-:W-:-:S03]  /*10820*/  SEL R4, R3, R2, !P0 ;  /* 0x0000000203047207 */ /* 0x002fc60004000000 */
[----:B------:R-:W-:Y:S01]  /*10830*/  STL [R1+0x120], R5 ;  /* 0x0001200501007387 */ /* 0x000fe20000100800 */
[C---:B------:R-:W-:Y:S02]  /*10840*/  SEL R2, R3.reuse, R0, !P0 ;  /* 0x0000000003027207 */ /* 0x040fe40004000000 */
[C---:B------:R-:W-:Y:S01]  /*10850*/  SEL R0, R3.reuse, R6, !P0 ;  /* 0x0000000603007207 */ /* 0x040fe20004000000 */
[----:B------:R0:W-:Y:S04]  /*10860*/  STL [R1+0x11c], R4 ;  /* 0x00011c0401007387 */ /* 0x0001e80000100800 */
[----:B------:R1:W-:Y:S01]  /*10870*/  STL [R1+0x114], R2 ;  /* 0x0001140201007387 */ /* 0x0003e20000100800 */
[----:B0-----:R-:W-:-:S03]  /*10880*/  SEL R4, R3, R29, !P0 ;  /* 0x0000001d03047207 */ /* 0x001fc60004000000 */
[----:B------:R0:W-:Y:S04]  /*10890*/  STL [R1+0x110], R0 ;  /* 0x0001100001007387 */ /* 0x0001e80000100800 */
[----:B------:R-:W-:Y:S04]  /*108a0*/  STL [R1+0x10c], R4 ;  /* 0x00010c0401007387 */ /* 0x000fe80000100800 */
[----:B------:R-:W2:Y:S01]  /*108b0*/  LDL.LU R28, [R1+0x84] ;  /* 0x00008400011c7983 */ /* 0x000ea20000300800 */
[C---:B-1----:R-:W-:Y:S02]  /*108c0*/  SEL R2, R3.reuse, R18, !P0 ;  /* 0x0000001203027207 */ /* 0x042fe40004000000 */
[----:B0-----:R-:W-:-:S03]  /*108d0*/  SEL R0, R3, R19, !P0 ;  /* 0x0000001303007207 */ /* 0x001fc60004000000 */
        /* <DEDUP_REMOVED lines=70> */
[----:B--2---:R-:W-:-:S05]  /*10d40*/  SEL R28, R3, R28, !P0 ;  /* 0x0000001c031c7207 */ /* 0x004fca0004000000 */
[----:B------:R0:W-:Y:S04]  /*10d50*/  STL [R1+0xec], R28 ;  /* 0x0000ec1c01007387 */ /* 0x0001e80000100800 */
[----:B0-----:R-:W2:Y:S04]  /*10d60*/  LDL.LU R28, [R1+0x1f40] ;  /* 0x001f4000011c7983 */ /* 0x001ea80000300800 */
[----:B------:R0:W-:Y:S04]  /*10d70*/  STL [R1+0xe8], R17 ;  /* 0x0000e81101007387 */ /* 0x0001e80000100800 */
        /* <DEDUP_REMOVED lines=28> */
[----:B0-----:R-:W4:Y:S04]  /*10f40*/  LDL.LU R4, [R1+0x1f04] ;  /* 0x001f040001047983 */ /* 0x001f280000300800 */
[----:B------:R0:W-:Y:S04]  /*10f50*/  STL [R1+0x9c], R15 ;  /* 0x00009c0f01007387 */ /* 0x0001e80000100800 */
[----:B0-----:R-:W3:Y:S04]  /*10f60*/  LDL.LU R15, [R1+0x1f00] ;  /* 0x001f0000010f7983 */ /* 0x001ee80000300800 */
[----:B------:R0:W-:Y:S04]  /*10f70*/  STL [R1+0x98], R13 ;  /* 0x0000980d01007387 */ /* 0x0001e80000100800 */
[----:B0-----:R-:W5:Y:S04]  /*10f80*/  LDL.LU R13, [R1+0x1efc] ;  /* 0x001efc00010d7983 */ /* 0x001f680000300800 */
[----:B------:R0:W-:Y:S04]  /*10f90*/  STL [R1+0x94], R8 ;  /* 0x0000940801007387 */ /* 0x0001e80000100800 */
[----:B0-----:R-:W3:Y:S04]  /*10fa0*/  LDL.LU R8, [R1+0x1ef8] ;  /* 0x001ef80001087983 */ /* 0x001ee80000300800 */
[----:B------:R0:W-:Y:S04]  /*10fb0*/  STL [R1+0x90], R7 ;  /* 0x0000900701007387 */ /* 0x0001e80000100800 */
[----:B0-----:R-:W3:Y:S04]  /*10fc0*/  LDL.LU R7, [R1+0x1ef4] ;  /* 0x001ef40001077983 */ /* 0x001ee80000300800 */
[----:B------:R0:W-:Y:S04]  /*10fd0*/  STL [R1+0x88], R14 ;  /* 0x0000880e01007387 */ /* 0x0001e80000100800 */
[----:B0-----:R-:W3:Y:S04]  /*10fe0*/  LDL.LU R14, [R1+0x1ef0] ;  /* 0x001ef000010e7983 */ /* 0x001ee80000300800 */
[----:B------:R0:W-:Y:S04]  /*10ff0*/  STL [R1+0x84], R2 ;  /* 0x0000840201007387 */ /* 0x0001e80000100800 */
[----:B0-----:R-:W2:Y:S04]  /*11000*/  LDL.LU R2, [R1+0x1eec] ;  /* 0x001eec0001027983 */ /* 0x001ea80000300800 */
[----:B------:R0:W-:Y:S04]  /*11010*/  STL [R1+0x80], R0 ;  /* 0x0000800001007387 */ /* 0x0001e80000100800 */
[----:B0-----:R-:W4:Y:S04]  /*11020*/  LDL.LU R0, [R1+0x1ee8] ;  /* 0x001ee80001007983 */ /* 0x001f280000300800 */
[----:B------:R0:W-:Y:S04]  /*11030*/  STL [R1+0x78], R6 ;  /* 0x0000780601007387 */ /* 0x0001e80000100800 */
[----:B0-----:R-:W3:Y:S04]  /*11040*/  LDL.LU R6, [R1+0x1ee4] ;  /* 0x001ee40001067983 */ /* 0x001ee80000300800 */
[----:B------:R0:W-:Y:S04]  /*11050*/  STL [R1+0x74], R29 ;  /* 0x0000741d01007387 */ /* 0x0001e80000100800 */
[----:B0-----:R-:W5:Y:S04]  /*11060*/  LDL.LU R29, [R1+0x1ee0] ;  /* 0x001ee000011d7983 */ /* 0x001f680000300800 */
[----:B------:R0:W-:Y:S04]  /*11070*/  STL [R1+0x70], R18 ;  /* 0x0000701201007387 */ /* 0x0001e80000100800 */
[----:B0-----:R-:W2:Y:S04]  /*11080*/  LDL.LU R18, [R1+0x1edc] ;  /* 0x001edc0001127983 */ /* 0x001ea80000300800 */
[----:B------:R0:W-:Y:S04]  /*11090*/  STL [R1+0x6c], R19 ;  /* 0x00006c1301007387 */ /* 0x0001e80000100800 */
[----:B0-----:R-:W4:Y:S01]  /*110a0*/  LDL.LU R19, [R1+0x1ed8] ;  /* 0x001ed80001137983 */ /* 0x001f220000300800 */
[----:B------:R-:W-:-:S05]  /*110b0*/  SEL R5, R3, R5, !P0 ;  /* 0x0000000503057207 */ /* 0x000fca0004000000 */
[----:B------:R4:W-:Y:S02]  /*110c0*/  STL [R1+0x64], R5 ;  /* 0x0000640501007387 */ /* 0x0009e40000100800 */
[C---:B----4-:R-:W-:Y:S02]  /*110d0*/  SEL R5, R3.reuse, R19, !P0 ;  /* 0x0000001303057207 */ /* 0x050fe40004000000 */
[----:B------:R-:W4:Y:S04]  /*110e0*/  LDL.LU R19, [R1+0x1ed4] ;  /* 0x001ed40001137983 */ /* 0x000f280000300800 */
[----:B------:R2:W-:Y:S02]  /*110f0*/  STL [R1+0x60], R5 ;  /* 0x0000600501007387 */ /* 0x0005e40000100800 */
[----:B--2---:R-:W-:-:S02]  /*11100*/  SEL R5, R3, R18, !P0 ;  /* 0x0000001203057207 */ /* 0x004fc40004000000 */
[----:B------:R-:W2:Y:S04]  /*11110*/  LDL.LU R18, [R1+0x1ed0] ;  /* 0x001ed00001127983 */ /* 0x000ea80000300800 */
[----:B------:R5:W-:Y:S02]  /*11120*/  STL [R1+0x5c], R5 ;  /* 0x00005c0501007387 */ /* 0x000be40000100800 */
[C---:B-----5:R-:W-:Y:S02]  /*11130*/  SEL R5, R3.reuse, R29, !P0 ;  /* 0x0000001d03057207 */ /* 0x060fe40004000000 */
[----:B------:R-:W-:-:S03]  /*11140*/  SEL R29, R3, R0, !P0 ;  /* 0x00000000031d7207 */ /* 0x000fc60004000000 */
[----:B------:R-:W-:Y:S04]  /*11150*/  STL [R1+0x58], R5 ;  /* 0x0000580501007387 */ /* 0x000fe80000100800 */
[----:B------:R0:W-:Y:S01]  /*11160*/  STL [R1+0x50], R29 ;  /* 0x0000501d01007387 */ /* 0x0001e20000100800 */
[C---:B------:R-:W-:Y:S01]  /*11170*/  SEL R0, R3.reuse, R2, !P0 ;  /* 0x0000000203007207 */ /* 0x040fe20004000000 */
[----:B0-----:R-:W0:Y:S01]  /*11180*/  S2R R29, SR_TID.X ;  /* 0x00000000001d7919 */ /* 0x001e220000002100 */
[C---:B------:R-:W-:Y:S02]  /*11190*/  SEL R13, R3.reuse, R13, !P0 ;  /* 0x0000000d030d7207 */ /* 0x040fe40004000000 */
[C---:B------:R-:W-:Y:S01]  /*111a0*/  SEL R2, R3.reuse, R4, !P0 ;  /* 0x0000000403027207 */ /* 0x040fe20004000000 */
[----:B------:R1:W-:Y:S04]  /*111b0*/  STL [R1+0x44], R0 ;  /* 0x0000440001007387 */ /* 0x0003e80000100800 */
[----:B------:R-:W-:Y:S01]  /*111c0*/  STL [R1+0x3c], R13 ;  /* 0x00003c0d01007387 */ /* 0x000fe20000100800 */
[----:B-1----:R-:W-:-:S03]  /*111d0*/  SEL R0, R3, R21, !P0 ;  /* 0x0000001503007207 */ /* 0x002fc60004000000 */
[----:B------:R1:W-:Y:S04]  /*111e0*/  STL [R1+0x38], R2 ;  /* 0x0000380201007387 */ /* 0x0003e80000100800 */
[----:B------:R5:W-:Y:S01]  /*111f0*/  STL [R1+0x24], R0 ;  /* 0x0000240001007387 */ /* 0x000be20000100800 */
[C---:B-1----:R-:W-:Y:S02]  /*11200*/  SEL R2, R3.reuse, R22, !P0 ;  /* 0x0000001603027207 */ /* 0x042fe40004000000 */
[----:B-----5:R-:W-:-:S03]  /*11210*/  SEL R0, R3, R23, !P0 ;  /* 0x0000001703007207 */ /* 0x020fc60004000000 */
[----:B------:R-:W-:Y:S04]  /*11220*/  STL [R1+0x1c], R2 ;  /* 0x00001c0201007387 */ /* 0x000fe80000100800 */
[----:B------:R3:W-:Y:S01]  /*11230*/  STL [R1+0x14], R0 ;  /* 0x0000140001007387 */ /* 0x0007e20000100800 */
[----:B0-----:R-:W-:Y:S02]  /*11240*/  SHF.R.U32.HI R29, RZ, 0x5, R29 ;  /* 0x00000005ff1d7819 */ /* 0x001fe4000001161d */
[----:B---3--:R-:W-:-:S05]  /*11250*/  SEL R0, R3, R24, !P0 ;  /* 0x0000001803007207 */ /* 0x008fca0004000000 */
[----:B------:R0:W-:Y:S01]  /*11260*/  STL [R1+0x8], R0 ;  /* 0x0000080001007387 */ /* 0x0001e20000100800 */
[----:B------:R-:W-:Y:S01]  /*11270*/  SGXT.U32 R29, R29, 0x1 ;  /* 0x000000011d1d781a */ /* 0x000fe20000000000 */
[----:B0-----:R-:W0:Y:S04]  /*11280*/  S2R R0, SR_TID.X ;  /* 0x0000000000007919 */ /* 0x001e280000002100 */
[----:B------:R-:W-:Y:S01]  /*11290*/  IMAD.WIDE R22, R29, UR4, RZ ;  /* 0x000000041d167c25 */ /* 0x000fe2000f8e02ff */
[C---:B------:R-:W-:Y:S01]  /*112a0*/  SEL R21, R3.reuse, R25, !P0 ;  /* 0x0000001903157207 */ /* 0x040fe20004000000 */
[----:B------:R-:W1:Y:S01]  /*112b0*/  LDC R29, c[0x0][0x23c] ;  /* 0x00008f00ff1d7b82 */ /* 0x000e620000000800 */
[----:B------:R-:W-:Y:S01]  /*112c0*/  SEL R2, R3, R26, !P0 ;  /* 0x0000001a03027207 */ /* 0x000fe20004000000 */
[----:B------:R-:W-:Y:S01]  /*112d0*/  ULDC.64 UR4, c[0x0][0x218] ;  /* 0x0000860000047ab9 */ /* 0x000fe20000000a00 */
[----:B0-----:R-:W-:-:S05]  /*112e0*/  LOP3.LUT R0, R0, 0x3f, RZ, 0xc0, !PT ;  /* 0x0000003f00007812 */ /* 0x001fca00078ec0ff */
[----:B-1----:R-:W-:Y:S01]  /*112f0*/  IMAD R0, R0, R29, RZ ;  /* 0x0000001d00007224 */ /* 0x002fe200078e02ff */
[----:B--2---:R-:W-:-:S05]  /*11300*/  IADD3 R24, P1, R22, R18, RZ ;  /* 0x0000001216187210 */ /* 0x004fca0007f3e0ff */
[----:B------:R-:W-:Y:S04]  /*11310*/  STL [R1+0x1d20], R24 ;  /* 0x001d201801007387 */ /* 0x000fe80000100800 */
[----:B------:R-:W-:Y:S04]  /*11320*/  STL [R1+0x4], R21 ;  /* 0x0000041501007387 */ /* 0x000fe80000100800 */
[----:B------:R-:W2:Y:S04]  /*11330*/  LDL.LU R26, [R1+0x28] ;  /* 0x00002800011a7983 */ /* 0x000ea80000300800 */
[----:B------:R4:W-:Y:S02]  /*11340*/  STL [R1], R2 ;  /* 0x0000000201007387 */ /* 0x0009e40000100800 */
[----:B----4-:R-:W-:-:S05]  /*11350*/  IMAD.X R2, R23, 0x1, R19, P1 ;  /* 0x0000000117027824 */ /* 0x010fca00008e0613 */
[----:B------:R0:W-:Y:S02]  /*11360*/  STL [R1+0x1d1c], R2 ;  /* 0x001d1c0201007387 */ /* 0x0001e40000100800 */
[----:B0-----:R-:W-:-:S05]  /*11370*/  IADD3 R2, P1, R0, UR4, RZ ;  /* 0x0000000400027c10 */ /* 0x001fca000ff3e0ff */
[----:B------:R0:W-:Y:S04]  /*11380*/  STL [R1+0x1db0], R2 ;  /* 0x001db00201007387 */ /* 0x0001e80000100800 */
[----:B0-----:R-:W3:Y:S01]  /*11390*/  LDL.LU R2, [R1+0x2c] ;  /* 0x00002c0001027983 */ /* 0x001ee20000300800 */
[----:B------:R-:W0:Y:S01]  /*113a0*/  S2R R22, SR_TID.X ;  /* 0x0000000000167919 */ /* 0x000e220000002100 */
[----:B------:R-:W-:-:S05]  /*113b0*/  IMAD R29, R29, 0x40, R0 ;  /* 0x000000401d1d7824 */ /* 0x000fca00078e0200 */
[----:B------:R-:W-:Y:S01]  /*113c0*/  IADD3 R0, P0, R29, UR4, RZ ;  /* 0x000000041d007c10 */ /* 0x000fe2000ff1e0ff */
[----:B------:R-:W-:-:S04]  /*113d0*/  ULDC UR4, c[0x0][0x238] ;  /* 0x00008e0000047ab9 */ /* 0x000fc80000000800 */
[----:B------:R1:W-:Y:S01]  /*113e0*/  STL [R1+0x1db4], R0 ;  /* 0x001db40001007387 */ /* 0x0003e20000100800 */
[----:B0-----:R-:W-:-:S04]  /*113f0*/  SHF.R.U32.HI R22, RZ, 0x5, R22 ;  /* 0x00000005ff167819 */ /* 0x001fc80000011616 */
[----:B------:R-:W-:-:S04]  /*11400*/  SGXT.U32 R22, R22, 0x1 ;  /* 0x000000011616781a */ /* 0x000fc80000000000 */
[C---:B-1----:R-:W-:Y:S02]  /*11410*/  LOP3.LUT R0, R22.reuse, 0x7e, RZ, 0xfc, !PT ;  /* 0x0000007e16007812 */ /* 0x042fe400078efcff */
[C---:B------:R-:W-:Y:S02]  /*11420*/  LOP3.LUT R24, R22.reuse, 0x7e, RZ, 0xfc, !PT ;  /* 0x0000007e16187812 */ /* 0x040fe400078efcff */
[----:B------:R-:W-:Y:S01]  /*11430*/  LOP3.LUT R25, R22, 0x7e, RZ, 0xfc, !PT ;  /* 0x0000007e16197812 */ /* 0x000fe200078efcff */
[----:B------:R-:W-:Y:S01]  /*11440*/  IMAD R0, R0, UR4, RZ ;  /* 0x0000000400007c24 */ /* 0x000fe2000f8e02ff */
[----:B------:R-:W-:Y:S01]  /*11450*/  ULDC UR4, c[0x0][0x240] ;  /* 0x0000900000047ab9 */ /* 0x000fe20000000800 */
[----:B------:R-:W-:Y:S01]  /*11460*/  IMAD R24, R24, UR7, RZ ;  /* 0x0000000718187c24 */ /* 0x000fe2000f8e02ff */
[----:B------:R-:W-:Y:S01]  /*11470*/  ULDC UR7, c[0x0][0x230] ;  /* 0x00008c0000077ab9 */ /* 0x000fe20000000800 */
[----:B------:R-:W-:Y:S01]  /*11480*/  IMAD R25, R25, UR6, RZ ;  /* 0x0000000619197c24 */ /* 0x000fe2000f8e02ff */
[----:B------:R-:W-:Y:S01]  /*11490*/  IADD3 R23, P4, R0, R18, RZ ;  /* 0x0000001200177210 */ /* 0x000fe20007f9e0ff */
[----:B------:R-:W-:-:S02]  /*114a0*/  IMAD R24, R17, 0x2, R24 ;  /* 0x0000000211187824 */ /* 0x000fc400078e0218 */
[C---:B------:R-:W-:Y:S02]  /*114b0*/  IMAD R25, R17.reuse, 0x2, R25 ;  /* 0x0000000211197824 */ /* 0x040fe400078e0219 */
[----:B------:R0:W-:Y:S02]  /*114c0*/  STL [R1+0x1d0c], R23 ;  /* 0x001d0c1701007387 */ /* 0x0001e40000100800 */
[----:B------:R-:W-:Y:S01]  /*114d0*/  IMAD R25, R17, 0x2, R25 ;  /* 0x0000000211197824 */ /* 0x000fe200078e0219 */
[----:B0-----:R-:W-:-:S05]  /*114e0*/  IADD3 R23, P6, R24, R18, RZ ;  /* 0x0000001218177210 */ /* 0x001fca0007fde0ff */
[----:B------:R0:W-:Y:S01]  /*114f0*/  STL [R1+0x1d10], R23 ;  /* 0x001d101701007387 */ /* 0x0001e20000100800 */
[----:B------:R-:W-:Y:S02]  /*11500*/  LEA.HI.X.SX32 R0, R0, R19, 0x1, P4 ;  /* 0x0000001300007211 */ /* 0x000fe400020f0eff */
[----:B0-----:R-:W-:-:S05]  /*11510*/  IADD3 R23, P3, R25, R18, RZ ;  /* 0x0000001219177210 */ /* 0x001fca0007f7e0ff */
[----:B------:R3:W-:Y:S01]  /*11520*/  STL [R1+0x1d14], R23 ;  /* 0x001d141701007387 */ /* 0x0007e20000100800 */
[----:B------:R-:W-:Y:S01]  /*11530*/  LEA.HI.X.SX32 R25, R25, R19, 0x1, P3 ;  /* 0x0000001319197211 */ /* 0x000fe200018f0eff */
[----:B------:R-:W-:-:S04]  /*11540*/  IMAD R5, R17, 0x2, R28 ;  /* 0x0000000211057824 */ /* 0x000fc800078e021c */
[----:B------:R-:W-:-:S04]  /*11550*/  IMAD R4, R17, 0x2, R5 ;  /* 0x0000000211047824 */ /* 0x000fc800078e0205 */
[----:B------:R-:W-:-:S04]  /*11560*/  IMAD R13, R17, 0x2, R4 ;  /* 0x00000002110d7824 */ /* 0x000fc800078e0204 */
[----:B------:R-:W-:-:S04]  /*11570*/  IMAD R3, R17, 0x2, R13 ;  /* 0x0000000211037824 */ /* 0x000fc800078e020d */
[----:B------:R-:W-:-:S04]  /*11580*/  IMAD R21, R17, 0x2, R3 ;  /* 0x0000000211157824 */ /* 0x000fc800078e0203 */
[----:B------:R-:W-:Y:S01]  /*11590*/  IMAD R22, R17, 0x2, R21 ;  /* 0x0000000211167824 */ /* 0x000fe200078e0215 */
[----:B---3--:R-:W-:-:S05]  /*115a0*/  IADD3 R23, P2, R2, R18, RZ ;  /* 0x0000001202177210 */ /* 0x008fca0007f5e0ff */
[----:B------:R-:W-:Y:S04]  /*115b0*/  STL [R1+0x1d18], R23 ;  /* 0x001d181701007387 */ /* 0x000fe80000100800 */
[----:B------:R2:W-:Y:S02]  /*115c0*/  STL [R1+0x1d04], R0 ;  /* 0x001d040001007387 */ /* 0x0005e40000100800 */
[----:B--2---:R-:W-:-:S05]  /*115d0*/  IADD3 R0, P5, R26, R18, RZ ;  /* 0x000000121a007210 */ /* 0x004fca0007fbe0ff */
[----:B------:R0:W-:Y:S02]  /*115e0*/  STL [R1+0x1d08], R0 ;  /* 0x001d080001007387 */ /* 0x0001e40000100800 */
[----:B0-----:R-:W-:-:S05]  /*115f0*/  LEA.HI.X.SX32 R0, R24, R19, 0x1, P6 ;  /* 0x0000001318007211 */ /* 0x001fca00030f0eff */
[----:B------:R0:W-:Y:S02]  /*11600*/  STL [R1+0x1cfc], R0 ;  /* 0x001cfc0001007387 */ /* 0x0001e40000100800 */
[----:B0-----:R-:W-:-:S05]  /*11610*/  IADD3 R0, P4, R6, R18, RZ ;  /* 0x0000001206007210 */ /* 0x001fca0007f9e0ff */
[----:B------:R0:W-:Y:S01]  /*11620*/  STL [R1+0x1d00], R0 ;  /* 0x001d000001007387 */ /* 0x0001e20000100800 */
[----:B------:R-:W-:-:S03]  /*11630*/  LEA.HI.X.SX32 R2, R2, R19, 0x1, P2 ;  /* 0x0000001302027211 */ /* 0x000fc600010f0eff */
[----:B------:R-:W-:Y:S01]  /*11640*/  STL [R1+0x1cf4], R25 ;  /* 0x001cf41901007387 */ /* 0x000fe20000100800 */
[----:B0-----:R-:W-:-:S05]  /*11650*/  IADD3 R0, P3, R14, R18, RZ ;  /* 0x000000120e007210 */ /* 0x001fca0007f7e0ff */
[----:B------:R0:W-:Y:S04]  /*11660*/  STL [R1+0x1cf8], R0 ;  /* 0x001cf80001007387 */ /* 0x0001e80000100800 */
[----:B------:R1:W-:Y:S01]  /*11670*/  STL [R1+0x1cec], R2 ;  /* 0x001cec0201007387 */ /* 0x0003e20000100800 */
[----:B0-----:R-:W-:Y:S02]  /*11680*/  IADD3 R0, P2, R7, R18, RZ ;  /* 0x0000001207007210 */ /* 0x001fe40007f5e0ff */
[----:B-1----:R-:W-:-:S03]  /*11690*/  LEA.HI.X.SX32 R2, R26, R19, 0x1, P5 ;  /* 0x000000131a027211 */ /* 0x002fc600028f0eff */
[----:B------:R0:W-:Y:S04]  /*116a0*/  STL [R1+0x1cf0], R0 ;  /* 0x001cf00001007387 */ /* 0x0001e80000100800 */
[----:B------:R1:W-:Y:S01]  /*116b0*/  STL [R1+0x1ce4], R2 ;  /* 0x001ce40201007387 */ /* 0x0003e20000100800 */
[----:B0-----:R-:W-:Y:S02]  /*116c0*/  IADD3 R0, P5, R8, R18, RZ ;  /* 0x0000001208007210 */ /* 0x001fe40007fbe0ff */
[----:B-1----:R-:W-:-:S03]  /*116d0*/  LEA.HI.X.SX32 R2, R6, R19, 0x1, P4 ;  /* 0x0000001306027211 */ /* 0x002fc600020f0eff */
[----:B------:R0:W-:Y:S01]  /*116e0*/  STL [R1+0x1ce8], R0 ;  /* 0x001ce80001007387 */ /* 0x0001e20000100800 */
[----:B------:R-:W-:-:S03]  /*116f0*/  LEA.HI.X.SX32 R14, R14, R19, 0x1, P3 ;  /* 0x000000130e0e7211 */ /* 0x000fc600018f0eff */
[----:B------:R1:W-:Y:S01]  /*11700*/  STL [R1+0x1cdc], R2 ;  /* 0x001cdc0201007387 */ /* 0x0003e20000100800 */
[-C--:B0-----:R-:W-:Y:S02]  /*11710*/  IADD3 R0, P4, R15, R18.reuse, RZ ;  /* 0x000000120f007210 */ /* 0x081fe40007f9e0ff */
[----:B-1----:R-:W-:-:S03]  /*11720*/  IADD3 R2, P3, R9, R18, RZ ;  /* 0x0000001209027210 */ /* 0x002fc60007f7e0ff */
[----:B------:R0:W-:Y:S04]  /*11730*/  STL [R1+0x1ce0], R0 ;  /* 0x001ce00001007387 */ /* 0x0001e80000100800 */
[----:B------:R1:W-:Y:S01]  /*11740*/  STL [R1+0x1cd4], R14 ;  /* 0x001cd40e01007387 */ /* 0x0003e20000100800 */
[----:B0-----:R-:W-:-:S03]  /*11750*/  LEA.HI.X.SX32 R0, R7, R19, 0x1, P2 ;  /* 0x0000001307007211 */ /* 0x001fc600010f0eff */
[----:B------:R0:W-:Y:S01]  /*11760*/  STL [R1+0x1cd8], R2 ;  /* 0x001cd80201007387 */ /* 0x0001e20000100800 */
[----:B-1----:R-:W-:-:S03]  /*11770*/  IADD3 R14, P2, R10, R18, RZ ;  /* 0x000000120a0e7210 */ /* 0x002fc60007f5e0ff */
[----:B------:R1:W-:Y:S01]  /*11780*/  STL [R1+0x1ccc], R0 ;  /* 0x001ccc0001007387 */ /* 0x0003e20000100800 */
[----:B0-----:R-:W-:-:S03]  /*11790*/  LEA.HI.X.SX32 R2, R8, R19, 0x1, P5 ;  /* 0x0000001308027211 */ /* 0x001fc600028f0eff */
[----:B------:R0:W-:Y:S01]  /*117a0*/  STL [R1+0x1cd0], R14 ;  /* 0x001cd00e01007387 */ /* 0x0001e20000100800 */
[----:B-1----:R-:W-:-:S03]  /*117b0*/  IADD3 R0, P5, R16, R18, RZ ;  /* 0x0000001210007210 */ /* 0x002fc60007fbe0ff */
[----:B------:R1:W-:Y:S04]  /*117c0*/  STL [R1+0x1cc4], R2 ;  /* 0x001cc40201007387 */ /* 0x0003e80000100800 */
[----:B------:R2:W-:Y:S01]  /*117d0*/  STL [R1+0x1cc8], R0 ;  /* 0x001cc80001007387 */ /* 0x0005e20000100800 */
[----:B0-----:R-:W-:Y:S02]  /*117e0*/  LEA.HI.X.SX32 R14, R15, R19, 0x1, P4 ;  /* 0x000000130f0e7211 */ /* 0x001fe400020f0eff */
[----:B-1----:R-:W-:-:S03]  /*117f0*/  IADD3 R2, P4, R11, R18, RZ ;  /* 0x000000120b027210 */ /* 0x002fc60007f9e0ff */
[----:B------:R0:W-:Y:S01]  /*11800*/  STL [R1+0x1cbc], R14 ;  /* 0x001cbc0e01007387 */ /* 0x0001e20000100800 */
[----:B--2---:R-:W-:-:S03]  /*11810*/  LEA.HI.X.SX32 R0, R9, R19, 0x1, P3 ;  /* 0x0000001309007211 */ /* 0x004fc600018f0eff */
[----:B------:R1:W-:Y:S04]  /*11820*/  STL [R1+0x1cc0], R2 ;  /* 0x001cc00201007387 */ /* 0x0003e80000100800 */
[----:B------:R2:W-:Y:S01]  /*11830*/  STL [R1+0x1cb4], R0 ;  /* 0x001cb40001007387 */ /* 0x0005e20000100800 */
[----:B0-----:R-:W-:Y:S02]  /*11840*/  IADD3 R14, P3, R12, R18, RZ ;  /* 0x000000120c0e7210 */ /* 0x001fe40007f7e0ff */
[----:B-1----:R-:W-:-:S03]  /*11850*/  LEA.HI.X.SX32 R2, R10, R19, 0x1, P2 ;  /* 0x000000130a027211 */ /* 0x002fc600010f0eff */
[----:B------:R0:W-:Y:S01]  /*11860*/  STL [R1+0x1cb8], R14 ;  /* 0x001cb80e01007387 */ /* 0x0001e20000100800 */
[----:B--2---:R-:W-:-:S03]  /*11870*/  IADD3 R0, P2, R20, R18, RZ ;  /* 0x0000001214007210 */ /* 0x004fc60007f5e0ff */
        /* <DEDUP_REMOVED lines=16> */
[----:B------:R-:W-:Y:S01]  /*11980*/  STL [R1+0x1c8c], R14 ;  /* 0x001c8c0e01007387 */ /* 0x000fe20000100800 */
[----:B--2---:R-:W-:-:S03]  /*11990*/  LEA.HI.X.SX32 R0, R27, R19, 0x1, P5 ;  /* 0x000000131b007211 */ /* 0x004fc600028f0eff */
[----:B------:R0:W-:Y:S01]  /*119a0*/  STL [R1+0x1c90], R2 ;  /* 0x001c900201007387 */ /* 0x0001e20000100800 */
[----:B------:R-:W-:Y:S01]  /*119b0*/  IADD3 R15, P2, R13, R18, RZ ;  /* 0x000000120d0f7210 */ /* 0x000fe20007f5e0ff */
[----:B------:R-:W-:Y:S01]  /*119c0*/  IMAD R23, R17, 0x2, R22 ;  /* 0x0000000211177824 */ /* 0x000fe200078e0216 */
[-C--:B------:R-:W-:Y:S01]  /*119d0*/  LEA.HI.X.SX32 R4, R4, R19.reuse, 0x1, P6 ;  /* 0x0000001304047211 */ /* 0x080fe200030f0eff */
[----:B------:R1:W-:Y:S01]  /*119e0*/  STL [R1+0x1c84], R0 ;  /* 0x001c840001007387 */ /* 0x0003e20000100800 */
[----:B------:R-:W2:Y:S01]  /*119f0*/  LDC R27, c[0x0][0x23c] ;  /* 0x00008f00ff1b7b82 */ /* 0x000ea20000000800 */
[-C--:B0-----:R-:W-:Y:S02]  /*11a00*/  LEA.HI.X.SX32 R2, R28, R19.reuse, 0x1, P4 ;  /* 0x000000131c027211 */ /* 0x081fe400020f0eff */
[----:B------:R-:W-:Y:S01]  /*11a10*/  STL [R1+0x1c88], R15 ;  /* 0x001c880f01007387 */ /* 0x000fe20000100800 */
[----:B-1----:R-:W-:-:S03]  /*11a20*/  LEA.HI.X.SX32 R0, R5, R19, 0x1, P3 ;  /* 0x0000001305007211 */ /* 0x002fc600018f0eff */
[----:B------:R0:W-:Y:S04]  /*11a30*/  STL [R1+0x1c80], R2 ;  /* 0x001c800201007387 */ /* 0x0001e80000100800 */
[----:B------:R1:W-:Y:S01]  /*11a40*/  STL [R1+0x1c7c], R0 ;  /* 0x001c7c0001007387 */ /* 0x0003e20000100800 */
[----:B------:R-:W-:Y:S02]  /*11a50*/  LEA.HI.X.SX32 R13, R13, R19, 0x1, P2 ;  /* 0x000000130d0d7211 */ /* 0x000fe400010f0eff */
[-C--:B0-----:R-:W-:Y:S01]  /*11a60*/  IADD3 R2, P3, R3, R18.reuse, RZ ;  /* 0x0000001203027210 */ /* 0x081fe20007f7e0ff */
[----:B------:R-:W-:Y:S01]  /*11a70*/  STL [R1+0x1c70], R4 ;  /* 0x001c700401007387 */ /* 0x000fe20000100800 */
[----:B-1----:R-:W-:-:S03]  /*11a80*/  IADD3 R0, P4, R21, R18, RZ ;  /* 0x0000001215007210 */ /* 0x002fc60007f9e0ff */
[----:B------:R0:W-:Y:S01]  /*11a90*/  STL [R1+0x1c74], R2 ;  /* 0x001c740201007387 */ /* 0x0001e20000100800 */
[----:B------:R-:W-:-:S03]  /*11aa0*/  IMAD R24, R17, 0x2, R23 ;  /* 0x0000000211187824 */ /* 0x000fc600078e0217 */
[----:B------:R1:W-:Y:S01]  /*11ab0*/  STL [R1+0x1c78], R0 ;  /* 0x001c780001007387 */ /* 0x0003e20000100800 */
[----:B0-----:R-:W-:-:S03]  /*11ac0*/  LEA.HI.X.SX32 R2, R3, R19, 0x1, P3 ;  /* 0x0000001303027211 */ /* 0x001fc600018f0eff */
[----:B------:R-:W-:Y:S01]  /*11ad0*/  STL [R1+0x1c6c], R13 ;  /* 0x001c6c0d01007387 */ /* 0x000fe20000100800 */
[----:B-1----:R-:W-:-:S03]  /*11ae0*/  LEA.HI.X.SX32 R0, R21, R19, 0x1, P4 ;  /* 0x0000001315007211 */ /* 0x002fc600020f0eff */
[----:B------:R0:W-:Y:S01]  /*11af0*/  STL [R1+0x1c68], R2 ;  /* 0x001c680201007387 */ /* 0x0001e20000100800 */
[-C--:B------:R-:W-:Y:S01]  /*11b00*/  IADD3 R3, P2, R22, R18.reuse, RZ ;  /* 0x0000001216037210 */ /* 0x080fe20007f5e0ff */
[C---:B------:R-:W-:Y:S02]  /*11b10*/  IMAD R25, R17.reuse, 0x2, R24 ;  /* 0x0000000211197824 */ /* 0x040fe400078e0218 */
[----:B------:R1:W-:Y:S02]  /*11b20*/  STL [R1+0x1c58], R0 ;  /* 0x001c580001007387 */ /* 0x0003e40000100800 */
[----:B------:R-:W-:Y:S01]  /*11b30*/  IMAD R26, R17, 0x2, R25 ;  /* 0x00000002111a7824 */ /* 0x000fe200078e0219 */
[-C--:B0-----:R-:W-:Y:S01]  /*11b40*/  IADD3 R2, P3, R23, R18.reuse, RZ ;  /* 0x0000001217027210 */ /* 0x081fe20007f7e0ff */
[----:B------:R0:W-:Y:S01]  /*11b50*/  STL [R1+0x1c5c], R3 ;  /* 0x001c5c0301007387 */ /* 0x0001e20000100800 */
[----:B-1----:R-:W-:-:S03]  /*11b60*/  IADD3 R0, P4, R24, R18, RZ ;  /* 0x0000001218007210 */ /* 0x002fc60007f9e0ff */
[----:B------:R1:W-:Y:S01]  /*11b70*/  STL [R1+0x1c60], R2 ;  /* 0x001c600201007387 */ /* 0x0003e20000100800 */
[----:B------:R-:W-:-:S03]  /*11b80*/  IMAD R6, R17, 0x2, R26 ;  /* 0x0000000211067824 */ /* 0x000fc600078e021a */
[----:B------:R3:W-:Y:S01]  /*11b90*/  STL [R1+0x1c64], R0 ;  /* 0x001c640001007387 */ /* 0x0007e20000100800 */
[-C--:B0-----:R-:W-:Y:S02]  /*11ba0*/  LEA.HI.X.SX32 R3, R22, R19.reuse, 0x1, P2 ;  /* 0x0000001316037211 */ /* 0x081fe400010f0eff */
[----:B-1----:R-:W-:-:S03]  /*11bb0*/  LEA.HI.X.SX32 R2, R23, R19, 0x1, P3 ;  /* 0x0000001317027211 */ /* 0x002fc600018f0eff */
[----:B------:R0:W-:Y:S01]  /*11bc0*/  STL [R1+0x1c54], R3 ;  /* 0x001c540301007387 */ /* 0x0001e20000100800 */
[----:B---3--:R-:W-:-:S03]  /*11bd0*/  LEA.HI.X.SX32 R0, R24, R19, 0x1, P4 ;  /* 0x0000001318007211 */ /* 0x008fc600020f0eff */
[----:B------:R1:W-:Y:S01]  /*11be0*/  STL [R1+0x1c50], R2 ;  /* 0x001c500201007387 */ /* 0x0003e20000100800 */
[----:B------:R-:W-:-:S03]  /*11bf0*/  IMAD R7, R17, 0x2, R6 ;  /* 0x0000000211077824 */ /* 0x000fc600078e0206 */
[----:B------:R3:W-:Y:S01]  /*11c00*/  STL [R1+0x1c40], R0 ;  /* 0x001c400001007387 */ /* 0x0007e20000100800 */
[-C--:B0-----:R-:W-:Y:S02]  /*11c10*/  IADD3 R3, P2, R25, R18.reuse, RZ ;  /* 0x0000001219037210 */ /* 0x081fe40007f5e0ff */
[-C--:B-1----:R-:W-:Y:S01]  /*11c20*/  IADD3 R2, P3, R26, R18.reuse, RZ ;  /* 0x000000121a027210 */ /* 0x082fe20007f7e0ff */
[C---:B------:R-:W-:Y:S01]  /*11c30*/  IMAD R8, R17.reuse, 0x2, R7 ;  /* 0x0000000211087824 */ /* 0x040fe200078e0207 */
[----:B---3--:R-:W-:Y:S01]  /*11c40*/  IADD3 R0, P4, R6, R18, RZ ;  /* 0x0000001206007210 */ /* 0x008fe20007f9e0ff */
[----:B------:R0:W-:Y:S02]  /*11c50*/  STL [R1+0x1c44], R3 ;  /* 0x001c440301007387 */ /* 0x0001e40000100800 */
[----:B------:R-:W-:Y:S02]  /*11c60*/  IMAD R9, R17, 0x2, R8 ;  /* 0x0000000211097824 */ /* 0x000fe400078e0208 */
[----:B------:R1:W-:Y:S04]  /*11c70*/  STL [R1+0x1c48], R2 ;  /* 0x001c480201007387 */ /* 0x0003e80000100800 */
[----:B------:R3:W-:Y:S01]  /*11c80*/  STL [R1+0x1c4c], R0 ;  /* 0x001c4c0001007387 */ /* 0x0007e20000100800 */
[----:B0-----:R-:W-:-:S02]  /*11c90*/  LEA.HI.X.SX32 R3, R25, R19, 0x1, P2 ;  /* 0x0000001319037211 */ /* 0x001fc400010f0eff */
        /* <DEDUP_REMOVED lines=8> */
[----:B------:R-:W-:Y:S01]  /*11d20*/  IMAD R11, R17, 0x2, R10 ;  /* 0x00000002110b7824 */ /* 0x000fe200078e020a */
        /* <DEDUP_REMOVED lines=16> */
[----:B------:R-:W-:Y:S01]  /*11e30*/  STL [R1+0x1c14], R3 ;  /* 0x001c140301007387 */ /* 0x000fe20000100800 */
[----:B------:R-:W-:-:S03]  /*11e40*/  LEA.HI.X.SX32 R6, R10, R19, 0x1, P2 ;  /* 0x000000130a067211 */ /* 0x000fc600010f0eff */
[----:B------:R0:W-:Y:S01]  /*11e50*/  STL [R1+0x1c18], R2 ;  /* 0x001c180201007387 */ /* 0x0001e20000100800 */
[----:B------:R-:W-:-:S03]  /*11e60*/  IMAD R4, R17, 0x2, R5 ;  /* 0x0000000211047824 */ /* 0x000fc600078e0205 */
[----:B------:R1:W-:Y:S01]  /*11e70*/  STL [R1+0x1c1c], R0 ;  /* 0x001c1c0001007387 */ /* 0x0003e20000100800 */
[----:B0-----:R-:W-:-:S03]  /*11e80*/  LEA.HI.X.SX32 R2, R11, R19, 0x1, P3 ;  /* 0x000000130b027211 */ /* 0x001fc600018f0eff */
[----:B------:R0:W-:Y:S01]  /*11e90*/  STL [R1+0x1c0c], R6 ;  /* 0x001c0c0601007387 */ /* 0x0001e20000100800 */
[----:B-1----:R-:W-:-:S03]  /*11ea0*/  LEA.HI.X.SX32 R0, R12, R19, 0x1, P4 ;  /* 0x000000130c007211 */ /* 0x002fc600020f0eff */
        /* <DEDUP_REMOVED lines=13> */
[----:B------:R-:W-:Y:S01]  /*11f80*/  STL [R1+0x1bf4], R6 ;  /* 0x001bf40601007387 */ /* 0x000fe20000100800 */
[----:B---3--:R-:W-:-:S03]  /*11f90*/  LEA.HI.X.SX32 R0, R4, R19, 0x1, P4 ;  /* 0x0000001304007211 */ /* 0x008fc600020f0eff */
        /* <DEDUP_REMOVED lines=47> */
[----:B------:R-:W-:Y:S02]  /*12290*/  IMAD R10, R17, 0x2, R7 ;  /* 0x00000002110a7824 */ /* 0x000fe400078e0207 */
[----:B------:R1:W-:Y:S01]  /*122a0*/  STL [R1+0x1b5c], R0 ;  /* 0x001b5c0001007387 */ /* 0x0003e20000100800 */
[----:B------:R-:W-:Y:S01]  /*122b0*/  LEA.HI.X.SX32 R11, R11, R19, 0x1, P2 ;  /* 0x000000130b0b7211 */ /* 0x000fe200010f0eff */
[----:B------:R-:W-:Y:S01]  /*122c0*/  IMAD R6, R17, 0x2, R10 ;  /* 0x0000000211067824 */ /* 0x000fe200078e020a */
        /* <DEDUP_REMOVED lines=10> */
[CC--:B------:R-:W-:Y:S01]  /*12370*/  IADD3 R7, P2, R10.reuse, R18.reuse, RZ ;  /* 0x000000120a077210 */ /* 0x0c0fe20007f5e0ff */
[C---:B------:R-:W-:Y:S02]  /*12380*/  IMAD R9, R17.reuse, 0x2, R5 ;  /* 0x0000000211097824 */ /* 0x040fe400078e0205 */
        /* <DEDUP_REMOVED lines=13> */
[----:B------:R-:W-:-:S03]  /*12460*/  IADD3 R5, P2, R9, R18, RZ ;  /* 0x0000001209057210 */ /* 0x000fc60007f5e0ff */
[----:B------:R1:W-:Y:S01]  /*12470*/  STL [R1+0x1bac], R0 ;  /* 0x001bac0001007387 */ /* 0x0003e20000100800 */
[----:B------:R-:W-:Y:S01]  /*12480*/  IMAD R8, R17, 0x2, R3 ;  /* 0x0000000211087824 */ /* 0x000fe200078e0203 */
[-C--:B0-----:R-:W-:Y:S02]  /*12490*/  IADD3 R2, P3, R4, R18.reuse, RZ ;  /* 0x0000001204027210 */ /* 0x081fe40007f7e0ff */
[----:B------:R-:W-:Y:S01]  /*124a0*/  STL [R1+0x1bb0], R5 ;  /* 0x001bb00501007387 */ /* 0x000fe20000100800 */
[----:B-1----:R-:W-:-:S03]  /*124b0*/  IADD3 R0, P4, R3, R18, RZ ;  /* 0x0000001203007210 */ /* 0x002fc60007f9e0ff */
[----:B------:R0:W-:Y:S01]  /*124c0*/  STL [R1+0x1bb4], R2 ;  /* 0x001bb40201007387 */ /* 0x0001e20000100800 */
[-C--:B------:R-:W-:Y:S01]  /*124d0*/  LEA.HI.X.SX32 R9, R9, R19.reuse, 0x1, P2 ;  /* 0x0000001309097211 */ /* 0x080fe200010f0eff */
[C---:B------:R-:W-:Y:S02]  /*124e0*/  IMAD R7, R17.reuse, 0x2, R8 ;  /* 0x0000000211077824 */ /* 0x040fe400078e0208 */
[----:B------:R1:W-:Y:S02]  /*124f0*/  STL [R1+0x1bb8], R0 ;  /* 0x001bb80001007387 */ /* 0x0003e40000100800 */
[----:B------:R-:W-:Y:S02]  /*12500*/  IMAD R6, R17, 0x2, R7 ;  /* 0x0000000211067824 */ /* 0x000fe400078e0207 */
[----:B------:R-:W-:Y:S01]  /*12510*/  STL [R1+0x1b84], R9 ;  /* 0x001b840901007387 */ /* 0x000fe20000100800 */
[-C--:B0-----:R-:W-:Y:S02]  /*12520*/  LEA.HI.X.SX32 R2, R3, R19.reuse, 0x1, P4 ;  /* 0x0000001303027211 */ /* 0x081fe400020f0eff */
[----:B-1----:R-:W-:-:S02]  /*12530*/  LEA.HI.X.SX32 R0, R4, R19, 0x1, P3 ;  /* 0x0000001304007211 */ /* 0x002fc400018f0eff */
[----:B------:R-:W-:-:S03]  /*12540*/  IADD3 R3, P3, R7, R18, RZ ;  /* 0x0000001207037210 */ /* 0x000fc60007f7e0ff */
[----:B------:R0:W-:Y:S04]  /*12550*/  STL [R1+0x1b94], R0 ;  /* 0x001b940001007387 */ /* 0x0001e80000100800 */
[----:B------:R1:W-:Y:S01]  /*12560*/  STL [R1+0x1b98], R2 ;  /* 0x001b980201007387 */ /* 0x0003e20000100800 */
[-C--:B0-----:R-:W-:Y:S02]  /*12570*/  IADD3 R0, P2, R8, R18.reuse, RZ ;  /* 0x0000001208007210 */ /* 0x081fe40007f5e0ff */
[----:B-1----:R-:W-:-:S03]  /*12580*/  IADD3 R2, P4, R6, R18, RZ ;  /* 0x0000001206027210 */ /* 0x002fc60007f9e0ff */
[----:B------:R0:W-:Y:S01]  /*12590*/  STL [R1+0x1b9c], R0 ;  /* 0x001b9c0001007387 */ /* 0x0001e20000100800 */
[----:B------:R-:W-:Y:S01]  /*125a0*/  IMAD R5, R17, 0x2, R6 ;  /* 0x0000000211057824 */ /* 0x000fe200078e0206 */
[----:B------:R-:W-:Y:S02]  /*125b0*/  LEA.HI.X.SX32 R7, R7, R19, 0x1, P3 ;  /* 0x0000001307077211 */ /* 0x000fe400018f0eff */
[----:B0-----:R-:W3:Y:S04]  /*125c0*/  LDL.LU R0, [R1+0x1e4] ;  /* 0x0001e40001007983 */ /* 0x001ee80000300800 */
[----:B------:R-:W-:Y:S04]  /*125d0*/  STL [R1+0x1ba0], R3 ;  /* 0x001ba00301007387 */ /* 0x000fe80000100800 */
[----:B------:R0:W-:Y:S01]  /*125e0*/  STL [R1+0x1ba4], R2 ;  /* 0x001ba40201007387 */ /* 0x0001e20000100800 */
[----:B------:R-:W-:-:S03]  /*125f0*/  IMAD R4, R17, 0x2, R5 ;  /* 0x0000000211047824 */ /* 0x000fc600078e0205 */
[----:B------:R-:W4:Y:S01]  /*12600*/  LDL.LU R23, [R1+0x1e0] ;  /* 0x0001e00001177983 */ /* 0x000f220000300800 */
[----:B0-----:R-:W-:Y:S01]  /*12610*/  LEA.HI.X.SX32 R2, R8, R19, 0x1, P2 ;  /* 0x0000001308027211 */ /* 0x001fe200010f0eff */
[----:B------:R-:W-:-:S04]  /*12620*/  IMAD R3, R17, 0x2, R4 ;  /* 0x0000000211037824 */ /* 0x000fc800078e0204 */
[----:B------:R0:W-:Y:S04]  /*12630*/  STL [R1+0x1b88], R2 ;  /* 0x001b880201007387 */ /* 0x0001e80000100800 */
[----:B------:R-:W5:Y:S04]  /*12640*/  LDL.LU R20, [R1+0x1dc] ;  /* 0x0001dc0001147983 */ /* 0x000f680000300800 */
[----:B------:R-:W-:Y:S01]  /*12650*/  STL [R1+0x1b8c], R7 ;  /* 0x001b8c0701007387 */ /* 0x000fe20000100800 */
[----:B0-----:R-:W-:-:S03]  /*12660*/  LEA.HI.X.SX32 R2, R6, R19, 0x1, P4 ;  /* 0x0000001306027211 */ /* 0x001fc600020f0eff */
[----:B------:R-:W5:Y:S01]  /*12670*/  LDL.LU R21, [R1+0x1d8] ;  /* 0x0001d80001157983 */ /* 0x000f620000300800 */
[----:B------:R-:W-:-:S03]  /*12680*/  IADD3 R6, P2, R5, R18, RZ ;  /* 0x0000001205067210 */ /* 0x000fc60007f5e0ff */
[----:B------:R-:W5:Y:S01]  /*12690*/  LDL.LU R13, [R1+0x1d4] ;  /* 0x0001d400010d7983 */ /* 0x000f620000300800 */
[----:B------:R-:W-:-:S03]  /*126a0*/  IMAD R17, R17, 0x2, R3 ;  /* 0x0000000211117824 */ /* 0x000fc600078e0203 */
[----:B------:R0:W-:Y:S04]  /*126b0*/  STL [R1+0x1b90], R2 ;  /* 0x001b900201007387 */ /* 0x0001e80000100800 */
[----:B------:R-:W5:Y:S01]  /*126c0*/  LDL.LU R15, [R1+0x1e8] ;  /* 0x0001e800010f7983 */ /* 0x000f620000300800 */
[----:B0-----:R-:W-:-:S03]  /*126d0*/  IADD3 R2, P3, R4, R18, RZ ;  /* 0x0000001204027210 */ /* 0x001fc60007f7e0ff */
[----:B------:R0:W-:Y:S04]  /*126e0*/  STL [R1+0x1b38], R6 ;  /* 0x001b380601007387 */ /* 0x0001e80000100800 */
[----:B------:R-:W5:Y:S04]  /*126f0*/  LDL.LU R14, [R1+0x1f4] ;  /* 0x0001f400010e7983 */ /* 0x000f680000300800 */
[----:B------:R1:W-:Y:S01]  /*12700*/  STL [R1+0x1b3c], R2 ;  /* 0x001b3c0201007387 */ /* 0x0003e20000100800 */
[----:B0-----:R-:W-:-:S03]  /*12710*/  IADD3 R6, P4, R3, R18, RZ ;  /* 0x0000001203067210 */ /* 0x001fc60007f9e0ff */
[----:B------:R-:W5:Y:S01]  /*12720*/  LDL.LU R26, [R1+0x1f8] ;  /* 0x0001f800011a7983 */ /* 0x000f620000300800 */
[----:B-1----:R-:W-:-:S03]  /*12730*/  IADD3 R2, P5, R17, R18, RZ ;  /* 0x0000001211027210 */ /* 0x002fc60007fbe0ff */
[----:B------:R-:W-:Y:S04]  /*12740*/  STL [R1+0x1b40], R6 ;  /* 0x001b400601007387 */ /* 0x000fe80000100800 */
[----:B------:R-:W5:Y:S04]  /*12750*/  LDL.LU R25, [R1+0x1fc] ;  /* 0x0001fc0001197983 */ /* 0x000f680000300800 */
[----:B------:R0:W-:Y:S01]  /*12760*/  STL [R1+0x1b34], R2 ;  /* 0x001b340201007387 */ /* 0x0001e20000100800 */
[----:B------:R-:W-:-:S03]  /*12770*/  LEA.HI.X.SX32 R5, R5, R19, 0x1, P2 ;  /* 0x0000001305057211 */ /* 0x000fc600010f0eff */
[----:B------:R-:W5:Y:S01]  /*12780*/  LDL.LU R24, [R1+0x218] ;  /* 0x0002180001187983 */ /* 0x000f620000300800 */
[----:B0-----:R-:W0:Y:S03]  /*12790*/  S2R R2, SR_TID.X ;  /* 0x0000000000027919 */ /* 0x001e260000002100 */
[----:B------:R1:W-:Y:S04]  /*127a0*/  STL [R1+0x1b28], R5 ;  /* 0x001b280501007387 */ /* 0x0003e80000100800 */
[----:B------:R-:W5:Y:S01]  /*127b0*/  LDL.LU R28, [R1+0x21c] ;  /* 0x00021c00011c7983 */ /* 0x000f620000300800 */
[-C--:B-1----:R-:W-:Y:S02]  /*127c0*/  LEA.HI.X.SX32 R5, R4, R19.reuse, 0x1, P3 ;  /* 0x0000001304057211 */ /* 0x082fe400018f0eff */
[----:B------:R-:W-:-:S02]  /*127d0*/  LEA.HI.X.SX32 R4, R3, R19, 0x1, P4 ;  /* 0x0000001303047211 */ /* 0x000fc400020f0eff */
[----:B------:R-:W-:Y:S01]  /*127e0*/  LEA.HI.X.SX32 R3, R17, R19, 0x1, P5 ;  /* 0x0000001311037211 */ /* 0x000fe200028f0eff */
[----:B------:R-:W-:Y:S04]  /*127f0*/  STL [R1+0x1b2c], R5 ;  /* 0x001b2c0501007387 */ /* 0x000fe80000100800 */
[----:B------:R1:W-:Y:S01]  /*12800*/  STL [R1+0x1b30], R4 ;  /* 0x001b300401007387 */ /* 0x0003e20000100800 */
[----:B0-----:R-:W-:-:S05]  /*12810*/  LOP3.LUT R2, R2, 0x3f, RZ, 0xc0, !PT ;  /* 0x0000003f02027812 */ /* 0x001fca00078ec0ff */
[----:B--2---:R-:W-:Y:S02]  /*12820*/  IMAD R27, R2, R27, RZ ;  /* 0x0000001b021b7224 */ /* 0x004fe400078e02ff */
[----:B------:R-:W2:Y:S03]  /*12830*/  LDL.LU R2, [R1+0x22c] ;  /* 0x00022c0001027983 */ /* 0x000ea60000300800 */
[----:B-1----:R-:W-:Y:S01]  /*12840*/  LEA.HI.X.SX32 R4, R27, UR5, 0x1, P1 ;  /* 0x000000051b047c11 */ /* 0x002fe200088f0eff */
[----:B------:R0:W-:Y:S04]  /*12850*/  STL [R1+0x1b24], R3 ;  /* 0x001b240301007387 */ /* 0x0001e80000100800 */
[----:B------:R-:W2:Y:S01]  /*12860*/  LDL.LU R27, [R1+0x230] ;  /* 0x00023000011b7983 */ /* 0x000ea20000300800 */
[----:B0-----:R-:W-:-:S03]  /*12870*/  LEA.HI.X.SX32 R3, R29, UR5, 0x1, P0 ;  /* 0x000000051d037c11 */ /* 0x001fc600080f0eff */
[----:B------:R-:W-:Y:S04]  /*12880*/  STL [R1+0x1dac], R4 ;  /* 0x001dac0401007387 */ /* 0x000fe80000100800 */
[----:B------:R-:W-:Y:S01]  /*12890*/  STL [R1+0x1db8], R3 ;  /* 0x001db80301007387 */ /* 0x000fe20000100800 */
[----:B---3--:R-:W-:-:S03]  /*128a0*/  IMAD R5, R0, UR4, RZ ;  /* 0x0000000400057c24 */ /* 0x008fc6000f8e02ff */
[----:B------:R-:W3:Y:S04]  /*128b0*/  LDL.LU R0, [R1+0x234] ;  /* 0x0002340001007983 */ /* 0x000ee80000300800 */
[----:B------:R-:W-:Y:S01]  /*128c0*/  STL [R1+0x1e68], R5 ;  /* 0x001e680501007387 */ /* 0x000fe20000100800 */
[----:B----4-:R-:W-:-:S05]  /*128d0*/  IMAD R6, R23, UR4, RZ ;  /* 0x0000000417067c24 */ /* 0x010fca000f8e02ff */
[----:B------:R-:W-:Y:S01]  /*128e0*/  STL [R1+0x1e6c], R6 ;  /* 0x001e6c0601007387 */ /* 0x000fe20000100800 */
[----:B-----5:R-:W-:Y:S02]  /*128f0*/  IMAD R7, R20, UR4, RZ ;  /* 0x0000000414077c24 */ /* 0x020fe4000f8e02ff */
[----:B------:R-:W-:-:S03]  /*12900*/  IMAD R8, R21, UR4, RZ ;  /* 0x0000000415087c24 */ /* 0x000fc6000f8e02ff */
[----:B------:R-:W-:Y:S01]  /*12910*/  STL [R1+0x1e70], R7 ;  /* 0x001e700701007387 */ /* 0x000fe20000100800 */
[----:B------:R-:W-:-:S03]  /*12920*/  IMAD R9, R13, UR4, RZ ;  /* 0x000000040d097c24 */ /* 0x000fc6000f8e02ff */
[----:B------:R-:W-:Y:S01]  /*12930*/  STL [R1+0x1e74], R8 ;  /* 0x001e740801007387 */ /* 0x000fe20000100800 */
[----:B------:R-:W-:-:S03]  /*12940*/  IMAD R10, R15, UR4, RZ ;  /* 0x000000040f0a7c24 */ /* 0x000fc6000f8e02ff */
[----:B------:R-:W-:Y:S04]  /*12950*/  STL [R1+0x1e78], R9 ;  /* 0x001e780901007387 */ /* 0x000fe80000100800 */
[----:B------:R-:W-:Y:S01]  /*12960*/  STL [R1+0x1e7c], R10 ;  /* 0x001e7c0a01007387 */ /* 0x000fe20000100800 */
[----:B------:R-:W-:Y:S02]  /*12970*/  IMAD R11, R14, UR4, RZ ;  /* 0x000000040e0b7c24 */ /* 0x000fe4000f8e02ff */
[----:B------:R-:W-:-:S03]  /*12980*/  IMAD R12, R26, UR4, RZ ;  /* 0x000000041a0c7c24 */ /* 0x000fc6000f8e02ff */
[----:B------:R-:W-:Y:S04]  /*12990*/  STL [R1+0x1e80], R11 ;  /* 0x001e800b01007387 */ /* 0x000fe80000100800 */
[----:B------:R-:W-:Y:S01]  /*129a0*/  STL [R1+0x1e84], R12 ;  /* 0x001e840c01007387 */ /* 0x000fe20000100800 */
[----:B------:R-:W-:Y:S02]  /*129b0*/  IMAD R13, R25, UR4, RZ ;  /* 0x00000004190d7c24 */ /* 0x000fe4000f8e02ff */
[----:B------:R-:W-:-:S03]  /*129c0*/  IMAD R14, R24, UR4, RZ ;  /* 0x00000004180e7c24 */ /* 0x000fc6000f8e02ff */
[----:B------:R-:W-:Y:S04]  /*129d0*/  STL [R1+0x1e88], R13 ;  /* 0x001e880d01007387 */ /* 0x000fe80000100800 */
[----:B------:R0:W-:Y:S04]  /*129e0*/  STL [R1+0x1e8c], R14 ;  /* 0x001e8c0e01007387 */ /* 0x0001e80000100800 */
[----:B------:R-:W4:Y:S04]  /*129f0*/  LDL.LU R22, [R1+0x244] ;  /* 0x0002440001167983 */ /* 0x000f280000300800 */
[----:B------:R-:W5:Y:S01]  /*12a00*/  LDL.LU R20, [R1+0x248] ;  /* 0x0002480001147983 */ /* 0x000f620000300800 */
[----:B------:R-:W-:-:S05]  /*12a10*/  IMAD R15, R28, UR4, RZ ;  /* 0x000000041c0f7c24 */ /* 0x000fca000f8e02ff */
[----:B------:R1:W-:Y:S04]  /*12a20*/  STL [R1+0x1e90], R15 ;  /* 0x001e900f01007387 */ /* 0x0003e80000100800 */
[----:B------:R-:W5:Y:S01]  /*12a30*/  LDL.LU R21, [R1+0x250] ;  /* 0x0002500001157983 */ /* 0x000f620000300800 */
[----:B--2---:R-:W-:-:S03]  /*12a40*/  IMAD R16, R2, UR4, RZ ;  /* 0x0000000402107c24 */ /* 0x004fc6000f8e02ff */
[----:B------:R-:W2:Y:S01]  /*12a50*/  LDL.LU R2, [R1+0x258] ;  /* 0x0002580001027983 */ /* 0x000ea20000300800 */
[----:B------:R-:W-:-:S03]  /*12a60*/  IMAD R17, R27, UR4, RZ ;  /* 0x000000041b117c24 */ /* 0x000fc6000f8e02ff */
[----:B------:R-:W-:Y:S04]  /*12a70*/  STL [R1+0x1e94], R16 ;  /* 0x001e941001007387 */ /* 0x000fe80000100800 */
[----:B------:R-:W2:Y:S04]  /*12a80*/  LDL.LU R23, [R1+0x25c] ;  /* 0x00025c0001177983 */ /* 0x000ea80000300800 */
[----:B------:R-:W-:Y:S04]  /*12a90*/  STL [R1+0x1e98], R17 ;  /* 0x001e981101007387 */ /* 0x000fe80000100800 */
[----:B0-----:R-:W1:Y:S04]  /*12aa0*/  LDL.LU R14, [R1+0x274] ;  /* 0x00027400010e7983 */ /* 0x001e680000300800 */
[----:B------:R-:W2:Y:S04]  /*12ab0*/  LDL.LU R13, [R1+0x278] ;  /* 0x00027800010d7983 */ /* 0x000ea80000300800 */
        /* <DEDUP_REMOVED lines=15> */
[----:B------:R-:W2:Y:S01]  /*12bb0*/  LDL.LU R27, [R1+0x2fc] ;  /* 0x0002fc00011b7983 */ /* 0x000ea20000300800 */
[----:B---3--:R-:W-:-:S03]  /*12bc0*/  IMAD R18, R0, UR4, RZ ;  /* 0x0000000400127c24 */ /* 0x008fc6000f8e02ff */
[----:B------:R-:W3:Y:S04]  /*12bd0*/  LDL.LU R0, [R1+0x308] ;  /* 0x0003080001007983 */ /* 0x000ee80000300800 */
[----:B------:R-:W-:Y:S01]  /*12be0*/  STL [R1+0x1e9c], R18 ;  /* 0x001e9c1201007387 */ /* 0x000fe20000100800 */
[----:B----4-:R-:W-:Y:S02]  /*12bf0*/  IMAD R19, R22, UR4, RZ ;  /* 0x0000000416137c24 */ /* 0x010fe4000f8e02ff */
[----:B-----5:R-:W-:-:S03]  /*12c00*/  IMAD R20, R20, UR4, RZ ;  /* 0x0000000414147c24 */ /* 0x020fc6000f8e02ff */
[----:B------:R-:W-:Y:S04]  /*12c10*/  STL [R1+0x1ea0], R19 ;  /* 0x001ea01301007387 */ /* 0x000fe80000100800 */
[----:B------:R-:W-:Y:S01]  /*12c20*/  STL [R1+0x1ea4], R20 ;  /* 0x001ea41401007387 */ /* 0x000fe20000100800 */
[----:B------:R-:W-:-:S05]  /*12c30*/  IMAD R21, R21, UR4, RZ ;  /* 0x0000000415157c24 */ /* 0x000fca000f8e02ff */
[----:B------:R-:W-:Y:S01]  /*12c40*/  STL [R1+0x1ea8], R21 ;  /* 0x001ea81501007387 */ /* 0x000fe20000100800 */
[----:B--2---:R-:W-:-:S03]  /*12c50*/  IMAD R22, R2, UR4, RZ ;  /* 0x0000000402167c24 */ /* 0x004fc6000f8e02ff */
[----:B------:R-:W2:Y:S04]  /*12c60*/  LDL.LU R2, [R1+0x310] ;  /* 0x0003100001027983 */ /* 0x000ea80000300800 */
[----:B------:R-:W-:Y:S01]  /*12c70*/  STL [R1+0x1eac], R22 ;  /* 0x001eac1601007387 */ /* 0x000fe20000100800 */
[----:B------:R-:W-:Y:S02]  /*12c80*/  IMAD R23, R23, UR4, RZ ;  /* 0x0000000417177c24 */ /* 0x000fe4000f8e02ff */
[----:B-1----:R-:W-:-:S03]  /*12c90*/  IMAD R15, R14, UR4, RZ ;  /* 0x000000040e0f7c24 */ /* 0x002fc6000f8e02ff */
[----:B------:R-:W-:Y:S01]  /*12ca0*/  STL [R1+0x1eb0], R23 ;  /* 0x001eb01701007387 */ /* 0x000fe20000100800 */
[----:B------:R-:W-:-:S03]  /*12cb0*/  IMAD R14, R13, UR4, RZ ;  /* 0x000000040d0e7c24 */ /* 0x000fc6000f8e02ff */
        /* <DEDUP_REMOVED lines=18> */
[----:B------:R0:W-:Y:S01]  /*12de0*/  STL [R1+0x54], R5 ;  /* 0x0000540501007387 */ /* 0x0001e20000100800 */
[----:B------:R-:W-:-:S03]  /*12df0*/  IMAD R3, R29, UR4, RZ ;  /* 0x000000041d037c24 */ /* 0x000fc6000f8e02ff */
[----:B------:R-:W-:Y:S01]  /*12e00*/  STL [R1+0x68], R6 ;  /* 0x0000680601007387 */ /* 0x000fe20000100800 */
[----:B0-----:R-:W-:Y:S02]  /*12e10*/  IMAD R5, R4, UR4, RZ ;  /* 0x0000000404057c24 */ /* 0x001fe4000f8e02ff */
[----:B------:R-:W-:Y:S01]  /*12e20*/  IMAD R4, R26, UR4, RZ ;  /* 0x000000041a047c24 */ /* 0x000fe2000f8e02ff */
[----:B------:R0:W-:Y:S04]  /*12e30*/  STL [R1+0x7c], R3 ;  /* 0x00007c0301007387 */ /* 0x0001e80000100800 */
[----:B------:R1:W-:Y:S04]  /*12e40*/  STL [R1+0x8c], R5 ;  /* 0x00008c0501007387 */ /* 0x0003e80000100800 */
[----:B------:R4:W-:Y:S01]  /*12e50*/  STL [R1+0xa0], R4 ;  /* 0x0000a00401007387 */ /* 0x0009e20000100800 */
[----:B0-----:R-:W-:-:S02]  /*12e60*/  IMAD R3, R25, UR4, RZ ;  /* 0x0000000419037c24 */ /* 0x001fc4000f8e02ff */
[----:B-1----:R-:W-:-:S03]  /*12e70*/  IMAD R5, R24, UR4, RZ ;  /* 0x0000000418057c24 */ /* 0x002fc6000f8e02ff */
[----:B------:R0:W-:Y:S01]  /*12e80*/  STL [R1+0xb4], R3 ;  /* 0x0000b40301007387 */ /* 0x0001e20000100800 */
[----:B----4-:R-:W-:-:S03]  /*12e90*/  IMAD R4, R28, UR4, RZ ;  /* 0x000000041c047c24 */ /* 0x010fc6000f8e02ff */
[----:B------:R-:W-:Y:S04]  /*12ea0*/  STL [R1+0xc4], R5 ;  /* 0x0000c40501007387 */ /* 0x000fe80000100800 */
[----:B------:R-:W-:Y:S04]  /*12eb0*/  STL [R1+0xdc], R4 ;  /* 0x0000dc0401007387 */ /* 0x000fe80000100800 */
[----:B------:R-:W4:Y:S01]  /*12ec0*/  LDL.LU R23, [R1+0x334] ;  /* 0x0003340001177983 */ /* 0x000f220000300800 */
[----:B0-----:R-:W-:-:S05]  /*12ed0*/  IMAD R3, R27, UR4, RZ ;  /* 0x000000041b037c24 */ /* 0x001fca000f8e02ff */
[----:B------:R-:W-:Y:S01]  /*12ee0*/  STL [R1+0xf0], R3 ;  /* 0x0000f00301007387 */ /* 0x000fe20000100800 */
[----:B---3--:R-:W-:-:S03]  /*12ef0*/  IMAD R0, R0, UR4, RZ ;  /* 0x0000000400007c24 */ /* 0x008fc6000f8e02ff */
[----:B----4-:R0:W-:Y:S04]  /*12f00*/  STL [R1+0x1ecc], R23 ;  /* 0x001ecc1701007387 */ /* 0x0101e80000100800 */
[----:B------:R1:W-:Y:S04]  /*12f10*/  STL [R1+0x100], R0 ;  /* 0x0001000001007387 */ /* 0x0003e80000100800 */
[----:B0-----:R-:W3:Y:S01]  /*12f20*/  LDL.LU R23, [R1+0x330] ;  /* 0x0003300001177983 */ /* 0x001ee20000300800 */
[----:B--2---:R-:W-:-:S03]  /*12f30*/  IMAD R2, R2, UR4, RZ ;  /* 0x0000000402027c24 */ /* 0x004fc6000f8e02ff */
[----:B------:R-:W2:Y:S04]  /*12f40*/  LDL.LU R22, [R1+0x348] ;  /* 0x0003480001167983 */ /* 0x000ea80000300800 */
[----:B------:R-:W4:Y:S04]  /*12f50*/  LDL.LU R21, [R1+0x34c] ;  /* 0x00034c0001157983 */ /* 0x000f280000300800 */
[----:B------:R-:W5:Y:S04]  /*12f60*/  LDL.LU R20, [R1+0x354] ;  /* 0x0003540001147983 */ /* 0x000f680000300800 */
[----:B------:R-:W5:Y:S04]  /*12f70*/  LDL.LU R19, [R1+0x360] ;  /* 0x0003600001137983 */ /* 0x000f680000300800 */
[----:B------:R-:W2:Y:S04]  /*12f80*/  LDL.LU R18, [R1+0x364] ;  /* 0x0003640001127983 */ /* 0x000ea80000300800 */
[----:B-1----:R-:W5:Y:S04]  /*12f90*/  LDL.LU R0, [R1+0x36c] ;  /* 0x00036c0001007983 */ /* 0x002f680000300800 */
[----:B------:R-:W5:Y:S04]  /*12fa0*/  LDL.LU R17, [R1+0x370] ;  /* 0x0003700001117983 */ /* 0x000f680000300800 */
[----:B------:R-:W5:Y:S04]  /*12fb0*/  LDL.LU R16, [R1+0x37c] ;  /* 0x00037c0001107983 */ /* 0x000f680000300800 */
[----:B------:R0:W-:Y:S04]  /*12fc0*/  STL [R1+0x118], R2 ;  /* 0x0001180201007387 */ /* 0x0001e80000100800 */
        /* <DEDUP_REMOVED lines=19> */
[----:B0-----:R-:W5:Y:S01]  /*13100*/  LDL.LU R2, [R1+0x460] ;  /* 0x0004600001027983 */ /* 0x001f620000300800 */
[----:B---3--:R-:W-:-:S05]  /*13110*/  IMAD R23, R23, UR4, RZ ;  /* 0x0000000417177c24 */ /* 0x008fca000f8e02ff */
[----:B------:R0:W-:Y:S04]  /*13120*/  STL [R1+0x124], R23 ;  /* 0x0001241701007387 */ /* 0x0001e80000100800 */
[----:B0-----:R-:W3:Y:S01]  /*13130*/  LDL.LU R23, [R1+0x1ecc] ;  /* 0x001ecc0001177983 */ /* 0x001ee20000300800 */
[----:B--2---:R-:W-:Y:S02]  /*13140*/  IMAD R18, R18, UR4, RZ ;  /* 0x0000000412127c24 */ /* 0x004fe4000f8e02ff */
[----:B----4-:R-:W-:Y:S02]  /*13150*/  IMAD R5, R5, UR4, RZ ;  /* 0x0000000405057c24 */ /* 0x010fe4000f8e02ff */
[----:B---3--:R-:W-:-:S05]  /*13160*/  IMAD R23, R23, UR4, RZ ;  /* 0x0000000417177c24 */ /* 0x008fca000f8e02ff */
[----:B------:R0:W-:Y:S02]  /*13170*/  STL [R1+0x13c], R23 ;  /* 0x00013c1701007387 */ /* 0x0001e40000100800 */
[----:B0-----:R-:W-:Y:S02]  /*13180*/  IMAD R23, R22, UR4, RZ ;  /* 0x0000000416177c24 */ /* 0x001fe4000f8e02ff */
[----:B------:R-:W-:Y:S02]  /*13190*/  IMAD R22, R21, UR4, RZ ;  /* 0x0000000415167c24 */ /* 0x000fe4000f8e02ff */
[----:B-----5:R-:W-:Y:S02]  /*131a0*/  IMAD R21, R20, UR4, RZ ;  /* 0x0000000414157c24 */ /* 0x020fe4000f8e02ff */
[----:B------:R-:W-:Y:S01]  /*131b0*/  IMAD R20, R19, UR4, RZ ;  /* 0x0000000413147c24 */ /* 0x000fe2000f8e02ff */
[----:B------:R-:W-:Y:S01]  /*131c0*/  STL [R1+0x150], R23 ;  /* 0x0001501701007387 */ /* 0x000fe20000100800 */
[----:B------:R-:W-:-:S03]  /*131d0*/  IMAD R19, R0, UR4, RZ ;  /* 0x0000000400137c24 */ /* 0x000fc6000f8e02ff */
[----:B------:R-:W-:Y:S04]  /*131e0*/  STL [R1+0x160], R22 ;  /* 0x0001601601007387 */ /* 0x000fe80000100800 */
[----:B------:R-:W-:Y:S04]  /*131f0*/  STL [R1+0x178], R21 ;  /* 0x0001781501007387 */ /* 0x000fe80000100800 */
[----:B------:R-:W-:Y:S04]  /*13200*/  STL [R1+0x188], R20 ;  /* 0x0001881401007387 */ /* 0x000fe80000100800 */
[----:B------:R-:W2:Y:S04]  /*13210*/  LDL.LU R0, [R1+0x45c] ;  /* 0x00045c0001007983 */ /* 0x000ea80000300800 */
[----:B------:R0:W-:Y:S04]  /*13220*/  STL [R1+0x19c], R18 ;  /* 0x00019c1201007387 */ /* 0x0001e80000100800 */
[----:B------:R-:W-:Y:S01]  /*13230*/  STL [R1+0x1b4], R19 ;  /* 0x0001b41301007387 */ /* 0x000fe20000100800 */
[----:B0-----:R-:W-:-:S02]  /*13240*/  IMAD R18, R17, UR4, RZ ;  /* 0x0000000411127c24 */ /* 0x001fc4000f8e02ff */
[----:B------:R-:W-:Y:S02]  /*13250*/  IMAD R17, R16, UR4, RZ ;  /* 0x0000000410117c24 */ /* 0x000fe4000f8e02ff */
[----:B------:R-:W-:Y:S02]  /*13260*/  IMAD R16, R15, UR4, RZ ;  /* 0x000000040f107c24 */ /* 0x000fe4000f8e02ff */
[----:B------:R-:W-:Y:S01]  /*13270*/  IMAD R15, R14, UR4, RZ ;  /* 0x000000040e0f7c24 */ /* 0x000fe2000f8e02ff */
[----:B------:R-:W-:Y:S01]  /*13280*/  STL [R1+0x1bc], R18 ;  /* 0x0001bc1201007387 */ /* 0x000fe20000100800 */
[----:B------:R-:W-:Y:S02]  /*13290*/  IMAD R14, R13, UR4, RZ ;  /* 0x000000040d0e7c24 */ /* 0x000fe4000f8e02ff */
[----:B------:R-:W-:Y:S01]  /*132a0*/  IMAD R13, R12, UR4, RZ ;  /* 0x000000040c0d7c24 */ /* 0x000fe2000f8e02ff */
[----:B------:R-:W-:Y:S01]  /*132b0*/  STL [R1+0x1c0], R17 ;  /* 0x0001c01101007387 */ /* 0x000fe20000100800 */
[----:B------:R-:W-:-:S02]  /*132c0*/  IMAD R12, R11, UR4, RZ ;  /* 0x000000040b0c7c24 */ /* 0x000fc4000f8e02ff */
[----:B------:R-:W-:Y:S01]  /*132d0*/  IMAD R11, R10, UR4, RZ ;  /* 0x000000040a0b7c24 */ /* 0x000fe2000f8e02ff */
[----:B------:R-:W-:Y:S01]  /*132e0*/  STL [R1+0x1d0], R16 ;  /* 0x0001d01001007387 */ /* 0x000fe20000100800 */
[----:B------:R-:W-:Y:S02]  /*132f0*/  IMAD R10, R9, UR4, RZ ;  /* 0x00000004090a7c24 */ /* 0x000fe4000f8e02ff */
[----:B------:R-:W-:Y:S01]  /*13300*/  IMAD R9, R8, UR4, RZ ;  /* 0x0000000408097c24 */ /* 0x000fe2000f8e02ff */
[----:B------:R-:W-:Y:S01]  /*13310*/  STL [R1+0x1d4], R15 ;  /* 0x0001d40f01007387 */ /* 0x000fe20000100800 */
[----:B------:R-:W-:-:S03]  /*13320*/  IMAD R8, R7, UR4, RZ ;  /* 0x0000000407087c24 */ /* 0x000fc6000f8e02ff */
[----:B------:R-:W-:Y:S01]  /*13330*/  STL [R1+0x1d8], R14 ;  /* 0x0001d80e01007387 */ /* 0x000fe20000100800 */
[----:B------:R-:W-:-:S03]  /*13340*/  IMAD R7, R6, UR4, RZ ;  /* 0x0000000406077c24 */ /* 0x000fc6000f8e02ff */
[----:B------:R-:W-:Y:S04]  /*13350*/  STL [R1+0x1dc], R13 ;  /* 0x0001dc0d01007387 */ /* 0x000fe80000100800 */
[----:B------:R-:W-:Y:S04]  /*13360*/  STL [R1+0x1e0], R12 ;  /* 0x0001e00c01007387 */ /* 0x000fe80000100800 */
[----:B------:R-:W-:Y:S01]  /*13370*/  STL [R1+0x1e4], R11 ;  /* 0x0001e40b01007387 */ /* 0x000fe20000100800 */
[----:B------:R-:W-:-:S03]  /*13380*/  IMAD R6, R3, UR4, RZ ;  /* 0x0000000403067c24 */ /* 0x000fc6000f8e02ff */
[----:B------:R-:W-:Y:S01]  /*13390*/  STL [R1+0x1e8], R10 ;  /* 0x0001e80a01007387 */ /* 0x000fe20000100800 */
[----:B------:R-:W-:-:S03]  /*133a0*/  IMAD R3, R29, UR4, RZ ;  /* 0x000000041d037c24 */ /* 0x000fc6000f8e02ff */
[----:B------:R-:W-:Y:S04]  /*133b0*/  STL [R1+0x1f4], R9 ;  /* 0x0001f40901007387 */ /* 0x000fe80000100800 */
[----:B------:R-:W-:Y:S04]  /*133c0*/  STL [R1+0x1f8], R8 ;  /* 0x0001f80801007387 */ /* 0x000fe80000100800 */
[----:B------:R-:W-:Y:S04]  /*133d0*/  STL [R1+0x1fc], R7 ;  /* 0x0001fc0701007387 */ /* 0x000fe80000100800 */
[----:B------:R0:W-:Y:S04]  /*133e0*/  STL [R1+0x218], R5 ;  /* 0x0002180501007387 */ /* 0x0001e80000100800 */
[----:B------:R-:W-:Y:S01]  /*133f0*/  STL [R1+0x21c], R6 ;  /* 0x00021c0601007387 */ /* 0x000fe20000100800 */
[----:B0-----:R-:W-:-:S02]  /*13400*/  IMAD R5, R4, UR4, RZ ;  /* 0x0000000404057c24 */ /* 0x001fc4000f8e02ff */
[----:B------:R-:W-:Y:S01]  /*13410*/  IMAD R4, R26, UR4, RZ ;  /* 0x000000041a047c24 */ /* 0x000fe2000f8e02ff */
[----:B------:R0:W-:Y:S04]  /*13420*/  STL [R1+0x22c], R3 ;  /* 0x00022c0301007387 */ /* 0x0001e80000100800 */
[----:B------:R1:W-:Y:S04]  /*13430*/  STL [R1+0x230], R5 ;  /* 0x0002300501007387 */ /* 0x0003e80000100800 */
[----:B------:R3:W-:Y:S01]  /*13440*/  STL [R1+0x234], R4 ;  /* 0x0002340401007387 */ /* 0x0007e20000100800 */
[----:B0-----:R-:W-:-:S02]  /*13450*/  IMAD R3, R25, UR4, RZ ;  /* 0x0000000419037c24 */ /* 0x001fc4000f8e02ff */
[----:B-1----:R-:W-:-:S03]  /*13460*/  IMAD R5, R24, UR4, RZ ;  /* 0x0000000418057c24 */ /* 0x002fc6000f8e02ff */
[----:B------:R0:W-:Y:S01]  /*13470*/  STL [R1+0x244], R3 ;  /* 0x0002440301007387 */ /* 0x0001e20000100800 */
[----:B---3--:R-:W-:-:S03]  /*13480*/  IMAD R4, R28, UR4, RZ ;  /* 0x000000041c047c24 */ /* 0x008fc6000f8e02ff */
[----:B------:R-:W-:Y:S04]  /*13490*/  STL [R1+0x248], R5 ;  /* 0x0002480501007387 */ /* 0x000fe80000100800 */
[----:B------:R-:W-:Y:S04]  /*134a0*/  STL [R1+0x250], R4 ;  /* 0x0002500401007387 */ /* 0x000fe80000100800 */
[----:B------:R-:W3:Y:S01]  /*134b0*/  LDL.LU R23, [R1+0x454] ;  /* 0x0004540001177983 */ /* 0x000ee20000300800 */
[----:B0-----:R-:W-:Y:S02]  /*134c0*/  IMAD R3, R27, UR4, RZ ;  /* 0x000000041b037c24 */ /* 0x001fe4000f8e02ff */
[----:B------:R-:W-:-:S03]  /*134d0*/  IMAD R2, R2, UR4, RZ ;  /* 0x0000000402027c24 */ /* 0x000fc6000f8e02ff */
[----:B------:R-:W-:Y:S04]  /*134e0*/  STL [R1+0x258], R3 ;  /* 0x0002580301007387 */ /* 0x000fe80000100800 */
[----:B---3--:R0:W-:Y:S04]  /*134f0*/  STL [R1+0x1ec8], R23 ;  /* 0x001ec81701007387 */ /* 0x0081e80000100800 */
[----:B------:R1:W-:Y:S04]  /*13500*/  STL [R1+0x25c], R2 ;  /* 0x00025c0201007387 */ /* 0x0003e80000100800 */
[----:B0-----:R-:W3:Y:S01]  /*13510*/  LDL.LU R23, [R1+0x458] ;  /* 0x0004580001177983 */ /* 0x001ee20000300800 */
[----:B--2---:R-:W-:-:S03]  /*13520*/  IMAD R0, R0, UR4, RZ ;  /* 0x0000000400007c24 */ /* 0x004fc6000f8e02ff */
[----:B------:R-:W2:Y:S04]  /*13530*/  LDL.LU R22, [R1+0x450] ;  /* 0x0004500001167983 */ /* 0x000ea80000300800 */
[----:B------:R-:W4:Y:S04]  /*13540*/  LDL.LU R21, [R1+0x44c] ;  /* 0x00044c0001157983 */ /* 0x000f280000300800 */
        /* <DEDUP_REMOVED lines=36> */
[----:B-----5:R-:W-:Y:S01]  /*13790*/  IMAD R21, R20, UR4, RZ ;  /* 0x0000000414157c24 */ /* 0x020fe2000f8e02ff */
[----:B------:R-:W-:Y:S01]  /*137a0*/  STL [R1+0x288], R23 ;  /* 0x0002881701007387 */ /* 0x000fe20000100800 */
[----:B------:R-:W-:-:S03]  /*137b0*/  IMAD R20, R2, UR4, RZ ;  /* 0x0000000402147c24 */ /* 0x000fc6000f8e02ff */
        /* <DEDUP_REMOVED lines=57> */
[----:B-1----:R-:W4:Y:S04]  /*13b50*/  LDL.LU R0, [R1+0x3b0] ;  /* 0x0003b00001007983 */ /* 0x002f280000300800 */
[----:B------:R-:W4:Y:S04]  /*13b60*/  LDL.LU R19, [R1+0x3ac] ;  /* 0x0003ac0001137983 */ /* 0x000f280000300800 */
[----:B------:R-:W4:Y:S04]  /*13b70*/  LDL.LU R18, [R1+0x3a4] ;  /* 0x0003a40001127983 */ /* 0x000f280000300800 */
[----:B------:R0:W-:Y:S04]  /*13b80*/  STL [R1+0x388], R2 ;  /* 0x0003880201007387 */ /* 0x0001e80000100800 */
        /* <DEDUP_REMOVED lines=12> */
[----:B------:R-:W2:Y:S04]  /*13c50*/  LDL.LU R5, [R1+0x340] ;  /* 0x0003400001057983 */ /* 0x000ea80000300800 */
        /* <DEDUP_REMOVED lines=8> */
[----:B0-----:R-:W4:Y:S01]  /*13ce0*/  LDL.LU R2, [R1+0x314] ;  /* 0x0003140001027983 */ /* 0x001f220000300800 */
[----:B---3--:R-:W-:-:S05]  /*13cf0*/  IMAD R23, R23, UR4, RZ ;  /* 0x0000000417177c24 */ /* 0x008fca000f8e02ff */
[----:B------:R0:W-:Y:S04]  /*13d00*/  STL [R1+0x390], R23 ;  /* 0x0003901701007387 */ /* 0x0001e80000100800 */
[----:B0-----:R-:W3:Y:S01]  /*13d10*/  LDL.LU R23, [R1+0x1ec4] ;  /* 0x001ec40001177983 */ /* 0x001ee20000300800 */
[----:B-----5:R-:W-:Y:S02]  /*13d20*/  IMAD R20, R20, UR4, RZ ;  /* 0x0000000414147c24 */ /* 0x020fe4000f8e02ff */
[----:B--2---:R-:W-:Y:S02]  /*13d30*/  IMAD R5, R5, UR4, RZ ;  /* 0x0000000405057c24 */ /* 0x004fe4000f8e02ff */
[----:B---3--:R-:W-:-:S05]  /*13d40*/  IMAD R23, R23, UR4, RZ ;  /* 0x0000000417177c24 */ /* 0x008fca000f8e02ff */
[----:B------:R0:W-:Y:S02]  /*13d50*/  STL [R1+0x398], R23 ;  /* 0x0003981701007387 */ /* 0x0001e40000100800 */
[----:B0-----:R-:W-:Y:S02]  /*13d60*/  IMAD R23, R22, UR4, RZ ;  /* 0x0000000416177c24 */ /* 0x001fe4000f8e02ff */
[----:B----4-:R-:W-:Y:S02]  /*13d70*/  IMAD R22, R21, UR4, RZ ;  /* 0x0000000415167c24 */ /* 0x010fe4000f8e02ff */
[----:B------:R-:W-:Y:S01]  /*13d80*/  IMAD R21, R0, UR4, RZ ;  /* 0x0000000400157c24 */ /* 0x000fe2000f8e02ff */
        /* <DEDUP_REMOVED lines=75> */
[----:B------:R-:W2:Y:S04]  /*14240*/  LDL.LU R5, [R1+0x26c] ;  /* 0x00026c0001057983 */ /* 0x000ea80000300800 */
        /* <DEDUP_REMOVED lines=12> */
[----:B----4-:R-:W-:Y:S02]  /*14310*/  IMAD R21, R21, UR4, RZ ;  /* 0x0000000415157c24 */ /* 0x010fe4000f8e02ff */
[----:B--2---:R-:W-:Y:S02]  /*14320*/  IMAD R5, R5, UR4, RZ ;  /* 0x0000000405057c24 */ /* 0x004fe4000f8e02ff */
[----:B---3--:R-:W-:-:S05]  /*14330*/  IMAD R23, R23, UR4, RZ ;  /* 0x0000000417177c24 */ /* 0x008fca000f8e02ff */
[----:B------:R0:W-:Y:S02]  /*14340*/  STL [R1+0x300], R23 ;  /* 0x0003001701007387 */ /* 0x0001e40000100800 */
[----:B0-----:R-:W-:Y:S02]  /*14350*/  IMAD R23, R22, UR4, RZ ;  /* 0x0000000416177c24 */ /* 0x001fe4000f8e02ff */
[----:B-----5:R-:W-:-:S03]  /*14360*/  IMAD R22, R2, UR4, RZ ;  /* 0x0000000402167c24 */ /* 0x020fc6000f8e02ff */
        /* <DEDUP_REMOVED lines=58> */
[----:B-1----:R-:W4:Y:S04]  /*14710*/  LDL.LU R0, [R1+0x20c] ;  /* 0x00020c0001007983 */ /* 0x002f280000300800 */
        /* <DEDUP_REMOVED lines=35> */
[----:B------:R-:W2:Y:S04]  /*14950*/  LDL.LU R0, [R1+0x15c] ;  /* 0x00015c0001007983 */ /* 0x000ea80000300800 */
[----:B------:R5:W-:Y:S04]  /*14960*/  STL [R1+0x474], R22 ;  /* 0x0004741601007387 */ /* 0x000be80000100800 */
[----:B------:R-:W-:Y:S01]  /*14970*/  STL [R1+0x47c], R23 ;  /* 0x00047c1701007387 */ /* 0x000fe20000100800 */
[----:B-----5:R-:W-:-:S02]  /*14980*/  IMAD R22, R21, UR4, RZ ;  /* 0x0000000415167c24 */ /* 0x020fc4000f8e02ff */
        /* <DEDUP_REMOVED lines=54> */
[----:B-1----:R-:W2:Y:S04]  /*14cf0*/  LDL.LU R2, [R1+0x14c] ;  /* 0x00014c0001027983 */ /* 0x002ea80000300800 */
[----:B------:R-:W4:Y:S04]  /*14d00*/  LDL.LU R22, [R1+0x148] ;  /* 0x0001480001167983 */ /* 0x000f280000300800 */
        /* <DEDUP_REMOVED lines=31> */
[----:B---3--:R-:W-:-:S05]  /*14f00*/  IMAD R23, R23, UR4, RZ ;  /* 0x0000000417177c24 */ /* 0x008fca000f8e02ff */
[----:B------:R0:W-:Y:S02]  /*14f10*/  STL [R1+0x534], R23 ;  /* 0x0005341701007387 */ /* 0x0001e40000100800 */
[----:B0-----:R-:W-:Y:S02]  /*14f20*/  IMAD R23, R2, UR4, RZ ;  /* 0x0000000402177c24 */ /* 0x001fe4000f8e02ff */
[----:B------:R-:W2:Y:S04]  /*14f30*/  LDL.LU R2, [R1+0xc0] ;  /* 0x0000c00001027983 */ /* 0x000ea80000300800 */
[----:B------:R4:W-:Y:S02]  /*14f40*/  STL [R1+0x538], R23 ;  /* 0x0005381701007387 */ /* 0x0009e40000100800 */
[----:B----4-:R-:W-:-:S02]  /*14f50*/  IMAD R23, R22, UR4, RZ ;  /* 0x0000000416177c24 */ /* 0x010fc4000f8e02ff */
[----:B-----5:R-:W-:Y:S02]  /*14f60*/  IMAD R22, R21, UR4, RZ ;  /* 0x0000000415167c24 */ /* 0x020fe4000f8e02ff */
        /* <DEDUP_REMOVED lines=46> */
[----:B------:R-:W-:Y:S01]  /*15250*/  STL [R1+0x5d8], R4 ;  /* 0x0005d80401007387 */ /* 0x000fe20000100800 */
[----:B0-----:R-:W-:-:S03]  /*15260*/  IMAD R3, R27, UR4, RZ ;  /* 0x000000041b037c24 */ /* 0x001fc6000f8e02ff */
[----:B------:R-:W3:Y:S01]  /*15270*/  LDL.LU R27, [R1+0xb8] ;  /* 0x0000b800011b7983 */ /* 0x000ee20000300800 */
        /* <DEDUP_REMOVED lines=32> */
[----:B0-----:R-:W5:Y:S04]  /*15480*/  LDL.LU R0, [R1+0x14] ;  /* 0x0000140001007983 */ /* 0x001f680000300800 */
[----:B------:R-:W5:Y:S04]  /*15490*/  LDL.LU R2, [R1+0x8] ;  /* 0x0000080001027983 */ /* 0x000f680000300800 */
[----:B------:R-:W5:Y:S01]  /*154a0*/  LDL.LU R28, [R1+0x4] ;  /* 0x00000400011c7983 */ /* 0x000f620000300800 */
[----:B---3--:R-:W-:-:S05]  /*154b0*/  IMAD R27, R27, UR4, RZ ;  /* 0x000000041b1b7c24 */ /* 0x008fca000f8e02ff */
[----:B------:R0:W-:Y:S04]  /*154c0*/  STL [R1+0x5f0], R27 ;  /* 0x0005f01b01007387 */ /* 0x0001e80000100800 */
[----:B0-----:R-:W3:Y:S01]  /*154d0*/  LDL.LU R27, [R1+0x1eb4] ;  /* 0x001eb400011b7983 */ /* 0x001ee20000300800 */
[----:B--2---:R-:W-:Y:S02]  /*154e0*/  IMAD R23, R23, UR4, RZ ;  /* 0x0000000417177c24 */ /* 0x004fe4000f8e02ff */
[----:B----4-:R-:W-:Y:S02]  /*154f0*/  IMAD R22, R22, UR4, RZ ;  /* 0x0000000416167c24 */ /* 0x010fe4000f8e02ff */
[----:B-----5:R-:W-:Y:S02]  /*15500*/  IMAD R21, R21, UR4, RZ ;  /* 0x0000000415157c24 */ /* 0x020fe4000f8e02ff */
[----:B------:R-:W-:-:S02]  /*15510*/  IMAD R20, R20, UR4, RZ ;  /* 0x0000000414147c24 */ /* 0x000fc4000f8e02ff */
[----:B------:R-:W-:Y:S02]  /*15520*/  IMAD R19, R19, UR4, RZ ;  /* 0x0000000413137c24 */ /* 0x000fe4000f8e02ff */
[----:B------:R-:W-:Y:S02]  /*15530*/  IMAD R18, R18, UR4, RZ ;  /* 0x0000000412127c24 */ /* 0x000fe4000f8e02ff */
[----:B------:R-:W-:Y:S02]  /*15540*/  IMAD R17, R17, UR4, RZ ;  /* 0x0000000411117c24 */ /* 0x000fe4000f8e02ff */
[----:B------:R-:W-:Y:S02]  /*15550*/  IMAD R16, R16, UR4, RZ ;  /* 0x0000000410107c24 */ /* 0x000fe4000f8e02ff */
[----:B------:R-:W-:Y:S02]  /*15560*/  IMAD R15, R15, UR4, RZ ;  /* 0x000000040f0f7c24 */ /* 0x000fe4000f8e02ff */
        /* <DEDUP_REMOVED lines=10> */
[----:B---3--:R-:W-:-:S05]  /*15610*/  IMAD R27, R27, UR4, RZ ;  /* 0x000000041b1b7c24 */ /* 0x008fca000f8e02ff */
[----:B------:R0:W-:Y:S04]  /*15620*/  STL [R1+0x5f8], R27 ;  /* 0x0005f81b01007387 */ /* 0x0001e80000100800 */
[----:B0-----:R-:W2:Y:S04]  /*15630*/  LDL.LU R27, [R1] ;  /* 0x00000000011b7983 */ /* 0x001ea80000300800 */
[----:B------:R0:W-:Y:S04]  /*15640*/  STL [R1+0x5fc], R23 ;  /* 0x0005fc1701007387 */ /* 0x0001e80000100800 */
[----:B0-----:R-:W3:Y:S04]  /*15650*/  LDL.LU R23, [R1+0x1eb0] ;  /* 0x001eb00001177983 */ /* 0x001ee80000300800 */
[----:B------:R0:W-:Y:S04]  /*15660*/  STL [R1+0x604], R22 ;  /* 0x0006041601007387 */ /* 0x0001e80000100800 */
[----:B0-----:R-:W4:Y:S04]  /*15670*/  LDL.LU R22, [R1+0x1eac] ;  /* 0x001eac0001167983 */ /* 0x001f280000300800 */
[----:B------:R0:W-:Y:S04]  /*15680*/  STL [R1+0x60c], R21 ;  /* 0x00060c1501007387 */ /* 0x0001e80000100800 */
[----:B0-----:R-:W5:Y:S04]  /*15690*/  LDL.LU R21, [R1+0x1ea8] ;  /* 0x001ea80001157983 */ /* 0x001f680000300800 */
        /* <DEDUP_REMOVED lines=31> */
[----:B0-----:R-:W4:Y:S01]  /*15890*/  LDL.LU R5, [R1+0x1e68] ;  /* 0x001e680001057983 */ /* 0x001f220000300800 */
[----:B------:R-:W-:-:S02]  /*158a0*/  IMAD R3, R3, UR4, RZ ;  /* 0x0000000403037c24 */ /* 0x000fc4000f8e02ff */
[----:B------:R-:W-:-:S03]  /*158b0*/  IMAD R29, R29, UR4, RZ ;  /* 0x000000041d1d7c24 */ /* 0x000fc6000f8e02ff */
[----:B------:R0:W-:Y:S01]  /*158c0*/  STL [R1+0x674], R3 ;  /* 0x0006740301007387 */ /* 0x0001e20000100800 */
[----:B------:R-:W-:-:S03]  /*158d0*/  IMAD R26, R26, UR4, RZ ;  /* 0x000000041a1a7c24 */ /* 0x000fc6000f8e02ff */
[----:B------:R-:W-:Y:S01]  /*158e0*/  STL [R1+0x67c], R29 ;  /* 0x00067c1d01007387 */ /* 0x000fe20000100800 */
[----:B0-----:R-:W-:Y:S02]  /*158f0*/  IMAD R3, R4, UR4, RZ ;  /* 0x0000000404037c24 */ /* 0x001fe4000f8e02ff */
[----:B------:R-:W-:-:S03]  /*15900*/  IMAD R4, R25, UR4, RZ ;  /* 0x0000000419047c24 */ /* 0x000fc6000f8e02ff */
[----:B------:R0:W-:Y:S01]  /*15910*/  STL [R1+0x684], R3 ;  /* 0x0006840301007387 */ /* 0x0001e20000100800 */
[----:B------:R-:W-:-:S03]  /*15920*/  IMAD R0, R0, UR4, RZ ;  /* 0x0000000400007c24 */ /* 0x000fc6000f8e02ff */
[----:B------:R-:W-:Y:S01]  /*15930*/  STL [R1+0x688], R26 ;  /* 0x0006881a01007387 */ /* 0x000fe20000100800 */
[----:B0-----:R-:W-:-:S03]  /*15940*/  IMAD R3, R24, UR4, RZ ;  /* 0x0000000418037c24 */ /* 0x001fc6000f8e02ff */
[----:B------:R-:W-:Y:S04]  /*15950*/  STL [R1+0x690], R4 ;  /* 0x0006900401007387 */ /* 0x000fe80000100800 */
[----:B------:R-:W-:Y:S01]  /*15960*/  STL [R1+0x698], R3 ;  /* 0x0006980301007387 */ /* 0x000fe20000100800 */
[----:B------:R-:W-:-:S03]  /*15970*/  IMAD R2, R2, UR4, RZ ;  /* 0x0000000402027c24 */ /* 0x000fc6000f8e02ff */
[----:B------:R2:W-:Y:S04]  /*15980*/  STL [R1+0x1dbc], R3 ;  /* 0x001dbc0301007387 */ /* 0x0005e80000100800 */
[----:B------:R-:W-:Y:S04]  /*15990*/  STL [R1+0x69c], R0 ;  /* 0x00069c0001007387 */ /* 0x000fe80000100800 */
[----:B------:R0:W-:Y:S01]  /*159a0*/  STL [R1+0x1dc0], R0 ;  /* 0x001dc00001007387 */ /* 0x0001e20000100800 */
[----:B--2---:R-:W-:Y:S02]  /*159b0*/  IMAD R3, R27, UR4, RZ ;  /* 0x000000041b037c24 */ /* 0x004fe4000f8e02ff */
[----:B------:R-:W-:-:S03]  /*159c0*/  IMAD R4, R28, UR4, RZ ;  /* 0x000000041c047c24 */ /* 0x000fc6000f8e02ff */
[----:B------:R-:W-:Y:S01]  /*159d0*/  STL [R1+0x6b0], R3 ;  /* 0x0006b00301007387 */ /* 0x000fe20000100800 */
[----:B-----5:R-:W-:Y:S02]  /*159e0*/  SHF.R.S32.HI R28, RZ, 0x1f, R12 ;  /* 0x0000001fff1c7819 */ /* 0x020fe4000001140c */
[----:B---3--:R-:W-:Y:S02]  /*159f0*/  SHF.R.S32.HI R27, RZ, 0x1f, R11 ;  /* 0x0000001fff1b7819 */ /* 0x008fe4000001140b */
[----:B----4-:R-:W-:Y:S02]  /*15a00*/  SHF.R.S32.HI R26, RZ, 0x1f, R10 ;  /* 0x0000001fff1a7819 */ /* 0x010fe4000001140a */
[----:B------:R-:W-:Y:S02]  /*15a10*/  SHF.R.S32.HI R25, RZ, 0x1f, R9 ;  /* 0x0000001fff197819 */ /* 0x000fe40000011409 */
[----:B------:R-:W-:Y:S02]  /*15a20*/  SHF.R.S32.HI R24, RZ, 0x1f, R8 ;  /* 0x0000001fff187819 */ /* 0x000fe40000011408 */
[----:B------:R-:W-:-:S02]  /*15a30*/  SHF.R.S32.HI R29, RZ, 0x1f, R7 ;  /* 0x0000001fff1d7819 */ /* 0x000fc40000011407 */
[----:B0-----:R-:W-:Y:S01]  /*15a40*/  SHF.R.S32.HI R0, RZ, 0x1f, R5 ;  /* 0x0000001fff007819 */ /* 0x001fe20000011405 */
[----:B------:R-:W-:Y:S04]  /*15a50*/  STL [R1+0x1dc4], R5 ;  /* 0x001dc40501007387 */ /* 0x000fe80000100800 */
[----:B------:R-:W-:Y:S04]  /*15a60*/  STL [R1+0x6a4], R2 ;  /* 0x0006a40201007387 */ /* 0x000fe80000100800 */
[----:B------:R0:W-:Y:S04]  /*15a70*/  STL [R1+0x4], R0 ;  /* 0x0000040001007387 */ /* 0x0001e80000100800 */
[----:B------:R-:W-:Y:S01]  /*15a80*/  STL [R1+0x1dc8], R2 ;  /* 0x001dc80201007387 */ /* 0x000fe20000100800 */
[----:B0-----:R-:W-:-:S03]  /*15a90*/  SHF.R.S32.HI R0, RZ, 0x1f, R6 ;  /* 0x0000001fff007819 */ /* 0x001fc60000011406 */
[----:B------:R-:W-:Y:S04]  /*15aa0*/  STL [R1+0x1dcc], R6 ;  /* 0x001dcc0601007387 */ /* 0x000fe80000100800 */
[----:B------:R-:W-:Y:S04]  /*15ab0*/  STL [R1+0x6a8], R4 ;  /* 0x0006a80401007387 */ /* 0x000fe80000100800 */
[----:B------:R0:W-:Y:S04]  /*15ac0*/  STL [R1], R0 ;  /* 0x0000000001007387 */ /* 0x0001e80000100800 */
[----:B------:R-:W-:Y:S04]  /*15ad0*/  STL [R1+0x1dd0], R4 ;  /* 0x001dd00401007387 */ /* 0x000fe80000100800 */
[----:B------:R-:W-:Y:S04]  /*15ae0*/  STL [R1+0x1dd8], R29 ;  /* 0x001dd81d01007387 */ /* 0x000fe80000100800 */
[----:B------:R-:W-:Y:S04]  /*15af0*/  STL [R1+0x1dd4], R7 ;  /* 0x001dd40701007387 */ /* 0x000fe80000100800 */
[----:B------:R-:W-:Y:S04]  /*15b00*/  STL [R1+0x1de0], R24 ;  /* 0x001de01801007387 */ /* 0x000fe80000100800 */
[----:B------:R-:W-:Y:S04]  /*15b10*/  STL [R1+0x1ddc], R8 ;  /* 0x001ddc0801007387 */ /* 0x000fe80000100800 */
[----:B------:R-:W-:Y:S01]  /*15b20*/  STL [R1+0x1de8], R25 ;  /* 0x001de81901007387 */ /* 0x000fe20000100800 */
[----:B0-----:R-:W-:-:S03]  /*15b30*/  SHF.R.S32.HI R0, RZ, 0x1f, R13 ;  /* 0x0000001fff007819 */ /* 0x001fc6000001140d */
[----:B------:R-:W-:Y:S04]  /*15b40*/  STL [R1+0x1de4], R9 ;  /* 0x001de40901007387 */ /* 0x000fe80000100800 */
[----:B------:R-:W-:Y:S01]  /*15b50*/  STL [R1+0x1df0], R26 ;  /* 0x001df01a01007387 */ /* 0x000fe20000100800 */
[----:B------:R-:W-:-:S03]  /*15b60*/  SHF.R.S32.HI R2, RZ, 0x1f, R14 ;  /* 0x0000001fff027819 */ /* 0x000fc6000001140e */
[----:B------:R-:W-:Y:S04]  /*15b70*/  STL [R1+0x1dec], R10 ;  /* 0x001dec0a01007387 */ /* 0x000fe80000100800 */
[----:B------:R-:W-:Y:S04]  /*15b80*/  STL [R1+0x1df8], R27 ;  /* 0x001df81b01007387 */ /* 0x000fe80000100800 */
[----:B------:R-:W-:Y:S04]  /*15b90*/  STL [R1+0x1df4], R11 ;  /* 0x001df40b01007387 */ /* 0x000fe80000100800 */
[----:B------:R-:W-:Y:S04]  /*15ba0*/  STL [R1+0x1e00], R28 ;  /* 0x001e001c01007387 */ /* 0x000fe80000100800 */
[----:B------:R-:W-:Y:S04]  /*15bb0*/  STL [R1+0x1dfc], R12 ;  /* 0x001dfc0c01007387 */ /* 0x000fe80000100800 */
[----:B------:R-:W-:Y:S04]  /*15bc0*/  STL [R1+0x1e04], R13 ;  /* 0x001e040d01007387 */ /* 0x000fe80000100800 */
[----:B------:R0:W-:Y:S04]  /*15bd0*/  STL [R1+0x8], R0 ;  /* 0x0000080001007387 */ /* 0x0001e80000100800 */
[----:B------:R-:W-:Y:S04]  /*15be0*/  STL [R1+0x1e08], R14 ;  /* 0x001e080e01007387 */ /* 0x000fe80000100800 */
[----:B------:R1:W-:Y:S01]  /*15bf0*/  STL [R1+0x14], R2 ;  /* 0x0000140201007387 */ /* 0x0003e20000100800 */
[----:B0-----:R-:W-:-:S03]  /*15c00*/  SHF.R.S32.HI R0, RZ, 0x1f, R15 ;  /* 0x0000001fff007819 */ /* 0x001fc6000001140f */
[----:B------:R-:W2:Y:S04]  /*15c10*/  LDL R27, [R1+0xc] ;  /* 0x00000c00011b7983 */ /* 0x000ea80000100800 */
[----:B------:R-:W3:Y:S04]  /*15c20*/  LDL R10, [R1+0x10] ;  /* 0x00001000010a7983 */ /* 0x000ee80000100800 */
[----:B------:R0:W-:Y:S04]  /*15c30*/  STL [R1+0x1c], R0 ;  /* 0x00001c0001007387 */ /* 0x0001e80000100800 */
[----:B------:R-:W4:Y:S04]  /*15c40*/  LDL R26, [R1+0x18] ;  /* 0x00001800011a7983 */ /* 0x000f280000100800 */
[----:B------:R-:W5:Y:S04]  /*15c50*/  LDL R9, [R1+0x20] ;  /* 0x0000200001097983 */ /* 0x000f680000100800 */
[----:B------:R-:W5:Y:S04]  /*15c60*/  LDL R25, [R1+0x28] ;  /* 0x0000280001197983 */ /* 0x000f680000100800 */
[----:B------:R-:W5:Y:S04]  /*15c70*/  LDL R8, [R1+0x30] ;  /* 0x0000300001087983 */ /* 0x000f680000100800 */
[----:B------:R-:W5:Y:S04]  /*15c80*/  LDL R24, [R1+0x34] ;  /* 0x0000340001187983 */ /* 0x000f680000100800 */
[----:B------:R-:W5:Y:S04]  /*15c90*/  LDL R7, [R1+0x40] ;  /* 0x0000400001077983 */ /* 0x000f680000100800 */
[----:B------:R-:W5:Y:S04]  /*15ca0*/  LDL R29, [R1+0x48] ;  /* 0x00004800011d7983 */ /* 0x000f680000100800 */
[----:B------:R-:W5:Y:S04]  /*15cb0*/  LDL R4, [R1+0x54] ;  /* 0x0000540001047983 */ /* 0x000f680000100800 */
[----:B------:R-:W5:Y:S04]  /*15cc0*/  LDL R6, [R1+0x68] ;  /* 0x0000680001067983 */ /* 0x000f680000100800 */
[----:B-1----:R-:W5:Y:S04]  /*15cd0*/  LDL R2, [R1+0x7c] ;  /* 0x00007c0001027983 */ /* 0x002f680000100800 */
[----:B------:R-:W5:Y:S01]  /*15ce0*/  LDL R5, [R1+0x8c] ;  /* 0x00008c0001057983 */ /* 0x000f620000100800 */
[----:B------:R-:W-:-:S03]  /*15cf0*/  SHF.R.S32.HI R12, RZ, 0x1f, R16 ;  /* 0x0000001fff0c7819 */ /* 0x000fc60000011410 */
[----:B0-----:R-:W5:Y:S01]  /*15d00*/  LDL R0, [R1+0xa0] ;  /* 0x0000a00001007983 */ /* 0x001f620000100800 */
[----:B------:R-:W-:-:S03]  /*15d10*/  SHF.R.S32.HI R11, RZ, 0x1f, R17 ;  /* 0x0000001fff0b7819 */ /* 0x000fc60000011411 */
[----:B------:R-:W5:Y:S04]  /*15d20*/  LDL R3, [R1+0xb4] ;  /* 0x0000b40001037983 */ /* 0x000f680000100800 */
[----:B------:R-:W-:Y:S04]  /*15d30*/  STL [R1+0x1e0c], R15 ;  /* 0x001e0c0f01007387 */ /* 0x000fe80000100800 */
[----:B------:R-:W-:Y:S04]  /*15d40*/  STL [R1+0x1e10], R16 ;  /* 0x001e101001007387 */ /* 0x000fe80000100800 */
[----:B------:R0:W-:Y:S04]  /*15d50*/  STL [R1+0x24], R12 ;  /* 0x0000240c01007387 */ /* 0x0001e80000100800 */
[----:B------:R-:W-:Y:S01]  /*15d60*/  STL [R1+0x1e14], R17 ;  /* 0x001e141101007387 */ /* 0x000fe20000100800 */
[----:B0-----:R-:W-:-:S03]  /*15d70*/  SHF.R.S32.HI R12, RZ, 0x1f, R18 ;  /* 0x0000001fff0c7819 */ /* 0x001fc60000011412 */
[----:B------:R0:W-:Y:S04]  /*15d80*/  STL [R1+0x2c], R11 ;  /* 0x00002c0b01007387 */ /* 0x0001e80000100800 */
[----:B------:R-:W-:Y:S04]  /*15d90*/  STL [R1+0x1e18], R18 ;  /* 0x001e181201007387 */ /* 0x000fe80000100800 */
[----:B------:R1:W-:Y:S01]  /*15da0*/  STL [R1+0x38], R12 ;  /* 0x0000380c01007387 */ /* 0x0003e20000100800 */
[----:B0-----:R-:W-:-:S03]  /*15db0*/  SHF.R.S32.HI R11, RZ, 0x1f, R19 ;  /* 0x0000001fff0b7819 */ /* 0x001fc60000011413 */
[----:B------:R-:W-:Y:S01]  /*15dc0*/  STL [R1+0x1e1c], R19 ;  /* 0x001e1c1301007387 */ /* 0x000fe20000100800 */
[----:B-1----:R-:W-:-:S03]  /*15dd0*/  SHF.R.S32.HI R12, RZ, 0x1f, R20 ;  /* 0x0000001fff0c7819 */ /* 0x002fc60000011414 */
        /* <DEDUP_REMOVED lines=10> */
[----:B------:R-:W-:Y:S04]  /*15e80*/  STL [R1+0x1e2c], R23 ;  /* 0x001e2c1701007387 */ /* 0x000fe80000100800 */
[----:B------:R4:W-:Y:S01]  /*15e90*/  STL [R1+0x58], R11 ;  /* 0x0000580b01007387 */ /* 0x0009e20000100800 */
[----:B--2---:R-:W-:Y:S02]  /*15ea0*/  SHF.R.S32.HI R12, RZ, 0x1f, R27 ;  /* 0x0000001fff0c7819 */ /* 0x004fe4000001141b */
[----:B---3--:R-:W-:-:S03]  /*15eb0*/  SHF.R.S32.HI R10, RZ, 0x1f, R10 ;  /* 0x0000001fff0a7819 */ /* 0x008fc6000001140a */
[----:B------:R-:W-:Y:S04]  /*15ec0*/  STL [R1+0x5c], R12 ;  /* 0x00005c0c01007387 */ /* 0x000fe80000100800 */
[----:B------:R0:W-:Y:S01]  /*15ed0*/  STL [R1+0x60], R10 ;  /* 0x0000600a01007387 */ /* 0x0001e20000100800 */
[----:B----4-:R-:W-:Y:S02]  /*15ee0*/  SHF.R.S32.HI R11, RZ, 0x1f, R26 ;  /* 0x0000001fff0b7819 */ /* 0x010fe4000001141a */
[----:B-----5:R-:W-:-:S03]  /*15ef0*/  SHF.R.S32.HI R9, RZ, 0x1f, R9 ;  /* 0x0000001fff097819 */ /* 0x020fc60000011409 */
[----:B------:R-:W-:Y:S01]  /*15f00*/  STL [R1+0x64], R11 ;  /* 0x0000640b01007387 */ /* 0x000fe20000100800 */
[----:B0-----:R-:W-:-:S03]  /*15f10*/  SHF.R.S32.HI R10, RZ, 0x1f, R25 ;  /* 0x0000001fff0a7819 */ /* 0x001fc60000011419 */
[----:B------:R0:W-:Y:S01]  /*15f20*/  STL [R1+0x6c], R9 ;  /* 0x00006c0901007387 */ /* 0x0001e20000100800 */
[----:B------:R-:W-:-:S03]  /*15f30*/  SHF.R.S32.HI R8, RZ, 0x1f, R8 ;  /* 0x0000001fff087819 */ /* 0x000fc60000011408 */
[----:B------:R-:W-:Y:S04]  /*15f40*/  STL [R1+0x70], R10 ;  /* 0x0000700a01007387 */ /* 0x000fe80000100800 */
[----:B------:R1:W-:Y:S01]  /*15f50*/  STL [R1+0x74], R8 ;  /* 0x0000740801007387 */ /* 0x0003e20000100800 */
[----:B0-----:R-:W-:Y:S02]  /*15f60*/  SHF.R.S32.HI R9, RZ, 0x1f, R24 ;  /* 0x0000001fff097819 */ /* 0x001fe40000011418 */
[----:B------:R-:W-:-:S03]  /*15f70*/  SHF.R.S32.HI R7, RZ, 0x1f, R7 ;  /* 0x0000001fff077819 */ /* 0x000fc60000011407 */
[----:B------:R-:W-:Y:S01]  /*15f80*/  STL [R1+0x78], R9 ;  /* 0x0000780901007387 */ /* 0x000fe20000100800 */
[----:B-1----:R-:W-:Y:S02]  /*15f90*/  SHF.R.S32.HI R8, RZ, 0x1f, R29 ;  /* 0x0000001fff087819 */ /* 0x002fe4000001141d */
[----:B------:R-:W-:Y:S01]  /*15fa0*/  SHF.R.S32.HI R4, RZ, 0x1f, R4 ;  /* 0x0000001fff047819 */ /* 0x000fe20000011404 */
[----:B------:R0:W-:Y:S04]  /*15fb0*/  STL [R1+0x80], R7 ;  /* 0x0000800701007387 */ /* 0x0001e80000100800 */
[----:B------:R-:W-:Y:S04]  /*15fc0*/  STL [R1+0x84], R8 ;  /* 0x0000840801007387 */ /* 0x000fe80000100800 */
[----:B------:R1:W-:Y:S01]  /*15fd0*/  STL [R1+0x88], R4 ;  /* 0x0000880401007387 */ /* 0x0003e20000100800 */
[----:B0-----:R-:W-:-:S02]  /*15fe0*/  SHF.R.S32.HI R7, RZ, 0x1f, R6 ;  /* 0x0000001fff077819 */ /* 0x001fc40000011406 */
[----:B------:R-:W-:-:S03]  /*15ff0*/  SHF.R.S32.HI R6, RZ, 0x1f, R2 ;  /* 0x0000001fff067819 */ /* 0x000fc60000011402 */
[----:B------:R-:W-:Y:S01]  /*16000*/  STL [R1+0x90], R7 ;  /* 0x0000900701007387 */ /* 0x000fe20000100800 */
[----:B-1----:R-:W-:-:S03]  /*16010*/  SHF.R.S32.HI R4, RZ, 0x1f, R5 ;  /* 0x0000001fff047819 */ /* 0x002fc60000011405 */
[----:B------:R-:W-:Y:S04]  /*16020*/  STL [R1+0x94], R6 ;  /* 0x0000940601007387 */ /* 0x000fe80000100800 */
[----:B------:R-:W-:Y:S04]  /*16030*/  STL [R1+0x98], R4 ;  /* 0x0000980401007387 */ /* 0x000fe80000100800 */
[----:B------:R-:W2:Y:S01]  /*16040*/  LDL R23, [R1+0xf0] ;  /* 0x0000f00001177983 */ /* 0x000ea20000100800 */
[----:B------:R-:W-:Y:S02]  /*16050*/  SHF.R.S32.HI R2, RZ, 0x1f, R0 ;  /* 0x0000001fff027819 */ /* 0x000fe40000011400 */
[----:B------:R-:W-:-:S03]  /*16060*/  SHF.R.S32.HI R0, RZ, 0x1f, R3 ;  /* 0x0000001fff007819 */ /* 0x000fc60000011403 */
[----:B------:R-:W-:Y:S04]  /*16070*/  STL [R1+0x9c], R2 ;  /* 0x00009c0201007387 */ /* 0x000fe80000100800 */
[----:B--2---:R0:W-:Y:S04]  /*16080*/  STL [R1+0x1e60], R23 ;  /* 0x001e601701007387 */ /* 0x0041e80000100800 */
[----:B------:R-:W-:Y:S04]  /*16090*/  STL [R1+0xa4], R0 ;  /* 0x0000a40001007387 */ /* 0x000fe80000100800 */
[----:B0-----:R-:W2:Y:S04]  /*160a0*/  LDL R23, [R1+0xdc] ;  /* 0x0000dc0001177983 */ /* 0x001ea80000100800 */
[----:B--2---:R0:W-:Y:S04]  /*160b0*/  STL [R1+0x1e64], R23 ;  /* 0x001e641701007387 */ /* 0x0041e80000100800 */
[----:B------:R-:W2:Y:S04]  /*160c0*/  LDL R22, [R1+0x100] ;  /* 0x0001000001167983 */ /* 0x000ea80000100800 */
[----:B------:R-:W3:Y:S04]  /*160d0*/  LDL R21, [R1+0x118] ;  /* 0x0001180001157983 */ /* 0x000ee80000100800 */
[----:B0-----:R-:W4:Y:S04]  /*160e0*/  LDL R23, [R1+0xc4] ;  /* 0x0000c40001177983 */ /* 0x001f280000100800 */
        /* <DEDUP_REMOVED lines=8> */
[----:B------:R-:W2:Y:S04]  /*16170*/  LDL R12, [R1+0x1bc] ;  /* 0x0001bc00010c7983 */ /* 0x000ea80000100800 */
[----:B------:R-:W5:Y:S04]  /*16180*/  LDL R28, [R1+0x1c0] ;  /* 0x0001c000011c7983 */ /* 0x000f680000100800 */
[----:B------:R-:W3:Y:S04]  /*16190*/  LDL R11, [R1+0x1d0] ;  /* 0x0001d000010b7983 */ /* 0x000ee80000100800 */
        /* <DEDUP_REMOVED lines=14> */
[----:B------:R-:W5:Y:S01]  /*16280*/  LDL R3, [R1+0x244] ;  /* 0x0002440001037983 */ /* 0x000f620000100800 */
[----:B----4-:R-:W-:-:S05]  /*16290*/  SHF.R.S32.HI R23, RZ, 0x1f, R23 ;  /* 0x0000001fff177819 */ /* 0x010fca0000011417 */
[----:B------:R0:W-:Y:S04]  /*162a0*/  STL [R1+0xa8], R23 ;  /* 0x0000a81701007387 */ /* 0x0001e80000100800 */
[----:B0-----:R-:W4:Y:S02]  /*162b0*/  LDL.LU R23, [R1+0x1e64] ;  /* 0x001e640001177983 */ /* 0x001f240000300800 */
[----:B----4-:R-:W-:-:S05]  /*162c0*/  SHF.R.S32.HI R23, RZ, 0x1f, R23 ;  /* 0x0000001fff177819 */ /* 0x010fca0000011417 */
[----:B------:R0:W-:Y:S04]  /*162d0*/  STL [R1+0xac], R23 ;  /* 0x0000ac1701007387 */ /* 0x0001e80000100800 */
[----:B0-----:R-:W4:Y:S01]  /*162e0*/  LDL.LU R23, [R1+0x1e60] ;  /* 0x001e600001177983 */ /* 0x001f220000300800 */
[----:B--2---:R-:W-:Y:S02]  /*162f0*/  SHF.R.S32.HI R12, RZ, 0x1f, R12 ;  /* 0x0000001fff0c7819 */ /* 0x004fe4000001140c */
[----:B---3--:R-:W-:Y:S02]  /*16300*/  SHF.R.S32.HI R11, RZ, 0x1f, R11 ;  /* 0x0000001fff0b7819 */ /* 0x008fe4000001140b */
[----:B-----5:R-:W-:Y:S02]  /*16310*/  SHF.R.S32.HI R10, RZ, 0x1f, R10 ;  /* 0x0000001fff0a7819 */ /* 0x020fe4000001140a */
[----:B------:R-:W-:-:S02]  /*16320*/  SHF.R.S32.HI R9, RZ, 0x1f, R9 ;  /* 0x0000001fff097819 */ /* 0x000fc40000011409 */
[----:B------:R-:W-:Y:S02]  /*16330*/  SHF.R.S32.HI R8, RZ, 0x1f, R8 ;  /* 0x0000001fff087819 */ /* 0x000fe40000011408 */
[----:B------:R-:W-:Y:S02]  /*16340*/  SHF.R.S32.HI R7, RZ, 0x1f, R7 ;  /* 0x0000001fff077819 */ /* 0x000fe40000011407 */
[----:B------:R-:W-:Y:S02]  /*16350*/  SHF.R.S32.HI R4, RZ, 0x1f, R4 ;  /* 0x0000001fff047819 */ /* 0x000fe40000011404 */
[----:B----4-:R-:W-:-:S05]  /*16360*/  SHF.R.S32.HI R23, RZ, 0x1f, R23 ;  /* 0x0000001fff177819 */ /* 0x010fca0000011417 */
[----:B------:R0:W-:Y:S02]  /*16370*/  STL [R1+0xb0], R23 ;  /* 0x0000b01701007387 */ /* 0x0001e40000100800 */
[----:B0-----:R-:W-:Y:S02]  /*16380*/  SHF.R.S32.HI R23, RZ, 0x1f, R22 ;  /* 0x0000001fff177819 */ /* 0x001fe40000011416 */
[----:B------:R-:W-:Y:S02]  /*16390*/  SHF.R.S32.HI R22, RZ, 0x1f, R21 ;  /* 0x0000001fff167819 */ /* 0x000fe40000011415 */
[----:B------:R-:W-:Y:S02]  /*163a0*/  SHF.R.S32.HI R21, RZ, 0x1f, R20 ;  /* 0x0000001fff157819 */ /* 0x000fe40000011414 */
[----:B------:R-:W-:Y:S01]  /*163b0*/  SHF.R.S32.HI R20, RZ, 0x1f, R19 ;  /* 0x0000001fff147819 */ /* 0x000fe20000011413 */
[----:B------:R-:W-:Y:S01]  /*163c0*/  STL [R1+0xb8], R23 ;  /* 0x0000b81701007387 */ /* 0x000fe20000100800 */
[----:B------:R-:W-:-:S02]  /*163d0*/  SHF.R.S32.HI R19, RZ, 0x1f, R18 ;  /* 0x0000001fff137819 */ /* 0x000fc40000011412 */
[----:B------:R-:W-:Y:S01]  /*163e0*/  SHF.R.S32.HI R18, RZ, 0x1f, R17 ;  /* 0x0000001fff127819 */ /* 0x000fe20000011411 */
[----:B------:R-:W-:Y:S01]  /*163f0*/  STL [R1+0xbc], R22 ;  /* 0x0000bc1601007387 */ /* 0x000fe20000100800 */
[----:B------:R-:W-:Y:S02]  /*16400*/  SHF.R.S32.HI R17, RZ, 0x1f, R16 ;  /* 0x0000001fff117819 */ /* 0x000fe40000011410 */
[----:B------:R-:W-:Y:S01]  /*16410*/  SHF.R.S32.HI R16, RZ, 0x1f, R15 ;  /* 0x0000001fff107819 */ /* 0x000fe2000001140f */
[----:B------:R-:W-:Y:S01]  /*16420*/  STL [R1+0xc0], R21 ;  /* 0x0000c01501007387 */ /* 0x000fe20000100800 */
[----:B------:R-:W-:Y:S02]  /*16430*/  SHF.R.S32.HI R15, RZ, 0x1f, R14 ;  /* 0x0000001fff0f7819 */ /* 0x000fe4000001140e */
[----:B------:R-:W-:Y:S01]  /*16440*/  SHF.R.S32.HI R14, RZ, 0x1f, R13 ;  /* 0x0000001fff0e7819 */ /* 0x000fe2000001140d */
[----:B------:R-:W-:Y:S04]  /*16450*/  STL [R1+0xc8], R20 ;  /* 0x0000c81401007387 */ /* 0x000fe80000100800 */
[----:B------:R-:W-:Y:S04]  /*16460*/  STL [R1+0xcc], R19 ;  /* 0x0000cc1301007387 */ /* 0x000fe80000100800 */
[----:B------:R-:W-:Y:S01]  /*16470*/  STL [R1+0xd0], R18 ;  /* 0x0000d01201007387 */ /* 0x000fe20000100800 */
[----:B------:R-:W-:-:S03]  /*16480*/  SHF.R.S32.HI R13, RZ, 0x1f, R28 ;  /* 0x0000001fff0d7819 */ /* 0x000fc6000001141c */
[----:B------:R-:W-:Y:S04]  /*16490*/  STL [R1+0xd4], R17 ;  /* 0x0000d41101007387 */ /* 0x000fe80000100800 */
[----:B------:R-:W-:Y:S04]  /*164a0*/  STL [R1+0xd8], R16 ;  /* 0x0000d81001007387 */ /* 0x000fe80000100800 */
        /* <DEDUP_REMOVED lines=8> */
[----:B0-----:R-:W-:-:S05]  /*16530*/  SHF.R.S32.HI R11, RZ, 0x1f, R26 ;  /* 0x0000001fff0b7819 */ /* 0x001fca000001141a */
[----:B------:R-:W-:Y:S01]  /*16540*/  STL [R1+0x104], R11 ;  /* 0x0001040b01007387 */ /* 0x000fe20000100800 */
[----:B-1----:R-:W-:-:S03]  /*16550*/  SHF.R.S32.HI R10, RZ, 0x1f, R25 ;  /* 0x0000001fff0a7819 */ /* 0x002fc60000011419 */
        /* <DEDUP_REMOVED lines=9> */
[----:B0-----:R-:W-:Y:S02]  /*165f0*/  SHF.R.S32.HI R7, RZ, 0x1f, R6 ;  /* 0x0000001fff077819 */ /* 0x001fe40000011406 */
        /* <DEDUP_REMOVED lines=540> */
[----:B------:R-:W-:Y:S02]  /*187c0*/  SHF.R.S32.HI R15, RZ, 0x1f, R15 ;  /* 0x0000001fff0f7819 */ /* 0x000fe4000001140f */
[----:B------:R-:W-:Y:S02]  /*187d0*/  SHF.R.S32.HI R14, RZ, 0x1f, R14 ;  /* 0x0000001fff0e7819 */ /* 0x000fe4000001140e */
        /* <DEDUP_REMOVED lines=19> */
[----:B----4-:R-:W-:-:S05]  /*18910*/  SHF.R.S32.HI R23, RZ, 0x1f, R23 ;  /* 0x0000001fff177819 */ /* 0x010fca0000011417 */
        /* <DEDUP_REMOVED lines=57> */
[----:B0-----:R-:W2:Y:S01]  /*18cb0*/  LDL.LU R3, [R1+0x1dbc] ;  /* 0x001dbc0001037983 */ /* 0x001ea20000300800 */
[----:B---3--:R-:W-:-:S02]  /*18cc0*/  SHF.R.S32.HI R2, RZ, 0x1f, R2 ;  /* 0x0000001fff027819 */ /* 0x008fc40000011402 */
[----:B-----5:R-:W-:Y:S02]  /*18cd0*/  SHF.R.S32.HI R0, RZ, 0x1f, R0 ;  /* 0x0000001fff007819 */ /* 0x020fe40000011400 */
[----:B--2---:R-:W-:-:S05]  /*18ce0*/  SHF.R.S32.HI R3, RZ, 0x1f, R3 ;  /* 0x0000001fff037819 */ /* 0x004fca0000011403 */
[----:B------:R0:W-:Y:S04]  /*18cf0*/  STL [R1+0x78c], R3 ;  /* 0x00078c0301007387 */ /* 0x0001e80000100800 */
[----:B0-----:R-:W2:Y:S04]  /*18d00*/  LDL.LU R3, [R1+0x1db8] ;  /* 0x001db80001037983 */ /* 0x001ea80000300800 */
[----:B------:R0:W-:Y:S04]  /*18d10*/  STL [R1+0x790], R0 ;  /* 0x0007900001007387 */ /* 0x0001e80000100800 */
[----:B0-----:R-:W4:Y:S04]  /*18d20*/  LDL.LU R0, [R1+0x1db4] ;  /* 0x001db40001007983 */ /* 0x001f280000300800 */
[----:B------:R0:W-:Y:S04]  /*18d30*/  STL [R1+0x794], R2 ;  /* 0x0007940201007387 */ /* 0x0001e80000100800 */
[----:B0-----:R-:W3:Y:S01]  /*18d40*/  LDL.LU R2, [R1+0x1db0] ;  /* 0x001db00001027983 */ /* 0x001ee20000300800 */
[----:B------:R-:W-:-:S05]  /*18d50*/  SHF.R.S32.HI R4, RZ, 0x1f, R4 ;  /* 0x0000001fff047819 */ /* 0x000fca0000011404 */
[----:B------:R4:W-:Y:S02]  /*18d60*/  STL [R1+0x798], R4 ;  /* 0x0007980401007387 */ /* 0x0009e40000100800 */
[----:B----4-:R-:W-:-:S05]  /*18d70*/  IADD3 R4, P3, R5, R0, RZ ;  /* 0x0000000005047210 */ /* 0x010fca0007f7e0ff */
[----:B------:R3:W-:Y:S02]  /*18d80*/  STL [R1+0x1b20], R4 ;  /* 0x001b200401007387 */ /* 0x0007e40000100800 */
[----:B---3--:R-:W-:Y:S02]  /*18d90*/  IADD3 R4, P5, R5, R2, RZ ;  /* 0x0000000205047210 */ /* 0x008fe40007fbe0ff */
[----:B------:R-:W3:Y:S04]  /*18da0*/  LDL.LU R5, [R1] ;  /* 0x0000000001057983 */ /* 0x000ee80000300800 */
[----:B------:R0:W-:Y:S02]  /*18db0*/  STL [R1+0x1b18], R4 ;  /* 0x001b180401007387 */ /* 0x0001e40000100800 */
[----:B0-----:R-:W-:-:S05]  /*18dc0*/  IADD3 R4, P4, R6, R0, RZ ;  /* 0x0000000006047210 */ /* 0x001fca0007f9e0ff */
[----:B------:R0:W-:Y:S02]  /*18dd0*/  STL [R1+0x1b1c], R4 ;  /* 0x001b1c0401007387 */ /* 0x0001e40000100800 */
[----:B0-----:R-:W-:Y:S02]  /*18de0*/  IADD3 R4, P0, R6, R2, RZ ;  /* 0x0000000206047210 */ /* 0x001fe40007f1e0ff */
[----:B------:R-:W2:Y:S04]  /*18df0*/  LDL.LU R6, [R1+0x4] ;  /* 0x0000040001067983 */ /* 0x000ea80000300800 */
[----:B------:R0:W-:Y:S02]  /*18e00*/  STL [R1+0x1b10], R4 ;  /* 0x001b100401007387 */ /* 0x0001e40000100800 */
[----:B0-----:R-:W-:-:S05]  /*18e10*/  IADD3 R4, P1, R7, R0, RZ ;  /* 0x0000000007047210 */ /* 0x001fca0007f3e0ff */
[----:B------:R0:W-:Y:S04]  /*18e20*/  STL [R1+0x1b14], R4 ;  /* 0x001b140401007387 */ /* 0x0001e80000100800 */
[----:B0-----:R-:W4:Y:S01]  /*18e30*/  LDL.LU R4, [R1+0x1dac] ;  /* 0x001dac0001047983 */ /* 0x001f220000300800 */
[----:B------:R-:W-:-:S05]  /*18e40*/  IADD3 R7, P2, R7, R2, RZ ;  /* 0x0000000207077210 */ /* 0x000fca0007f5e0ff */
[----:B------:R2:W-:Y:S02]  /*18e50*/  STL [R1+0x1b08], R7 ;  /* 0x001b080701007387 */ /* 0x0005e40000100800 */
[----:B--2---:R-:W-:-:S05]  /*18e60*/  IMAD.X R7, R6, 0x1, R3, P3 ;  /* 0x0000000106077824 */ /* 0x004fca00018e0603 */
[----:B------:R0:W-:Y:S02]  /*18e70*/  STL [R1+0x1b04], R7 ;  /* 0x001b040701007387 */ /* 0x0001e40000100800 */
[----:B0-----:R-:W-:-:S05]  /*18e80*/  IADD3 R7, P3, R8, R0, RZ ;  /* 0x0000000008077210 */ /* 0x001fca0007f7e0ff */
[----:B------:R4:W-:Y:S02]  /*18e90*/  STL [R1+0x1b0c], R7 ;  /* 0x001b0c0701007387 */ /* 0x0009e40000100800 */
[----:B----4-:R-:W-:Y:S01]  /*18ea0*/  IMAD.X R7, R6, 0x1, R4, P5 ;  /* 0x0000000106077824 */ /* 0x010fe200028e0604 */
[----:B------:R-:W-:Y:S01]  /*18eb0*/  IADD3 R6, P5, R8, R2, RZ ;  /* 0x0000000208067210 */ /* 0x000fe20007fbe0ff */
[----:B---3--:R-:W-:-:S03]  /*18ec0*/  IMAD.X R8, R5, 0x1, R3, P4 ;  /* 0x0000000105087824 */ /* 0x008fc600020e0603 */
[----:B------:R0:W-:Y:S04]  /*18ed0*/  STL [R1+0x1b00], R7 ;  /* 0x001b000701007387 */ /* 0x0001e80000100800 */
[----:B------:R1:W-:Y:S01]  /*18ee0*/  STL [R1+0x1af8], R6 ;  /* 0x001af80601007387 */ /* 0x0003e20000100800 */
[----:B0-----:R-:W-:-:S03]  /*18ef0*/  IADD3 R7, P4, R9, R0, RZ ;  /* 0x0000000009077210 */ /* 0x001fc60007f9e0ff */
[----:B------:R-:W-:Y:S01]  /*18f00*/  STL [R1+0x1af4], R8 ;  /* 0x001af40801007387 */ /* 0x000fe20000100800 */
[----:B-1----:R-:W-:Y:S01]  /*18f10*/  IMAD.X R6, R5, 0x1, R4, P0 ;  /* 0x0000000105067824 */ /* 0x002fe200000e0604 */
[----:B------:R-:W-:Y:S02]  /*18f20*/  IADD3 R5, P0, R9, R2, RZ ;  /* 0x0000000209057210 */ /* 0x000fe40007f1e0ff */
[----:B------:R0:W-:Y:S04]  /*18f30*/  STL [R1+0x1afc], R7 ;  /* 0x001afc0701007387 */ /* 0x0001e80000100800 */
[----:B------:R-:W2:Y:S04]  /*18f40*/  LDL.LU R9, [R1+0x8] ;  /* 0x0000080001097983 */ /* 0x000ea80000300800 */
[----:B------:R1:W-:Y:S01]  /*18f50*/  STL [R1+0x1af0], R6 ;  /* 0x001af00601007387 */ /* 0x0003e20000100800 */
[----:B0-----:R-:W-:-:S03]  /*18f60*/  IMAD.X R7, R29, 0x1, R3, P1 ;  /* 0x000000011d077824 */ /* 0x001fc600008e0603 */
[----:B------:R0:W-:Y:S04]  /*18f70*/  STL [R1+0x1ae8], R5 ;  /* 0x001ae80501007387 */ /* 0x0001e80000100800 */
[----:B------:R3:W-:Y:S01]  /*18f80*/  STL [R1+0x1ae4], R7 ;  /* 0x001ae40701007387 */ /* 0x0007e20000100800 */
[----:B-1----:R-:W-:-:S03]  /*18f90*/  IADD3 R6, P1, R10, R0, RZ ;  /* 0x000000000a067210 */ /* 0x002fc60007f3e0ff */
[----:B------:R-:W4:Y:S01]  /*18fa0*/  LDL.LU R8, [R1+0x14] ;  /* 0x0000140001087983 */ /* 0x000f220000300800 */
[----:B0-----:R-:W-:-:S03]  /*18fb0*/  IMAD.X R5, R29, 0x1, R4, P2 ;  /* 0x000000011d057824 */ /* 0x001fc600010e0604 */
[----:B------:R0:W-:Y:S01]  /*18fc0*/  STL [R1+0x1aec], R6 ;  /* 0x001aec0601007387 */ /* 0x0001e20000100800 */
[----:B---3--:R-:W-:-:S03]  /*18fd0*/  IMAD.X R7, R24, 0x1, R3, P3 ;  /* 0x0000000118077824 */ /* 0x008fc600018e0603 */
[----:B------:R1:W-:Y:S01]  /*18fe0*/  STL [R1+0x1ae0], R5 ;  /* 0x001ae00501007387 */ /* 0x0003e20000100800 */
[----:B0-----:R-:W-:Y:S02]  /*18ff0*/  IADD3 R6, P2, R10, R2, RZ ;  /* 0x000000020a067210 */ /* 0x001fe40007f5e0ff */
[----:B-1----:R-:W-:-:S03]  /*19000*/  IADD3 R5, P3, R11, R0, RZ ;  /* 0x000000000b057210 */ /* 0x002fc60007f7e0ff */
[----:B------:R0:W-:Y:S04]  /*19010*/  STL [R1+0x1ad8], R6 ;  /* 0x001ad80601007387 */ /* 0x0001e80000100800 */
[----:B------:R1:W-:Y:S01]  /*19020*/  STL [R1+0x1ad4], R7 ;  /* 0x001ad40701007387 */ /* 0x0003e20000100800 */
[----:B0-----:R-:W-:-:S03]  /*19030*/  IMAD.X R6, R24, 0x1, R4, P5 ;  /* 0x0000000118067824 */ /* 0x001fc600028e0604 */
[----:B-1----:R-:W3:Y:S04]  /*19040*/  LDL.LU R7, [R1+0x1c] ;  /* 0x00001c0001077983 */ /* 0x002ee80000300800 */
[----:B------:R0:W-:Y:S04]  /*19050*/  STL [R1+0x1adc], R5 ;  /* 0x001adc0501007387 */ /* 0x0001e80000100800 */
[----:B------:R1:W-:Y:S01]  /*19060*/  STL [R1+0x1ad0], R6 ;  /* 0x001ad00601007387 */ /* 0x0003e20000100800 */
[----:B0-----:R-:W-:Y:S01]  /*19070*/  IADD3 R5, P5, R11, R2, RZ ;  /* 0x000000020b057210 */ /* 0x001fe20007fbe0ff */
[----:B-1----:R-:W-:-:S04]  /*19080*/  IMAD.X R6, R25, 0x1, R3, P4 ;  /* 0x0000000119067824 */ /* 0x002fc800020e0603 */
[----:B------:R0:W-:Y:S01]  /*19090*/  STL [R1+0x1ac8], R5 ;  /* 0x001ac80501007387 */ /* 0x0001e20000100800 */
[----:B------:R-:W-:-:S03]  /*190a0*/  IADD3 R10, P4, R12, R0, RZ ;  /* 0x000000000c0a7210 */ /* 0x000fc60007f9e0ff */
[----:B------:R1:W-:Y:S01]  /*190b0*/  STL [R1+0x1ac4], R6 ;  /* 0x001ac40601007387 */ /* 0x0003e20000100800 */
[----:B0-----:R-:W-:-:S03]  /*190c0*/  IMAD.X R5, R25, 0x1, R4, P0 ;  /* 0x0000000119057824 */ /* 0x001fc600000e0604 */
[----:B-1----:R-:W5:Y:S01]  /*190d0*/  LDL.LU R6, [R1+0x24] ;  /* 0x0000240001067983 */ /* 0x002f620000300800 */
[----:B------:R-:W-:-:S03]  /*190e0*/  IADD3 R11, P0, R12, R2, RZ ;  /* 0x000000020c0b7210 */ /* 0x000fc60007f1e0ff */
[----:B------:R0:W-:Y:S04]  /*190f0*/  STL [R1+0x1acc], R10 ;  /* 0x001acc0a01007387 */ /* 0x0001e80000100800 */
[----:B------:R1:W-:Y:S01]  /*19100*/  STL [R1+0x1ac0], R5 ;  /* 0x001ac00501007387 */ /* 0x0003e20000100800 */
[----:B0-----:R-:W-:-:S03]  /*19110*/  IMAD.X R10, R26, 0x1, R3, P1 ;  /* 0x000000011a0a7824 */ /* 0x001fc600008e0603 */
[----:B------:R-:W-:Y:S01]  /*19120*/  STL [R1+0x1ab8], R11 ;  /* 0x001ab80b01007387 */ /* 0x000fe20000100800 */
[----:B-1----:R-:W-:-:S03]  /*19130*/  IADD3 R5, P1, R13, R0, RZ ;  /* 0x000000000d057210 */ /* 0x002fc60007f3e0ff */
[----:B------:R-:W-:Y:S04]  /*19140*/  STL [R1+0x1ab4], R10 ;  /* 0x001ab40a01007387 */ /* 0x000fe80000100800 */
[----:B------:R0:W-:Y:S04]  /*19150*/  STL [R1+0x1abc], R5 ;  /* 0x001abc0501007387 */ /* 0x0001e80000100800 */
[----:B0-----:R-:W5:Y:S01]  /*19160*/  LDL.LU R5, [R1+0x2c] ;  /* 0x00002c0001057983 */ /* 0x001f620000300800 */
[----:B------:R-:W-:Y:S01]  /*19170*/  IMAD.X R11, R26, 0x1, R4, P2 ;  /* 0x000000011a0b7824 */ /* 0x000fe200010e0604 */
[----:B------:R-:W-:Y:S01]  /*19180*/  IADD3 R10, P2, R13, R2, RZ ;  /* 0x000000020d0a7210 */ /* 0x000fe20007f5e0ff */
[----:B------:R-:W-:-:S03]  /*19190*/  IMAD.X R12, R27, 0x1, R3, P3 ;  /* 0x000000011b0c7824 */ /* 0x000fc600018e0603 */
[----:B------:R0:W-:Y:S04]  /*191a0*/  STL [R1+0x1ab0], R11 ;  /* 0x001ab00b01007387 */ /* 0x0001e80000100800 */
[----:B------:R1:W-:Y:S01]  /*191b0*/  STL [R1+0x1aa8], R10 ;  /* 0x001aa80a01007387 */ /* 0x0003e20000100800 */
[----:B0-----:R-:W-:-:S03]  /*191c0*/  IADD3 R11, P3, R14, R0, RZ ;  /* 0x000000000e0b7210 */ /* 0x001fc60007f7e0ff */
[----:B------:R0:W-:Y:S01]  /*191d0*/  STL [R1+0x1aa4], R12 ;  /* 0x001aa40c01007387 */ /* 0x0001e20000100800 */
[----:B-1----:R-:W-:-:S03]  /*191e0*/  IMAD.X R10, R27, 0x1, R4, P5 ;  /* 0x000000011b0a7824 */ /* 0x002fc600028e0604 */
[----:B------:R1:W-:Y:S04]  /*191f0*/  STL [R1+0x1aac], R11 ;  /* 0x001aac0b01007387 */ /* 0x0003e80000100800 */
[----:B------:R1:W-:Y:S01]  /*19200*/  STL [R1+0x1aa0], R10 ;  /* 0x001aa00a01007387 */ /* 0x0003e20000100800 */
[----:B0-----:R-:W-:Y:S01]  /*19210*/  IADD3 R12, P5, R14, R2, RZ ;  /* 0x000000020e0c7210 */ /* 0x001fe20007fbe0ff */
[C---:B-1----:R-:W-:Y:S02]  /*19220*/  IMAD.X R11, R28.reuse, 0x1, R3, P4 ;  /* 0x000000011c0b7824 */ /* 0x042fe400020e0603 */
[----:B------:R-:W5:Y:S04]  /*19230*/  LDL.LU R10, [R1+0x38] ;  /* 0x00003800010a7983 */ /* 0x000f680000300800 */
[----:B------:R0:W-:Y:S04]  /*19240*/  STL [R1+0x1a98], R12 ;  /* 0x001a980c01007387 */ /* 0x0001e80000100800 */
[----:B------:R1:W-:Y:S01]  /*19250*/  STL [R1+0x1a94], R11 ;  /* 0x001a940b01007387 */ /* 0x0003e20000100800 */
[C---:B0-----:R-:W-:Y:S01]  /*19260*/  IADD3 R12, P4, R15.reuse, R0, RZ ;  /* 0x000000000f0c7210 */ /* 0x041fe20007f9e0ff */
[----:B-1----:R-:W-:Y:S01]  /*19270*/  IMAD.X R11, R28, 0x1, R4, P0 ;  /* 0x000000011c0b7824 */ /* 0x002fe200000e0604 */
[----:B------:R-:W-:-:S03]  /*19280*/  IADD3 R13, P0, R15, R2, RZ ;  /* 0x000000020f0d7210 */ /* 0x000fc60007f1e0ff */
[----:B------:R2:W-:Y:S04]  /*19290*/  STL [R1+0x1a9c], R12 ;  /* 0x001a9c0c01007387 */ /* 0x0005e80000100800 */
[----:B------:R0:W-:Y:S04]  /*192a0*/  STL [R1+0x1a90], R11 ;  /* 0x001a900b01007387 */ /* 0x0001e80000100800 */
[----:B------:R-:W-:Y:S04]  /*192b0*/  STL [R1+0x1a88], R13 ;  /* 0x001a880d01007387 */ /* 0x000fe80000100800 */
[----:B------:R-:W5:Y:S01]  /*192c0*/  LDL.LU R29, [R1+0x3c] ;  /* 0x00003c00011d7983 */ /* 0x000f620000300800 */
[----:B--2---:R-:W-:Y:S01]  /*192d0*/  IMAD.X R12, R9, 0x1, R3, P1 ;  /* 0x00000001090c7824 */ /* 0x004fe200008e0603 */
[----:B0-----:R-:W-:-:S04]  /*192e0*/  IADD3 R11, P1, R16, R0, RZ ;  /* 0x00000000100b7210 */ /* 0x001fc80007f3e0ff */
[----:B------:R0:W-:Y:S04]  /*192f0*/  STL [R1+0x1a80], R12 ;  /* 0x001a800c01007387 */ /* 0x0001e80000100800 */
[----:B------:R1:W-:Y:S01]  /*19300*/  STL [R1+0x1a8c], R11 ;  /* 0x001a8c0b01007387 */ /* 0x0003e20000100800 */
[--C-:B0-----:R-:W-:Y:S02]  /*19310*/  IMAD.X R12, R9, 0x1, R4.reuse, P2 ;  /* 0x00000001090c7824 */ /* 0x101fe400010e0604 */
[--C-:B----4-:R-:W-:Y:S01]  /*19320*/  IMAD.X R9, R8, 0x1, R3.reuse, P3 ;  /* 0x0000000108097824 */ /* 0x110fe200018e0603 */
[----:B-1----:R-:W-:Y:S02]  /*19330*/  IADD3 R11, P2, R16, R2, RZ ;  /* 0x00000002100b7210 */ /* 0x002fe40007f5e0ff */
[----:B------:R0:W-:Y:S04]  /*19340*/  STL [R1+0x1a84], R12 ;  /* 0x001a840c01007387 */ /* 0x0001e80000100800 */
[----:B------:R1:W-:Y:S04]  /*19350*/  STL [R1+0x1a78], R11 ;  /* 0x001a780b01007387 */ /* 0x0003e80000100800 */
[----:B------:R2:W-:Y:S01]  /*19360*/  STL [R1+0x1a70], R9 ;  /* 0x001a700901007387 */ /* 0x0005e20000100800 */
[C---:B0-----:R-:W-:Y:S01]  /*19370*/  IADD3 R12, P3, R17.reuse, R0, RZ ;  /* 0x00000000110c7210 */ /* 0x041fe20007f7e0ff */
[----:B-1----:R-:W-:Y:S01]  /*19380*/  IMAD.X R11, R8, 0x1, R4, P5 ;  /* 0x00000001080b7824 */ /* 0x002fe200028e0604 */
[----:B------:R-:W-:Y:S01]  /*19390*/  IADD3 R8, P5, R17, R2, RZ ;  /* 0x0000000211087210 */ /* 0x000fe20007fbe0ff */
[----:B--2---:R-:W2:Y:S04]  /*193a0*/  LDL.LU R9, [R1+0x44] ;  /* 0x0000440001097983 */ /* 0x004ea80000300800 */
[----:B------:R3:W-:Y:S04]  /*193b0*/  STL [R1+0x1a7c], R12 ;  /* 0x001a7c0c01007387 */ /* 0x0007e80000100800 */
[----:B------:R0:W-:Y:S01]  /*193c0*/  STL [R1+0x1a74], R11 ;  /* 0x001a740b01007387 */ /* 0x0001e20000100800 */
[----:B---3--:R-:W-:-:S03]  /*193d0*/  IMAD.X R12, R7, 0x1, R3, P4 ;  /* 0x00000001070c7824 */ /* 0x008fc600020e0603 */
[----:B------:R1:W-:Y:S01]  /*193e0*/  STL [R1+0x1a68], R8 ;  /* 0x001a680801007387 */ /* 0x0003e20000100800 */
[----:B0-----:R-:W-:-:S03]  /*193f0*/  IADD3 R11, P4, R18, R0, RZ ;  /* 0x00000000120b7210 */ /* 0x001fc60007f9e0ff */
[----:B------:R0:W-:Y:S04]  /*19400*/  STL [R1+0x1a60], R12 ;  /* 0x001a600c01007387 */ /* 0x0001e80000100800 */
[----:B------:R-:W-:Y:S01]  /*19410*/  STL [R1+0x1a6c], R11 ;  /* 0x001a6c0b01007387 */ /* 0x000fe20000100800 */
[----:B-1----:R-:W-:Y:S01]  /*19420*/  IMAD.X R8, R7, 0x1, R4, P0 ;  /* 0x0000000107087824 */ /* 0x002fe200000e0604 */
[----:B------:R-:W-:Y:S02]  /*19430*/  IADD3 R7, P0, R18, R2, RZ ;  /* 0x0000000212077210 */ /* 0x000fe40007f1e0ff */
[----:B0-----:R-:W3:Y:S04]  /*19440*/  LDL.LU R12, [R1+0x4c] ;  /* 0x00004c00010c7983 */ /* 0x001ee80000300800 */
[----:B------:R0:W-:Y:S04]  /*19450*/  STL [R1+0x1a64], R8 ;  /* 0x001a640801007387 */ /* 0x0001e80000100800 */
[----:B------:R1:W-:Y:S04]  /*19460*/  STL [R1+0x1a58], R7 ;  /* 0x001a580701007387 */ /* 0x0003e80000100800 */
[----:B0-----:R-:W4:Y:S01]  /*19470*/  LDL.LU R8, [R1+0xc] ;  /* 0x00000c0001087983 */ /* 0x001f220000300800 */
[----:B-----5:R-:W-:Y:S01]  /*19480*/  IMAD.X R11, R6, 0x1, R3, P1 ;  /* 0x00000001060b7824 */ /* 0x020fe200008e0603 */
[----:B-1----:R-:W-:-:S04]  /*19490*/  IADD3 R7, P1, R19, R0, RZ ;  /* 0x0000000013077210 */ /* 0x002fc80007f3e0ff */
[----:B------:R0:W-:Y:S04]  /*194a0*/  STL [R1+0x1a50], R11 ;  /* 0x001a500b01007387 */ /* 0x0001e80000100800 */
[----:B------:R1:W-:Y:S01]  /*194b0*/  STL [R1+0x1a5c], R7 ;  /* 0x001a5c0701007387 */ /* 0x0003e20000100800 */
[----:B0-----:R-:W-:Y:S01]  /*194c0*/  IMAD.X R11, R6, 0x1, R4, P2 ;  /* 0x00000001060b7824 */ /* 0x001fe200010e0604 */
[----:B------:R-:W-:Y:S02]  /*194d0*/  IADD3 R6, P2, R19, R2, RZ ;  /* 0x0000000213067210 */ /* 0x000fe40007f5e0ff */
[----:B-1----:R-:W5:Y:S04]  /*194e0*/  LDL.LU R7, [R1+0x50] ;  /* 0x0000500001077983 */ /* 0x002f680000300800 */
[----:B------:R0:W-:Y:S04]  /*194f0*/  STL [R1+0x1a54], R11 ;  /* 0x001a540b01007387 */ /* 0x0001e80000100800 */
[----:B------:R1:W-:Y:S01]  /*19500*/  STL [R1+0x1a48], R6 ;  /* 0x001a480601007387 */ /* 0x0003e20000100800 */
[----:B0-----:R-:W-:Y:S01]  /*19510*/  IMAD.X R11, R5, 0x1, R3, P3 ;  /* 0x00000001050b7824 */ /* 0x001fe200018e0603 */
[----:B------:R-:W-:-:S02]  /*19520*/  IADD3 R13, P3, R20, R0, RZ ;  /* 0x00000000140d7210 */ /* 0x000fc40007f7e0ff */
[----:B-1----:R-:W5:Y:S04]  /*19530*/  LDL.LU R6, [R1+0x10] ;  /* 0x0000100001067983 */ /* 0x002f680000300800 */
[----:B------:R0:W-:Y:S04]  /*19540*/  STL [R1+0x1a40], R11 ;  /* 0x001a400b01007387 */ /* 0x0001e80000100800 */
[----:B------:R-:W-:Y:S04]  /*19550*/  STL [R1+0x1a4c], R13 ;  /* 0x001a4c0d01007387 */ /* 0x000fe80000100800 */
[----:B------:R-:W5:Y:S01]  /*19560*/  LDL.LU R25, [R1+0x58] ;  /* 0x0000580001197983 */ /* 0x000f620000300800 */
[----:B0-----:R-:W-:Y:S01]  /*19570*/  IMAD.X R11, R5, 0x1, R4, P5 ;  /* 0x00000001050b7824 */ /* 0x001fe200028e0604 */
[----:B------:R-:W-:-:S04]  /*19580*/  IADD3 R5, P5, R20, R2, RZ ;  /* 0x0000000214057210 */ /* 0x000fc80007fbe0ff */
[----:B------:R-:W-:Y:S04]  /*19590*/  STL [R1+0x1a44], R11 ;  /* 0x001a440b01007387 */ /* 0x000fe80000100800 */
[----:B------:R0:W-:Y:S04]  /*195a0*/  STL [R1+0x1a38], R5 ;  /* 0x001a380501007387 */ /* 0x0001e80000100800 */
[----:B0-----:R-:W5:Y:S01]  /*195b0*/  LDL.LU R5, [R1+0x18] ;  /* 0x0000180001057983 */ /* 0x001f620000300800 */
[C---:B------:R-:W-:Y:S01]  /*195c0*/  IMAD.X R13, R10.reuse, 0x1, R3, P4 ;  /* 0x000000010a0d7824 */ /* 0x040fe200020e0603 */
[----:B------:R-:W-:Y:S01]  /*195d0*/  IADD3 R11, P4, R21, R0, RZ ;  /* 0x00000000150b7210 */ /* 0x000fe20007f9e0ff */
[----:B------:R-:W-:-:S03]  /*195e0*/  IMAD.X R10, R10, 0x1, R4, P0 ;  /* 0x000000010a0a7824 */ /* 0x000fc600000e0604 */
[----:B------:R0:W-:Y:S04]  /*195f0*/  STL [R1+0x1a30], R13 ;  /* 0x001a300d01007387 */ /* 0x0001e80000100800 */
[----:B------:R1:W-:Y:S01]  /*19600*/  STL [R1+0x1a3c], R11 ;  /* 0x001a3c0b01007387 */ /* 0x0003e20000100800 */
[----:B0-----:R-:W-:-:S03]  /*19610*/  IADD3 R13, P0, R21, R2, RZ ;  /* 0x00000002150d7210 */ /* 0x001fc60007f1e0ff */
[----:B-1----:R-:W5:Y:S04]  /*19620*/  LDL.LU R11, [R1+0x5c] ;  /* 0x00005c00010b7983 */ /* 0x002f680000300800 */
[----:B------:R0:W-:Y:S04]  /*19630*/  STL [R1+0x1a34], R10 ;  /* 0x001a340a01007387 */ /* 0x0001e80000100800 */
[----:B------:R1:W-:Y:S04]  /*19640*/  STL [R1+0x1a28], R13 ;  /* 0x001a280d01007387 */ /* 0x0003e80000100800 */
[----:B------:R-:W5:Y:S01]  /*19650*/  LDL.LU R24, [R1+0x20] ;  /* 0x0000200001187983 */ /* 0x000f620000300800 */
[C---:B0-----:R-:W-:Y:S01]  /*19660*/  IMAD.X R10, R29.reuse, 0x1, R3, P1 ;  /* 0x000000011d0a7824 */ /* 0x041fe200008e0603 */
[----:B------:R-:W-:Y:S01]  /*19670*/  IADD3 R14, P1, R22, R0, RZ ;  /* 0x00000000160e7210 */ /* 0x000fe20007f3e0ff */
[----:B-1----:R-:W-:-:S03]  /*19680*/  IMAD.X R13, R29, 0x1, R4, P2 ;  /* 0x000000011d0d7824 */ /* 0x002fc600010e0604 */
[----:B------:R0:W-:Y:S04]  /*19690*/  STL [R1+0x1a20], R10 ;  /* 0x001a200a01007387 */ /* 0x0001e80000100800 */
[----:B------:R-:W-:Y:S04]  /*196a0*/  STL [R1+0x1a2c], R14 ;  /* 0x001a2c0e01007387 */ /* 0x000fe80000100800 */
[----:B------:R-:W5:Y:S01]  /*196b0*/  LDL.LU R26, [R1+0x60] ;  /* 0x00006000011a7983 */ /* 0x000f620000300800 */
[----:B0-----:R-:W-:-:S03]  /*196c0*/  IADD3 R10, P2, R22, R2, RZ ;  /* 0x00000002160a7210 */ /* 0x001fc60007f5e0ff */
[----:B------:R-:W-:Y:S04]  /*196d0*/  STL [R1+0x1a24], R13 ;  /* 0x001a240d01007387 */ /* 0x000fe80000100800 */
[----:B------:R0:W-:Y:S04]  /*196e0*/  STL [R1+0x1a18], R10 ;  /* 0x001a180a01007387 */ /* 0x0001e80000100800 */
[----:B0-----:R-:W5:Y:S01]  /*196f0*/  LDL.LU R10, [R1+0x28] ;  /* 0x00002800010a7983 */ /* 0x001f620000300800 */
[----:B--2---:R-:W-:Y:S01]  /*19700*/  IMAD.X R13, R9, 0x1, R3, P3 ;  /* 0x00000001090d7824 */ /* 0x004fe200018e0603 */
[----:B------:R-:W-:-:S04]  /*19710*/  IADD3 R14, P3, R23, R0, RZ ;  /* 0x00000000170e7210 */ /* 0x000fc80007f7e0ff */
[----:B------:R0:W-:Y:S04]  /*19720*/  STL [R1+0x1a10], R13 ;  /* 0x001a100d01007387 */ /* 0x0001e80000100800 */
[----:B------:R-:W-:Y:S04]  /*19730*/  STL [R1+0x1a1c], R14 ;  /* 0x001a1c0e01007387 */ /* 0x000fe80000100800 */
[----:B------:R-:W2:Y:S01]  /*19740*/  LDL.LU R29, [R1+0x64] ;  /* 0x00006400011d7983 */ /* 0x000ea20000300800 */
[----:B0-----:R-:W-:Y:S01]  /*19750*/  IMAD.X R13, R9, 0x1, R4, P5 ;  /* 0x00000001090d7824 */ /* 0x001fe200028e0604 */
[----:B------:R-:W-:-:S04]  /*19760*/  IADD3 R9, P5, R23, R2, RZ ;  /* 0x0000000217097210 */ /* 0x000fc80007fbe0ff */
[----:B------:R3:W-:Y:S04]  /*19770*/  STL [R1+0x1a14], R13 ;  /* 0x001a140d01007387 */ /* 0x0007e80000100800 */
[----:B------:R0:W-:Y:S01]  /*19780*/  STL [R1+0xb64], R9 ;  /* 0x000b640901007387 */ /* 0x0001e20000100800 */
[----:B---3--:R-:W-:-:S03]  /*19790*/  IMAD.X R13, R12, 0x1, R3, P4 ;  /* 0x000000010c0d7824 */ /* 0x008fc600020e0603 */
[----:B0-----:R-:W3:Y:S04]  /*197a0*/  LDL.LU R9, [R1+0x30] ;  /* 0x0000300001097983 */ /* 0x001ee80000300800 */
[----:B------:R0:W-:Y:S01]  /*197b0*/  STL [R1+0xb4c], R13 ;  /* 0x000b4c0d01007387 */ /* 0x0001e20000100800 */
[----:B----4-:R-:W-:Y:S01]  /*197c0*/  IADD3 R14, P4, R8, R0, RZ ;  /* 0x00000000080e7210 */ /* 0x010fe20007f9e0ff */
[----:B0-----:R-:W-:Y:S01]  /*197d0*/  IMAD.X R13, R12, 0x1, R4, P0 ;  /* 0x000000010c0d7824 */ /* 0x001fe200000e0604 */
[----:B------:R-:W-:-:S03]  /*197e0*/  IADD3 R8, P0, R8, R2, RZ ;  /* 0x0000000208087210 */ /* 0x000fc60007f1e0ff */
[----:B------:R-:W-:Y:S04]  /*197f0*/  STL [R1+0xb6c], R14 ;  /* 0x000b6c0e01007387 */ /* 0x000fe80000100800 */
[----:B------:R-:W4:Y:S04]  /*19800*/  LDL.LU R12, [R1+0x6c] ;  /* 0x00006c00010c7983 */ /* 0x000f280000300800 */
[----:B------:R5:W-:Y:S04]  /*19810*/  STL [R1+0xb50], R13 ;  /* 0x000b500d01007387 */ /* 0x000be80000100800 */
[----:B------:R0:W-:Y:S01]  /*19820*/  STL [R1+0xb74], R8 ;  /* 0x000b740801007387 */ /* 0x0001e20000100800 */
[----:B-----5:R-:W-:-:S03]  /*19830*/  IMAD.X R13, R7, 0x1, R3, P1 ;  /* 0x00000001070d7824 */ /* 0x020fc600008e0603 */
[----:B0-----:R-:W5:Y:S04]  /*19840*/  LDL.LU R8, [R1+0x34] ;  /* 0x0000340001087983 */ /* 0x001f680000300800 */
[----:B------:R0:W-:Y:S01]  /*19850*/  STL [R1+0xb54], R13 ;  /* 0x000b540d01007387 */ /* 0x0001e20000100800 */
[C---:B------:R-:W-:Y:S01]  /*19860*/  IADD3 R14, P1, R6.reuse, R0, RZ ;  /* 0x00000000060e7210 */ /* 0x040fe20007f3e0ff */
[----:B0-----:R-:W-:Y:S01]  /*19870*/  IMAD.X R13, R7, 0x1, R4, P2 ;  /* 0x00000001070d7824 */ /* 0x001fe200010e0604 */
[----:B------:R-:W-:-:S03]  /*19880*/  IADD3 R6, P2, R6, R2, RZ ;  /* 0x0000000206067210 */ /* 0x000fc60007f5e0ff */
[----:B------:R-:W-:Y:S04]  /*19890*/  STL [R1+0xb7c], R14 ;  /* 0x000b7c0e01007387 */ /* 0x000fe80000100800 */
[----:B------:R-:W5:Y:S04]  /*198a0*/  LDL.LU R7, [R1+0x70] ;  /* 0x0000700001077983 */ /* 0x000f680000300800 */
[----:B------:R0:W-:Y:S04]  /*198b0*/  STL [R1+0xb58], R13 ;  /* 0x000b580d01007387 */ /* 0x0001e80000100800 */
[----:B------:R1:W-:Y:S01]  /*198c0*/  STL [R1+0xb84], R6 ;  /* 0x000b840601007387 */ /* 0x0003e20000100800 */
[----:B0-----:R-:W-:-:S03]  /*198d0*/  IMAD.X R13, R25, 0x1, R3, P3 ;  /* 0x00000001190d7824 */ /* 0x001fc600018e0603 */
[----:B-1----:R-:W5:Y:S01]  /*198e0*/  LDL.LU R6, [R1+0x40] ;  /* 0x0000400001067983 */ /* 0x002f620000300800 */
[----:B------:R-:W-:-:S03]  /*198f0*/  IADD3 R14, P3, R5, R0, RZ ;  /* 0x00000000050e7210 */ /* 0x000fc60007f7e0ff */
[----:B------:R0:W-:Y:S04]  /*19900*/  STL [R1+0xb5c], R13 ;  /* 0x000b5c0d01007387 */ /* 0x0001e80000100800 */
[----:B------:R-:W-:Y:S01]  /*19910*/  STL [R1+0xb8c], R14 ;  /* 0x000b8c0e01007387 */ /* 0x000fe20000100800 */
[----:B0-----:R-:W-:Y:S01]  /*19920*/  IMAD.X R13, R25, 0x1, R4, P5 ;  /* 0x00000001190d7824 */ /* 0x001fe200028e0604 */
[----:B------:R-:W-:Y:S02]  /*19930*/  IADD3 R5, P5, R5, R2, RZ ;  /* 0x0000000205057210 */ /* 0x000fe40007fbe0ff */
[----:B------:R-:W5:Y:S04]  /*19940*/  LDL.LU R25, [R1+0x74] ;  /* 0x0000740001197983 */ /* 0x000f680000300800 */
[----:B------:R-:W-:Y:S04]  /*19950*/  STL [R1+0xb60], R13 ;  /* 0x000b600d01007387 */ /* 0x000fe80000100800 */
[----:B------:R0:W-:Y:S04]  /*19960*/  STL [R1+0xb94], R5 ;  /* 0x000b940501007387 */ /* 0x0001e80000100800 */
[----:B0-----:R-:W5:Y:S01]  /*19970*/  LDL.LU R5, [R1+0x48] ;  /* 0x0000480001057983 */ /* 0x001f620000300800 */
[----:B------:R-:W-:Y:S01]  /*19980*/  IMAD.X R13, R11, 0x1, R3, P4 ;  /* 0x000000010b0d7824 */ /* 0x000fe200020e0603 */
[----:B------:R-:W-:-:S04]  /*19990*/  IADD3 R15, P4, R24, R0, RZ ;  /* 0x00000000180f7210 */ /* 0x000fc80007f9e0ff */
[----:B------:R0:W-:Y:S04]  /*199a0*/  STL [R1+0xb68], R13 ;  /* 0x000b680d01007387 */ /* 0x0001e80000100800 */
[----:B------:R-:W-:Y:S01]  /*199b0*/  STL [R1+0xb9c], R15 ;  /* 0x000b9c0f01007387 */ /* 0x000fe20000100800 */
[----:B0-----:R-:W-:Y:S01]  /*199c0*/  IMAD.X R13, R11, 0x1, R4, P0 ;  /* 0x000000010b0d7824 */ /* 0x001fe200000e0604 */
[----:B------:R-:W-:Y:S02]  /*199d0*/  IADD3 R14, P0, R24, R2, RZ ;  /* 0x00000002180e7210 */ /* 0x000fe40007f1e0ff */
[----:B------:R-:W5:Y:S04]  /*199e0*/  LDL.LU R11, [R1+0x78] ;  /* 0x00007800010b7983 */ /* 0x000f680000300800 */
[----:B------:R0:W-:Y:S04]  /*199f0*/  STL [R1+0xb70], R13 ;  /* 0x000b700d01007387 */ /* 0x0001e80000100800 */
[----:B------:R1:W-:Y:S04]  /*19a00*/  STL [R1+0xba4], R14 ;  /* 0x000ba40e01007387 */ /* 0x0003e80000100800 */
[----:B------:R-:W5:Y:S01]  /*19a10*/  LDL.LU R24, [R1+0x54] ;  /* 0x0000540001187983 */ /* 0x000f620000300800 */
[----:B0-----:R-:W-:Y:S01]  /*19a20*/  IMAD.X R13, R26, 0x1, R3, P1 ;  /* 0x000000011a0d7824 */ /* 0x001fe200008e0603 */
[----:B-1----:R-:W-:-:S04]  /*19a30*/  IADD3 R14, P1, R10, R0, RZ ;  /* 0x000000000a0e7210 */ /* 0x002fc80007f3e0ff */
        /* <DEDUP_REMOVED lines=8> */
[----:B--2---:R-:W-:-:S05]  /*19ac0*/  IMAD.X R13, R29, 0x1, R3, P3 ;  /* 0x000000011d0d7824 */ /* 0x004fca00018e0603 */
[----:B------:R0:W-:Y:S02]  /*19ad0*/  STL [R1+0xb88], R13 ;  /* 0x000b880d01007387 */ /* 0x0001e40000100800 */
[----:B0-----:R-:W-:Y:S01]  /*19ae0*/  IMAD.X R13, R29, 0x1, R4, P5 ;  /* 0x000000011d0d7824 */ /* 0x001fe200028e0604 */
[C---:B---3--:R-:W-:Y:S02]  /*19af0*/  IADD3 R14, P3, R9.reuse, R0, RZ ;  /* 0x00000000090e7210 */ /* 0x048fe40007f7e0ff */
[----:B------:R-:W-:-:S03]  /*19b00*/  IADD3 R9, P5, R9, R2, RZ ;  /* 0x0000000209097210 */ /* 0x000fc60007fbe0ff */
[----:B------:R-:W-:Y:S04]  /*19b10*/  STL [R1+0xbbc], R14 ;  /* 0x000bbc0e01007387 */ /* 0x000fe80000100800 */
[----:B------:R-:W2:Y:S04]  /*19b20*/  LDL.LU R29, [R1+0x84] ;  /* 0x00008400011d7983 */ /* 0x000ea80000300800 */
[----:B------:R4:W-:Y:S04]  /*19b30*/  STL [R1+0xb90], R13 ;  /* 0x000b900d01007387 */ /* 0x0009e80000100800 */
[----:B------:R0:W-:Y:S01]  /*19b40*/  STL [R1+0xbc4], R9 ;  /* 0x000bc40901007387 */ /* 0x0001e20000100800 */
[----:B----4-:R-:W-:-:S03]  /*19b50*/  IMAD.X R13, R12, 0x1, R3, P4 ;  /* 0x000000010c0d7824 */ /* 0x010fc600020e0603 */
[----:B0-----:R-:W3:Y:S04]  /*19b60*/  LDL.LU R9, [R1+0x7c] ;  /* 0x00007c0001097983 */ /* 0x001ee80000300800 */
[----:B------:R0:W-:Y:S01]  /*19b70*/  STL [R1+0xb98], R13 ;  /* 0x000b980d01007387 */ /* 0x0001e20000100800 */
[----:B-----5:R-:W-:Y:S01]  /*19b80*/  IADD3 R14, P4, R8, R0, RZ ;  /* 0x00000000080e7210 */ /* 0x020fe20007f9e0ff */
[----:B0-----:R-:W-:Y:S01]  /*19b90*/  IMAD.X R13, R12, 0x1, R4, P0 ;  /* 0x000000010c0d7824 */ /* 0x001fe200000e0604 */
[----:B------:R-:W-:-:S03]  /*19ba0*/  IADD3 R8, P0, R8, R2, RZ ;  /* 0x0000000208087210 */ /* 0x000fc60007f1e0ff */
[----:B------:R-:W-:Y:S04]  /*19bb0*/  STL [R1+0xbcc], R14 ;  /* 0x000bcc0e01007387 */ /* 0x000fe80000100800 */
[----:B------:R-:W4:Y:S04]  /*19bc0*/  LDL.LU R12, [R1+0x88] ;  /* 0x00008800010c7983 */ /* 0x000f280000300800 */
[----:B------:R0:W-:Y:S04]  /*19bd0*/  STL [R1+0xba0], R13 ;  /* 0x000ba00d01007387 */ /* 0x0001e80000100800 */
[----:B------:R1:W-:Y:S01]  /*19be0*/  STL [R1+0xbd4], R8 ;  /* 0x000bd40801007387 */ /* 0x0003e20000100800 */
[----:B0-----:R-:W-:-:S03]  /*19bf0*/  IMAD.X R13, R7, 0x1, R3, P1 ;  /* 0x00000001070d7824 */ /* 0x001fc600008e0603 */
[----:B-1----:R-:W5:Y:S04]  /*19c00*/  LDL.LU R8, [R1+0x8c] ;  /* 0x00008c0001087983 */ /* 0x002f680000300800 */
        /* <DEDUP_REMOVED lines=9> */
[----:B-1----:R-:W5:Y:S04]  /*19ca0*/  LDL.LU R6, [R1+0xa0] ;  /* 0x0000a00001067983 */ /* 0x002f680000300800 */
[----:B------:R0:W-:Y:S01]  /*19cb0*/  STL [R1+0xbb8], R13 ;  /* 0x000bb80d01007387 */ /* 0x0001e20000100800 */
[----:B------:R-:W-:Y:S01]  /*19cc0*/  IADD3 R14, P3, R5, R0, RZ ;  /* 0x00000000050e7210 */ /* 0x000fe20007f7e0ff */
[----:B0-----:R-:W-:Y:S01]  /*19cd0*/  IMAD.X R13, R25, 0x1, R4, P5 ;  /* 0x00000001190d7824 */ /* 0x001fe200028e0604 */
[----:B------:R-:W-:-:S03]  /*19ce0*/  IADD3 R5, P5, R5, R2, RZ ;  /* 0x0000000205057210 */ /* 0x000fc60007fbe0ff */
[----:B------:R-:W-:Y:S04]  /*19cf0*/  STL [R1+0xbec], R14 ;  /* 0x000bec0e01007387 */ /* 0x000fe80000100800 */
        /* <DEDUP_REMOVED lines=74> */
[----:B0-----:R-:W-:-:S05]  /*1a1a0*/  IMAD.X R13, R26, 0x1, R3, P1 ;  /* 0x000000011a0d7824 */ /* 0x001fca00008e0603 */
[----:B------:R0:W-:Y:S01]  /*1a1b0*/  STL [R1+0xc38], R13 ;  /* 0x000c380d01007387 */ /* 0x0001e20000100800 */
[----:B-1----:R-:W-:Y:S01]  /*1a1c0*/  IADD3 R14, P1, R10, R0, RZ ;  /* 0x000000000a0e7210 */ /* 0x002fe20007f3e0ff */
[----:B0-----:R-:W-:Y:S01]  /*1a1d0*/  IMAD.X R13, R26, 0x1, R4, P2 ;  /* 0x000000011a0d7824 */ /* 0x001fe200010e0604 */
[----:B------:R-:W-:-:S03]  /*1a1e0*/  IADD3 R10, P2, R10, R2, RZ ;  /* 0x000000020a0a7210 */ /* 0x000fc60007f5e0ff */
[----:B------:R-:W-:Y:S04]  /*1a1f0*/  STL [R1+0xc6c], R14 ;  /* 0x000c6c0e01007387 */ /* 0x000fe80000100800 */
        /* <DEDUP_REMOVED lines=1696> */
[C---:B-----5:R-:W-:Y:S02]  /*20c00*/  IADD3 R14, P4, R8.reuse, R0, RZ ;  /* 0x00000000080e7210 */ /* 0x060fe40007f9e0ff */
[----:B------:R-:W-:Y:S01]  /*20c10*/  IADD3 R8, P6, R8, R2, RZ ;  /* 0x0000000208087210 */ /* 0x000fe20007fde0ff */
[----:B0-----:R-:W-:Y:S02]  /*20c20*/  IMAD.X R13, R12, 0x1, R4, P0 ;  /* 0x000000010c0d7824 */ /* 0x001fe400000e0604 */
[----:B------:R-:W-:Y:S04]  /*20c30*/  STL [R1+0x16fc], R14 ;  /* 0x0016fc0e01007387 */ /* 0x000fe80000100800 */
[----:B------:R-:W4:Y:S04]  /*20c40*/  LDL.LU R12, [R1+0x598] ;  /* 0x00059800010c7983 */ /* 0x000f280000300800 */
[----:B------:R0:W-:Y:S04]  /*20c50*/  STL [R1+0x1a08], R13 ;  /* 0x001a080d01007387 */ /* 0x0001e80000100800 */
[----:B------:R1:W-:Y:S01]  /*20c60*/  STL [R1+0x1704], R8 ;  /* 0x0017040801007387 */ /* 0x0003e20000100800 */
[----:B0-----:R-:W-:-:S03]  /*20c70*/  IADD3 R13, P0, R7, R0, RZ ;  /* 0x00000000070d7210 */ /* 0x001fc60007f1e0ff */
[----:B-1----:R-:W5:Y:S04]  /*20c80*/  LDL.LU R8, [R1+0x6e0] ;  /* 0x0006e00001087983 */ /* 0x002f680000300800 */
[----:B------:R0:W-:Y:S01]  /*20c90*/  STL [R1+0x170c], R13 ;  /* 0x00170c0d01007387 */ /* 0x0001e20000100800 */
[C---:B------:R-:W-:Y:S02]  /*20ca0*/  IMAD.X R14, R6.reuse, 0x1, R3, P1 ;  /* 0x00000001060e7824 */ /* 0x040fe400008e0603 */
[----:B------:R-:W-:Y:S01]  /*20cb0*/  IMAD.X R6, R6, 0x1, R4, P2 ;  /* 0x0000000106067824 */ /* 0x000fe200010e0604 */
[----:B0-----:R-:W-:Y:S02]  /*20cc0*/  IADD3 R13, P1, R7, R2, RZ ;  /* 0x00000002070d7210 */ /* 0x001fe40007f3e0ff */
[----:B------:R-:W-:Y:S04]  /*20cd0*/  STL [R1+0x16d8], R14 ;  /* 0x0016d80e01007387 */ /* 0x000fe80000100800 */
[----:B------:R-:W5:Y:S04]  /*20ce0*/  LDL.LU R7, [R1+0x59c] ;  /* 0x00059c0001077983 */ /* 0x000f680000300800 */
[----:B------:R0:W-:Y:S04]  /*20cf0*/  STL [R1+0x1714], R13 ;  /* 0x0017140d01007387 */ /* 0x0001e80000100800 */
[----:B------:R1:W-:Y:S01]  /*20d00*/  STL [R1+0x16e0], R6 ;  /* 0x0016e00601007387 */ /* 0x0003e20000100800 */
[----:B0-----:R-:W-:-:S03]  /*20d10*/  IADD3 R13, P2, R25, R0, RZ ;  /* 0x00000000190d7210 */ /* 0x001fc60007f5e0ff */
[----:B-1----:R-:W5:Y:S04]  /*20d20*/  LDL.LU R6, [R1+0x6e4] ;  /* 0x0006e40001067983 */ /* 0x002f680000300800 */
[----:B------:R0:W-:Y:S01]  /*20d30*/  STL [R1+0x171c], R13 ;  /* 0x00171c0d01007387 */ /* 0x0001e20000100800 */
[C-C-:B------:R-:W-:Y:S02]  /*20d40*/  IMAD.X R14, R5.reuse, 0x1, R3.reuse, P3 ;  /* 0x00000001050e7824 */ /* 0x140fe400018e0603 */
[----:B------:R-:W-:Y:S01]  /*20d50*/  IMAD.X R5, R5, 0x1, R4, P5 ;  /* 0x0000000105057824 */ /* 0x000fe200028e0604 */
[----:B0-----:R-:W-:Y:S02]  /*20d60*/  IADD3 R13, P3, R25, R2, RZ ;  /* 0x00000002190d7210 */ /* 0x001fe40007f7e0ff */
[----:B------:R-:W-:Y:S04]  /*20d70*/  STL [R1+0x16e8], R14 ;  /* 0x0016e80e01007387 */ /* 0x000fe80000100800 */
[----:B------:R-:W5:Y:S04]  /*20d80*/  LDL.LU R25, [R1+0x5a4] ;  /* 0x0005a40001197983 */ /* 0x000f680000300800 */
[----:B------:R-:W-:Y:S04]  /*20d90*/  STL [R1+0x1724], R13 ;  /* 0x0017240d01007387 */ /* 0x000fe80000100800 */
[----:B------:R0:W-:Y:S04]  /*20da0*/  STL [R1+0x16f0], R5 ;  /* 0x0016f00501007387 */ /* 0x0001e80000100800 */
[----:B0-----:R-:W5:Y:S01]  /*20db0*/  LDL.LU R5, [R1+0x6e8] ;  /* 0x0006e80001057983 */ /* 0x001f620000300800 */
[----:B------:R-:W-:Y:S01]  /*20dc0*/  IADD3 R13, P5, R11, R0, RZ ;  /* 0x000000000b0d7210 */ /* 0x000fe20007fbe0ff */
[----:B------:R-:W-:-:S04]  /*20dd0*/  IMAD.X R15, R24, 0x1, R3, P4 ;  /* 0x00000001180f7824 */ /* 0x000fc800020e0603 */
[----:B------:R0:W-:Y:S01]  /*20de0*/  STL [R1+0x172c], R13 ;  /* 0x00172c0d01007387 */ /* 0x0001e20000100800 */
[----:B------:R-:W-:-:S03]  /*20df0*/  IMAD.X R14, R24, 0x1, R4, P6 ;  /* 0x00000001180e7824 */ /* 0x000fc600030e0604 */
[----:B------:R-:W-:Y:S01]  /*20e00*/  STL [R1+0x16f8], R15 ;  /* 0x0016f80f01007387 */ /* 0x000fe20000100800 */
[----:B0-----:R-:W-:-:S03]  /*20e10*/  IADD3 R13, P4, R11, R2, RZ ;  /* 0x000000020b0d7210 */ /* 0x001fc60007f9e0ff */
[----:B------:R-:W5:Y:S04]  /*20e20*/  LDL.LU R11, [R1+0x5ac] ;  /* 0x0005ac00010b7983 */ /* 0x000f680000300800 */
[----:B------:R0:W-:Y:S04]  /*20e30*/  STL [R1+0x1734], R13 ;  /* 0x0017340d01007387 */ /* 0x0001e80000100800 */
[----:B------:R1:W-:Y:S04]  /*20e40*/  STL [R1+0x1700], R14 ;  /* 0x0017000e01007387 */ /* 0x0003e80000100800 */
[----:B------:R-:W5:Y:S01]  /*20e50*/  LDL.LU R24, [R1+0x6ec] ;  /* 0x0006ec0001187983 */ /* 0x000f620000300800 */
[----:B0-----:R-:W-:-:S05]  /*20e60*/  IADD3 R13, P6, R26, R0, RZ ;  /* 0x000000001a0d7210 */ /* 0x001fca0007fde0ff */
[----:B------:R0:W-:Y:S01]  /*20e70*/  STL [R1+0x173c], R13 ;  /* 0x00173c0d01007387 */ /* 0x0001e20000100800 */
[C---:B-1----:R-:W-:Y:S02]  /*20e80*/  IMAD.X R14, R10.reuse, 0x1, R3, P0 ;  /* 0x000000010a0e7824 */ /* 0x042fe400000e0603 */
[----:B------:R-:W-:Y:S01]  /*20e90*/  IMAD.X R10, R10, 0x1, R4, P1 ;  /* 0x000000010a0a7824 */ /* 0x000fe200008e0604 */
[----:B0-----:R-:W-:Y:S02]  /*20ea0*/  IADD3 R13, P0, R26, R2, RZ ;  /* 0x000000021a0d7210 */ /* 0x001fe40007f1e0ff */
[----:B------:R-:W-:Y:S04]  /*20eb0*/  STL [R1+0x1708], R14 ;  /* 0x0017080e01007387 */ /* 0x000fe80000100800 */
[----:B------:R-:W5:Y:S04]  /*20ec0*/  LDL.LU R26, [R1+0x5b0] ;  /* 0x0005b000011a7983 */ /* 0x000f680000300800 */
[----:B------:R-:W-:Y:S04]  /*20ed0*/  STL [R1+0x1744], R13 ;  /* 0x0017440d01007387 */ /* 0x000fe80000100800 */
[----:B------:R0:W-:Y:S04]  /*20ee0*/  STL [R1+0x1710], R10 ;  /* 0x0017100a01007387 */ /* 0x0001e80000100800 */
[----:B0-----:R-:W5:Y:S01]  /*20ef0*/  LDL.LU R10, [R1+0x6f0] ;  /* 0x0006f000010a7983 */ /* 0x001f620000300800 */
[----:B--2---:R-:W-:-:S05]  /*20f00*/  IADD3 R13, P1, R29, R0, RZ ;  /* 0x000000001d0d7210 */ /* 0x004fca0007f3e0ff */
[----:B------:R0:W-:Y:S01]  /*20f10*/  STL [R1+0x174c], R13 ;  /* 0x00174c0d01007387 */ /* 0x0001e20000100800 */
[----:B---3--:R-:W-:Y:S01]  /*20f20*/  IMAD.X R14, R9, 0x1, R3, P2 ;  /* 0x00000001090e7824 */ /* 0x008fe200010e0603 */
[----:B0-----:R-:W-:Y:S01]  /*20f30*/  IADD3 R13, P2, R29, R2, RZ ;  /* 0x000000021d0d7210 */ /* 0x001fe20007f5e0ff */
[----:B------:R-:W-:-:S03]  /*20f40*/  IMAD.X R9, R9, 0x1, R4, P3 ;  /* 0x0000000109097824 */ /* 0x000fc600018e0604 */
[----:B------:R-:W-:Y:S04]  /*20f50*/  STL [R1+0x1718], R14 ;  /* 0x0017180e01007387 */ /* 0x000fe80000100800 */
[----:B------:R-:W2:Y:S04]  /*20f60*/  LDL.LU R29, [R1+0x5b8] ;  /* 0x0005b800011d7983 */ /* 0x000ea80000300800 */
[----:B------:R4:W-:Y:S04]  /*20f70*/  STL [R1+0x1754], R13 ;  /* 0x0017540d01007387 */ /* 0x0009e80000100800 */
[----:B------:R0:W-:Y:S01]  /*20f80*/  STL [R1+0x1720], R9 ;  /* 0x0017200901007387 */ /* 0x0001e20000100800 */
[----:B----4-:R-:W-:-:S03]  /*20f90*/  IADD3 R13, P3, R12, R0, RZ ;  /* 0x000000000c0d7210 */ /* 0x010fc60007f7e0ff */
[----:B0-----:R-:W3:Y:S04]  /*20fa0*/  LDL.LU R9, [R1+0x6f4] ;  /* 0x0006f40001097983 */ /* 0x001ee80000300800 */
[----:B------:R0:W-:Y:S01]  /*20fb0*/  STL [R1+0x175c], R13 ;  /* 0x00175c0d01007387 */ /* 0x0001e20000100800 */
[C---:B-----5:R-:W-:Y:S02]  /*20fc0*/  IMAD.X R14, R8.reuse, 0x1, R3, P5 ;  /* 0x00000001080e7824 */ /* 0x060fe400028e0603 */
[----:B------:R-:W-:Y:S01]  /*20fd0*/  IMAD.X R8, R8, 0x1, R4, P4 ;  /* 0x0000000108087824 */ /* 0x000fe200020e0604 */
[----:B0-----:R-:W-:Y:S02]  /*20fe0*/  IADD3 R13, P5, R12, R2, RZ ;  /* 0x000000020c0d7210 */ /* 0x001fe40007fbe0ff */
        /* <DEDUP_REMOVED lines=97> */
[----:B-1----:R-:W-:Y:S01]  /*21600*/  IMAD.X R14, R10, 0x1, R3, P3 ;  /* 0x000000010a0e7824 */ /* 0x002fe200018e0603 */
[----:B0-----:R-:W-:Y:S01]  /*21610*/  IADD3 R13, P3, R26, R2, RZ ;  /* 0x000000021a0d7210 */ /* 0x001fe20007f7e0ff */
[----:B------:R-:W-:-:S03]  /*21620*/  IMAD.X R10, R10, 0x1, R4, P5 ;  /* 0x000000010a0a7824 */ /* 0x000fc600028e0604 */
        /* <DEDUP_REMOVED lines=17> */
[----:B-----5:R-:W-:Y:S01]  /*21740*/  IMAD.X R14, R8, 0x1, R3, P0 ;  /* 0x00000001080e7824 */ /* 0x020fe200000e0603 */
[----:B0-----:R-:W-:Y:S01]  /*21750*/  IADD3 R13, P0, R12, R2, RZ ;  /* 0x000000020c0d7210 */ /* 0x001fe20007f1e0ff */
[----:B------:R-:W-:-:S03]  /*21760*/  IMAD.X R8, R8, 0x1, R4, P1 ;  /* 0x0000000108087824 */ /* 0x000fc600008e0604 */
[----:B------:R-:W-:Y:S04]  /*21770*/  STL [R1+0x17e8], R14 ;  /* 0x0017e80e01007387 */ /* 0x000fe80000100800 */
[----:B------:R-:W4:Y:S04]  /*21780*/  LDL.LU R12, [R1+0x60c] ;  /* 0x00060c00010c7983 */ /* 0x000f280000300800 */
[----:B------:R0:W-:Y:S04]  /*21790*/  STL [R1+0x1824], R13 ;  /* 0x0018240d01007387 */ /* 0x0001e80000100800 */
[----:B------:R1:W-:Y:S01]  /*217a0*/  STL [R1+0x17f0], R8 ;  /* 0x0017f00801007387 */ /* 0x0003e20000100800 */
[----:B0-----:R-:W-:-:S03]  /*217b0*/  IADD3 R13, P1, R7, R0, RZ ;  /* 0x00000000070d7210 */ /* 0x001fc60007f3e0ff */
[----:B-1----:R-:W5:Y:S04]  /*217c0*/  LDL.LU R8, [R1+0x728] ;  /* 0x0007280001087983 */ /* 0x002f680000300800 */
[----:B------:R0:W-:Y:S01]  /*217d0*/  STL [R1+0x182c], R13 ;  /* 0x00182c0d01007387 */ /* 0x0001e20000100800 */
[C---:B------:R-:W-:Y:S01]  /*217e0*/  IMAD.X R14, R6.reuse, 0x1, R3, P2 ;  /* 0x00000001060e7824 */ /* 0x040fe200010e0603 */
[----:B0-----:R-:W-:Y:S01]  /*217f0*/  IADD3 R13, P2, R7, R2, RZ ;  /* 0x00000002070d7210 */ /* 0x001fe20007f5e0ff */
[----:B------:R-:W-:-:S03]  /*21800*/  IMAD.X R6, R6, 0x1, R4, P3 ;  /* 0x0000000106067824 */ /* 0x000fc600018e0604 */
        /* <DEDUP_REMOVED lines=17> */
[----:B------:R0:W-:Y:S02]  /*21920*/  STL [R1+0x184c], R13 ;  /* 0x00184c0d01007387 */ /* 0x0001e40000100800 */
[----:B0-----:R-:W-:Y:S02]  /*21930*/  IADD3 R13, P6, R11, R2, RZ ;  /* 0x000000020b0d7210 */ /* 0x001fe40007fde0ff */
[----:B------:R-:W5:Y:S04]  /*21940*/  LDL.LU R11, [R1+0x61c] ;  /* 0x00061c00010b7983 */ /* 0x000f680000300800 */
[----:B------:R0:W-:Y:S04]  /*21950*/  STL [R1+0x1818], R14 ;  /* 0x0018180e01007387 */ /* 0x0001e80000100800 */
[----:B------:R1:W-:Y:S01]  /*21960*/  STL [R1+0x1854], R13 ;  /* 0x0018540d01007387 */ /* 0x0003e20000100800 */
[----:B0-----:R-:W-:-:S03]  /*21970*/  IMAD.X R14, R24, 0x1, R4, P0 ;  /* 0x00000001180e7824 */ /* 0x001fc600000e0604 */
[----:B------:R-:W5:Y:S01]  /*21980*/  LDL.LU R24, [R1+0x734] ;  /* 0x0007340001187983 */ /* 0x000f620000300800 */
[----:B-1----:R-:W-:-:S03]  /*21990*/  IADD3 R13, P0, R26, R0, RZ ;  /* 0x000000001a0d7210 */ /* 0x002fc60007f1e0ff */
[----:B------:R0:W-:Y:S04]  /*219a0*/  STL [R1+0x1820], R14 ;  /* 0x0018200e01007387 */ /* 0x0001e80000100800 */
[----:B------:R1:W-:Y:S01]  /*219b0*/  STL [R1+0x185c], R13 ;  /* 0x00185c0d01007387 */ /* 0x0003e20000100800 */
[----:B0-----:R-:W-:Y:S01]  /*219c0*/  IMAD.X R14, R10, 0x1, R3, P1 ;  /* 0x000000010a0e7824 */ /* 0x001fe200008e0603 */
[----:B-1----:R-:W-:Y:S02]  /*219d0*/  IADD3 R13, P1, R26, R2, RZ ;  /* 0x000000021a0d7210 */ /* 0x002fe40007f3e0ff */
[----:B------:R-:W5:Y:S04]  /*219e0*/  LDL.LU R26, [R1+0x624] ;  /* 0x00062400011a7983 */ /* 0x000f680000300800 */
[----:B------:R0:W-:Y:S04]  /*219f0*/  STL [R1+0x1828], R14 ;  /* 0x0018280e01007387 */ /* 0x0001e80000100800 */
[----:B------:R2:W-:Y:S01]  /*21a00*/  STL [R1+0x1864], R13 ;  /* 0x0018640d01007387 */ /* 0x0005e20000100800 */
[----:B0-----:R-:W-:-:S03]  /*21a10*/  IMAD.X R14, R10, 0x1, R4, P2 ;  /* 0x000000010a0e7824 */ /* 0x001fc600010e0604 */
[----:B------:R-:W5:Y:S04]  /*21a20*/  LDL.LU R10, [R1+0x738] ;  /* 0x00073800010a7983 */ /* 0x000f680000300800 */
[----:B------:R3:W-:Y:S01]  /*21a30*/  STL [R1+0x1830], R14 ;  /* 0x0018300e01007387 */ /* 0x0007e20000100800 */
[----:B--2---:R-:W-:-:S05]  /*21a40*/  IADD3 R13, P2, R29, R0, RZ ;  /* 0x000000001d0d7210 */ /* 0x004fca0007f5e0ff */
[----:B------:R0:W-:Y:S01]  /*21a50*/  STL [R1+0x186c], R13 ;  /* 0x00186c0d01007387 */ /* 0x0001e20000100800 */
[----:B---3--:R-:W-:Y:S01]  /*21a60*/  IMAD.X R14, R9, 0x1, R3, P3 ;  /* 0x00000001090e7824 */ /* 0x008fe200018e0603 */
[----:B0-----:R-:W-:Y:S02]  /*21a70*/  IADD3 R13, P3, R29, R2, RZ ;  /* 0x000000021d0d7210 */ /* 0x001fe40007f7e0ff */
[----:B------:R-:W2:Y:S04]  /*21a80*/  LDL.LU R29, [R1+0x62c] ;  /* 0x00062c00011d7983 */ /* 0x000ea80000300800 */
[----:B------:R0:W-:Y:S04]  /*21a90*/  STL [R1+0x1838], R14 ;  /* 0x0018380e01007387 */ /* 0x0001e80000100800 */
[----:B------:R4:W-:Y:S01]  /*21aa0*/  STL [R1+0x1874], R13 ;  /* 0x0018740d01007387 */ /* 0x0009e20000100800 */
[----:B0-----:R-:W-:-:S03]  /*21ab0*/  IMAD.X R14, R9, 0x1, R4, P5 ;  /* 0x00000001090e7824 */ /* 0x001fc600028e0604 */
[----:B------:R-:W3:Y:S01]  /*21ac0*/  LDL.LU R9, [R1+0x73c] ;  /* 0x00073c0001097983 */ /* 0x000ee20000300800 */
[----:B----4-:R-:W-:-:S03]  /*21ad0*/  IADD3 R13, P5, R12, R0, RZ ;  /* 0x000000000c0d7210 */ /* 0x010fc60007fbe0ff */
[----:B------:R5:W-:Y:S04]  /*21ae0*/  STL [R1+0x1840], R14 ;  /* 0x0018400e01007387 */ /* 0x000be80000100800 */
[----:B------:R0:W-:Y:S01]  /*21af0*/  STL [R1+0x187c], R13 ;  /* 0x00187c0d01007387 */ /* 0x0001e20000100800 */
[----:B-----5:R-:W-:Y:S01]  /*21b00*/  IMAD.X R14, R8, 0x1, R3, P4 ;  /* 0x00000001080e7824 */ /* 0x020fe200020e0603 */
[----:B0-----:R-:W-:Y:S02]  /*21b10*/  IADD3 R13, P4, R12, R2, RZ ;  /* 0x000000020c0d7210 */ /* 0x001fe40007f9e0ff */
[----:B------:R-:W4:Y:S04]  /*21b20*/  LDL.LU R12, [R1+0x630] ;  /* 0x00063000010c7983 */ /* 0x000f280000300800 */
[----:B------:R0:W-:Y:S04]  /*21b30*/  STL [R1+0x1848], R14 ;  /* 0x0018480e01007387 */ /* 0x0001e80000100800 */
[----:B------:R1:W-:Y:S01]  /*21b40*/  STL [R1+0x1884], R13 ;  /* 0x0018840d01007387 */ /* 0x0003e20000100800 */
[----:B0-----:R-:W-:-:S03]  /*21b50*/  IMAD.X R14, R8, 0x1, R4, P6 ;  /* 0x00000001080e7824 */ /* 0x001fc600030e0604 */
[----:B------:R-:W5:Y:S01]  /*21b60*/  LDL.LU R8, [R1+0x740] ;  /* 0x0007400001087983 */ /* 0x000f620000300800 */
[----:B-1----:R-:W-:-:S03]  /*21b70*/  IADD3 R13, P6, R7, R0, RZ ;  /* 0x00000000070d7210 */ /* 0x002fc60007fde0ff */
[----:B------:R0:W-:Y:S04]  /*21b80*/  STL [R1+0x1850], R14 ;  /* 0x0018500e01007387 */ /* 0x0001e80000100800 */
[----:B------:R1:W-:Y:S01]  /*21b90*/  STL [R1+0x188c], R13 ;  /* 0x00188c0d01007387 */ /* 0x0003e20000100800 */
[C---:B0-----:R-:W-:Y:S01]  /*21ba0*/  IMAD.X R14, R6.reuse, 0x1, R3, P0 ;  /* 0x00000001060e7824 */ /* 0x041fe200000e0603 */
[----:B-1----:R-:W-:Y:S01]  /*21bb0*/  IADD3 R13, P0, R7, R2, RZ ;  /* 0x00000002070d7210 */ /* 0x002fe20007f1e0ff */
[----:B------:R-:W-:-:S03]  /*21bc0*/  IMAD.X R6, R6, 0x1, R4, P1 ;  /* 0x0000000106067824 */ /* 0x000fc600008e0604 */
[----:B------:R0:W-:Y:S04]  /*21bd0*/  STL [R1+0x1858], R14 ;  /* 0x0018580e01007387 */ /* 0x0001e80000100800 */
[----:B------:R-:W5:Y:S04]  /*21be0*/  LDL.LU R7, [R1+0x638] ;  /* 0x0006380001077983 */ /* 0x000f680000300800 */
[----:B------:R-:W-:Y:S04]  /*21bf0*/  STL [R1+0x1894], R13 ;  /* 0x0018940d01007387 */ /* 0x000fe80000100800 */
[----:B------:R1:W-:Y:S01]  /*21c00*/  STL [R1+0x1860], R6 ;  /* 0x0018600601007387 */ /* 0x0003e20000100800 */
[----:B0-----:R-:W-:-:S03]  /*21c10*/  IADD3 R14, P1, R25, R0, RZ ;  /* 0x00000000190e7210 */ /* 0x001fc60007f3e0ff */
[----:B-1----:R-:W5:Y:S04]  /*21c20*/  LDL.LU R6, [R1+0x744] ;  /* 0x0007440001067983 */ /* 0x002f680000300800 */
[----:B------:R0:W-:Y:S01]  /*21c30*/  STL [R1+0x189c], R14 ;  /* 0x00189c0e01007387 */ /* 0x0001e20000100800 */
[----:B------:R-:W-:Y:S01]  /*21c40*/  IMAD.X R13, R5, 0x1, R3, P2 ;  /* 0x00000001050d7824 */ /* 0x000fe200010e0603 */
[----:B------:R-:W-:Y:S01]  /*21c50*/  IADD3 R15, P2, R25, R2, RZ ;  /* 0x00000002190f7210 */ /* 0x000fe20007f5e0ff */
[----:B0-----:R-:W-:-:S03]  /*21c60*/  IMAD.X R14, R5, 0x1, R4, P3 ;  /* 0x00000001050e7824 */ /* 0x001fc600018e0604 */
[----:B------:R0:W-:Y:S04]  /*21c70*/  STL [R1+0x1868], R13 ;  /* 0x0018680d01007387 */ /* 0x0001e80000100800 */
[----:B------:R-:W-:Y:S04]  /*21c80*/  STL [R1+0x18a4], R15 ;  /* 0x0018a40f01007387 */ /* 0x000fe80000100800 */
[----:B------:R-:W5:Y:S04]  /*21c90*/  LDL.LU R5, [R1+0x63c] ;  /* 0x00063c0001057983 */ /* 0x000f680000300800 */
[----:B------:R1:W-:Y:S04]  /*21ca0*/  STL [R1+0x1870], R14 ;  /* 0x0018700e01007387 */ /* 0x0003e80000100800 */
[----:B------:R-:W5:Y:S01]  /*21cb0*/  LDL.LU R25, [R1+0x748] ;  /* 0x0007480001197983 */ /* 0x000f620000300800 */
[----:B0-----:R-:W-:-:S05]  /*21cc0*/  IADD3 R13, P3, R11, R0, RZ ;  /* 0x000000000b0d7210 */ /* 0x001fca0007f7e0ff */
[----:B------:R0:W-:Y:S01]  /*21cd0*/  STL [R1+0x18ac], R13 ;  /* 0x0018ac0d01007387 */ /* 0x0001e20000100800 */
[C---:B-1----:R-:W-:Y:S02]  /*21ce0*/  IMAD.X R14, R24.reuse, 0x1, R4, P4 ;  /* 0x00000001180e7824 */ /* 0x042fe400020e0604 */
[----:B0-----:R-:W-:Y:S01]  /*21cf0*/  IMAD.X R13, R24, 0x1, R3, P5 ;  /* 0x00000001180d7824 */ /* 0x001fe200028e0603 */
[----:B------:R-:W-:-:S04]  /*21d00*/  IADD3 R11, P5, R11, R2, RZ ;  /* 0x000000020b0b7210 */ /* 0x000fc80007fbe0ff */
[----:B------:R0:W-:Y:S04]  /*21d10*/  STL [R1+0x1878], R13 ;  /* 0x0018780d01007387 */ /* 0x0001e80000100800 */
[----:B------:R1:W-:Y:S01]  /*21d20*/  STL [R1+0x18b4], R11 ;  /* 0x0018b40b01007387 */ /* 0x0003e20000100800 */
[----:B0-----:R-:W-:-:S03]  /*21d30*/  IADD3 R13, P4, R26, R0, RZ ;  /* 0x000000001a0d7210 */ /* 0x001fc60007f9e0ff */
[----:B-1----:R-:W5:Y:S04]  /*21d40*/  LDL.LU R11, [R1+0x644] ;  /* 0x00064400010b7983 */ /* 0x002f680000300800 */
[----:B------:R0:W-:Y:S04]  /*21d50*/  STL [R1+0x1880], R14 ;  /* 0x0018800e01007387 */ /* 0x0001e80000100800 */
[----:B------:R-:W5:Y:S01]  /*21d60*/  LDL.LU R24, [R1+0x74c] ;  /* 0x00074c0001187983 */ /* 0x000f620000300800 */
[----:B0-----:R-:W-:Y:S01]  /*21d70*/  IMAD.X R14, R10, 0x1, R3, P6 ;  /* 0x000000010a0e7824 */ /* 0x001fe200030e0603 */
[----:B------:R-:W-:-:S02]  /*21d80*/  IADD3 R15, P6, R26, R2, RZ ;  /* 0x000000021a0f7210 */ /* 0x000fc40007fde0ff */
[----:B------:R0:W-:Y:S04]  /*21d90*/  STL [R1+0x18bc], R13 ;  /* 0x0018bc0d01007387 */ /* 0x0001e80000100800 */
[----:B------:R-:W-:Y:S01]  /*21da0*/  STL [R1+0x1888], R14 ;  /* 0x0018880e01007387 */ /* 0x000fe20000100800 */
[----:B0-----:R-:W-:-:S03]  /*21db0*/  IMAD.X R13, R10, 0x1, R4, P0 ;  /* 0x000000010a0d7824 */ /* 0x001fc600000e0604 */
[----:B------:R-:W-:Y:S04]  /*21dc0*/  STL [R1+0x18c4], R15 ;  /* 0x0018c40f01007387 */ /* 0x000fe80000100800 */
[----:B------:R-:W5:Y:S04]  /*21dd0*/  LDL.LU R10, [R1+0x648] ;  /* 0x00064800010a7983 */ /* 0x000f680000300800 */
[----:B------:R0:W-:Y:S04]  /*21de0*/  STL [R1+0x1890], R13 ;  /* 0x0018900d01007387 */ /* 0x0001e80000100800 */
[----:B0-----:R-:W5:Y:S01]  /*21df0*/  LDL.LU R13, [R1+0x750] ;  /* 0x00075000010d7983 */ /* 0x001f620000300800 */
[----:B--2---:R-:W-:-:S05]  /*21e00*/  IADD3 R14, P0, R29, R0, RZ ;  /* 0x000000001d0e7210 */ /* 0x004fca0007f1e0ff */
[----:B------:R3:W-:Y:S02]  /*21e10*/  STL [R1+0x18cc], R14 ;  /* 0x0018cc0e01007387 */ /* 0x0007e40000100800 */
[----:B---3--:R-:W-:Y:S01]  /*21e20*/  IMAD.X R14, R9, 0x1, R3, P1 ;  /* 0x00000001090e7824 */ /* 0x008fe200008e0603 */
[----:B------:R-:W-:Y:S01]  /*21e30*/  IADD3 R15, P1, R29, R2, RZ ;  /* 0x000000021d0f7210 */ /* 0x000fe20007f3e0ff */
[----:B------:R-:W-:-:S03]  /*21e40*/  IMAD.X R9, R9, 0x1, R4, P2 ;  /* 0x0000000109097824 */ /* 0x000fc600010e0604 */
[----:B------:R4:W-:Y:S04]  /*21e50*/  STL [R1+0x1898], R14 ;  /* 0x0018980e01007387 */ /* 0x0009e80000100800 */
[----:B------:R-:W-:Y:S04]  /*21e60*/  STL [R1+0x18d4], R15 ;  /* 0x0018d40f01007387 */ /* 0x000fe80000100800 */
[----:B------:R-:W2:Y:S04]  /*21e70*/  LDL.LU R29, [R1+0x650] ;  /* 0x00065000011d7983 */ /* 0x000ea80000300800 */
[----:B------:R0:W-:Y:S01]  /*21e80*/  STL [R1+0x18a0], R9 ;  /* 0x0018a00901007387 */ /* 0x0001e20000100800 */
[----:B----4-:R-:W-:-:S03]  /*21e90*/  IADD3 R14, P2, R12, R0, RZ ;  /* 0x000000000c0e7210 */ /* 0x010fc60007f5e0ff */
[----:B0-----:R-:W3:Y:S04]  /*21ea0*/  LDL.LU R9, [R1+0x754] ;  /* 0x0007540001097983 */ /* 0x001ee80000300800 */
[----:B------:R5:W-:Y:S02]  /*21eb0*/  STL [R1+0x18dc], R14 ;  /* 0x0018dc0e01007387 */ /* 0x000be40000100800 */
[----:B-----5:R-:W-:Y:S01]  /*21ec0*/  IMAD.X R14, R8, 0x1, R3, P3 ;  /* 0x00000001080e7824 */ /* 0x020fe200018e0603 */
[----:B------:R-:W-:Y:S01]  /*21ed0*/  IADD3 R12, P3, R12, R2, RZ ;  /* 0x000000020c0c7210 */ /* 0x000fe20007f7e0ff */
        /* <DEDUP_REMOVED lines=9> */
[----:B0-----:R-:W-:Y:S02]  /*21f70*/  IADD3 R12, P4, R7, R2, RZ ;  /* 0x00000002070c7210 */ /* 0x001fe40007f9e0ff */
[----:B------:R-:W5:Y:S04]  /*21f80*/  LDL.LU R7, [R1+0x65c] ;  /* 0x00065c0001077983 */ /* 0x000f680000300800 */
[----:B------:R0:W-:Y:S04]  /*21f90*/  STL [R1+0x18b8], R14 ;  /* 0x0018b80e01007387 */ /* 0x0001e80000100800 */
[----:B------:R1:W-:Y:S01]  /*21fa0*/  STL [R1+0x18f4], R12 ;  /* 0x0018f40c01007387 */ /* 0x0003e20000100800 */
[----:B0-----:R-:W-:-:S03]  /*21fb0*/  IMAD.X R14, R6, 0x1, R4, P6 ;  /* 0x00000001060e7824 */ /* 0x001fc600030e0604 */
[----:B-1----:R-:W5:Y:S01]  /*21fc0*/  LDL.LU R12, [R1+0x75c] ;  /* 0x00075c00010c7983 */ /* 0x002f620000300800 */
[----:B------:R-:W-:-:S03]  /*21fd0*/  IADD3 R6, P6, R5, R0, RZ ;  /* 0x0000000005067210 */ /* 0x000fc60007fde0ff */
[----:B------:R0:W-:Y:S04]  /*21fe0*/  STL [R1+0x18c0], R14 ;  /* 0x0018c00e01007387 */ /* 0x0001e80000100800 */
[----:B------:R1:W-:Y:S01]  /*21ff0*/  STL [R1+0x18fc], R6 ;  /* 0x0018fc0601007387 */ /* 0x0003e20000100800 */
[----:B------:R-:W-:Y:S01]  /*22000*/  IMAD.X R15, R25, 0x1, R3, P0 ;  /* 0x00000001190f7824 */ /* 0x000fe200000e0603 */
[----:B0-----:R-:W-:Y:S02]  /*22010*/  IADD3 R14, P0, R5, R2, RZ ;  /* 0x00000002050e7210 */ /* 0x001fe40007f1e0ff */
[----:B-1----:R-:W5:Y:S04]  /*22020*/  LDL.LU R6, [R1+0x664] ;  /* 0x0006640001067983 */ /* 0x002f680000300800 */
[----:B------:R-:W-:Y:S04]  /*22030*/  STL [R1+0x18c8], R15 ;  /* 0x0018c80f01007387 */ /* 0x000fe80000100800 */
[----:B------:R-:W5:Y:S01]  /*22040*/  LDL.LU R5, [R1+0x760] ;  /* 0x0007600001057983 */ /* 0x000f620000300800 */
[----:B------:R-:W-:-:S03]  /*22050*/  IMAD.X R16, R25, 0x1, R4, P1 ;  /* 0x0000000119107824 */ /* 0x000fc600008e0604 */
[----:B------:R0:W-:Y:S04]  /*22060*/  STL [R1+0x1904], R14 ;  /* 0x0019040e01007387 */ /* 0x0001e80000100800 */
[----:B------:R1:W-:Y:S04]  /*22070*/  STL [R1+0x18d0], R16 ;  /* 0x0018d01001007387 */ /* 0x0003e80000100800 */
[----:B------:R-:W5:Y:S01]  /*22080*/  LDL.LU R25, [R1+0x668] ;  /* 0x0006680001197983 */ /* 0x000f620000300800 */
[----:B0-----:R-:W-:-:S05]  /*22090*/  IADD3 R14, P1, R11, R0, RZ ;  /* 0x000000000b0e7210 */ /* 0x001fca0007f3e0ff */
[----:B------:R0:W-:Y:S01]  /*220a0*/  STL [R1+0x190c], R14 ;  /* 0x00190c0e01007387 */ /* 0x0001e20000100800 */
[C---:B------:R-:W-:Y:S02]  /*220b0*/  IMAD.X R15, R24.reuse, 0x1, R3, P2 ;  /* 0x00000001180f7824 */ /* 0x040fe400010e0603 */
[----:B-1----:R-:W-:-:S03]  /*220c0*/  IMAD.X R16, R24, 0x1, R4, P3 ;  /* 0x0000000118107824 */ /* 0x002fc600018e0604 */
[----:B------:R1:W-:Y:S01]  /*220d0*/  STL [R1+0x18d8], R15 ;  /* 0x0018d80f01007387 */ /* 0x0003e20000100800 */
[----:B0-----:R-:W-:-:S03]  /*220e0*/  IADD3 R14, P2, R11, R2, RZ ;  /* 0x000000020b0e7210 */ /* 0x001fc60007f5e0ff */
[----:B------:R-:W5:Y:S04]  /*220f0*/  LDL.LU R11, [R1+0x764] ;  /* 0x00076400010b7983 */ /* 0x000f680000300800 */
[----:B------:R0:W-:Y:S04]  /*22100*/  STL [R1+0x1914], R14 ;  /* 0x0019140e01007387 */ /* 0x0001e80000100800 */
[----:B------:R-:W-:Y:S04]  /*22110*/  STL [R1+0x18e0], R16 ;  /* 0x0018e01001007387 */ /* 0x000fe80000100800 */
[----:B------:R-:W5:Y:S01]  /*22120*/  LDL.LU R24, [R1+0x670] ;  /* 0x0006700001187983 */ /* 0x000f620000300800 */
[----:B-1----:R-:W-:-:S05]  /*22130*/  IADD3 R15, P3, R10, R0, RZ ;  /* 0x000000000a0f7210 */ /* 0x002fca0007f7e0ff */
[----:B------:R1:W-:Y:S01]  /*22140*/  STL [R1+0x191c], R15 ;  /* 0x00191c0f01007387 */ /* 0x0003e20000100800 */
[----:B0-----:R-:W-:Y:S01]  /*22150*/  IMAD.X R14, R13, 0x1, R3, P5 ;  /* 0x000000010d0e7824 */ /* 0x001fe200028e0603 */
[----:B-1----:R-:W-:-:S04]  /*22160*/  IADD3 R15, P5, R10, R2, RZ ;  /* 0x000000020a0f7210 */ /* 0x002fc80007fbe0ff */
[----:B------:R0:W-:Y:S04]  /*22170*/  STL [R1+0x18e8], R14 ;  /* 0x0018e80e01007387 */ /* 0x0001e80000100800 */
[----:B------:R-:W5:Y:S04]  /*22180*/  LDL.LU R10, [R1+0x768] ;  /* 0x00076800010a7983 */ /* 0x000f680000300800 */
[----:B------:R2:W-:Y:S01]  /*22190*/  STL [R1+0x1924], R15 ;  /* 0x0019240f01007387 */ /* 0x0005e20000100800 */
[----:B0-----:R-:W-:-:S05]  /*221a0*/  IMAD.X R14, R13, 0x1, R4, P4 ;  /* 0x000000010d0e7824 */ /* 0x001fca00020e0604 */
[----:B------:R0:W-:Y:S01]  /*221b0*/  STL [R1+0x18f0], R14 ;  /* 0x0018f00e01007387 */ /* 0x0001e20000100800 */
[----:B--2---:R-:W-:-:S05]  /*221c0*/  IADD3 R15, P4, R29, R0, RZ ;  /* 0x000000001d0f7210 */ /* 0x004fca0007f9e0ff */
[----:B------:R-:W-:Y:S01]  /*221d0*/  STL [R1+0x192c], R15 ;  /* 0x00192c0f01007387 */ /* 0x000fe20000100800 */
        /* <DEDUP_REMOVED lines=11> */
[----:B------:R-:W-:Y:S01]  /*22290*/  IADD3 R15, P1, R26, R2, RZ ;  /* 0x000000021a0f7210 */ /* 0x000fe20007f3e0ff */
[----:B0-----:R-:W-:-:S03]  /*222a0*/  IMAD.X R14, R8, 0x1, R4, P2 ;  /* 0x00000001080e7824 */ /* 0x001fc600010e0604 */
[----:B------:R0:W-:Y:S04]  /*222b0*/  STL [R1+0x1908], R13 ;  /* 0x0019080d01007387 */ /* 0x0001e80000100800 */
[----:B------:R-:W-:Y:S04]  /*222c0*/  STL [R1+0x1944], R15 ;  /* 0x0019440f01007387 */ /* 0x000fe80000100800 */
[----:B------:R-:W4:Y:S01]  /*222d0*/  LDL.LU R8, [R1+0x67c] ;  /* 0x00067c0001087983 */ /* 0x000f220000300800 */
[----:B0-----:R-:W-:-:S03]  /*222e0*/  IADD3 R13, P2, R7, R0, RZ ;  /* 0x00000000070d7210 */ /* 0x001fc60007f5e0ff */
[----:B------:R0:W-:Y:S04]  /*222f0*/  STL [R1+0x1910], R14 ;  /* 0x0019100e01007387 */ /* 0x0001e80000100800 */
[----:B------:R1:W-:Y:S01]  /*22300*/  STL [R1+0x194c], R13 ;  /* 0x00194c0d01007387 */ /* 0x0003e20000100800 */
[C---:B0-----:R-:W-:Y:S01]  /*22310*/  IMAD.X R14, R12.reuse, 0x1, R3, P3 ;  /* 0x000000010c0e7824 */ /* 0x041fe200018e0603 */
[----:B-1----:R-:W-:Y:S01]  /*22320*/  IADD3 R13, P3, R7, R2, RZ ;  /* 0x00000002070d7210 */ /* 0x002fe20007f7e0ff */
[----:B------:R-:W-:Y:S01]  /*22330*/  IMAD.X R12, R12, 0x1, R4, P5 ;  /* 0x000000010c0c7824 */ /* 0x000fe200028e0604 */
[----:B------:R-:W5:Y:S04]  /*22340*/  LDL.LU R7, [R1+0x770] ;  /* 0x0007700001077983 */ /* 0x000f680000300800 */
[----:B------:R0:W-:Y:S04]  /*22350*/  STL [R1+0x1918], R14 ;  /* 0x0019180e01007387 */ /* 0x0001e80000100800 */
[----:B------:R1:W-:Y:S04]  /*22360*/  STL [R1+0x1954], R13 ;  /* 0x0019540d01007387 */ /* 0x0003e80000100800 */
[----:B------:R1:W-:Y:S01]  /*22370*/  STL [R1+0x1920], R12 ;  /* 0x0019200c01007387 */ /* 0x0003e20000100800 */
[----:B0-----:R-:W-:-:S05]  /*22380*/  IADD3 R14, P5, R6, R0, RZ ;  /* 0x00000000060e7210 */ /* 0x001fca0007fbe0ff */
[----:B------:R-:W-:Y:S01]  /*22390*/  STL [R1+0x195c], R14 ;  /* 0x00195c0e01007387 */ /* 0x000fe20000100800 */
[C---:B-1----:R-:W-:Y:S01]  /*223a0*/  IMAD.X R13, R5.reuse, 0x1, R3, P4 ;  /* 0x00000001050d7824 */ /* 0x042fe200020e0603 */
[----:B------:R-:W-:Y:S02]  /*223b0*/  IADD3 R12, P4, R6, R2, RZ ;  /* 0x00000002060c7210 */ /* 0x000fe40007f9e0ff */
        /* <DEDUP_REMOVED lines=8> */
[----:B------:R-:W-:Y:S01]  /*22440*/  IMAD.X R14, R11, 0x1, R3, P0 ;  /* 0x000000010b0e7824 */ /* 0x000fe200000e0603 */
[----:B0-----:R-:W-:Y:S01]  /*22450*/  IADD3 R13, P0, R25, R2, RZ ;  /* 0x00000002190d7210 */ /* 0x001fe20007f1e0ff */
[----:B-1----:R-:W-:-:S03]  /*22460*/  IMAD.X R12, R11, 0x1, R4, P1 ;  /* 0x000000010b0c7824 */ /* 0x002fc600008e0604 */
[----:B------:R0:W-:Y:S04]  /*22470*/  STL [R1+0x1938], R14 ;  /* 0x0019380e01007387 */ /* 0x0001e80000100800 */
[----:B------:R-:W5:Y:S01]  /*22480*/  LDL.LU R28, [R1+0x688] ;  /* 0x00068800011c7983 */ /* 0x000f620000300800 */
[----:B------:R-:W-:-:S03]  /*22490*/  IADD3 R11, P1, R24, R0, RZ ;  /* 0x00000000180b7210 */ /* 0x000fc60007f3e0ff */
[----:B------:R-:W-:Y:S04]  /*224a0*/  STL [R1+0x1974], R13 ;  /* 0x0019740d01007387 */ /* 0x000fe80000100800 */
[----:B------:R1:W-:Y:S04]  /*224b0*/  STL [R1+0x1940], R12 ;  /* 0x0019400c01007387 */ /* 0x0003e80000100800 */
[----:B0-----:R-:W5:Y:S04]  /*224c0*/  LDL.LU R14, [R1+0x778] ;  /* 0x00077800010e7983 */ /* 0x001f680000300800 */
[----:B------:R0:W-:Y:S04]  /*224d0*/  STL [R1+0x197c], R11 ;  /* 0x00197c0b01007387 */ /* 0x0001e80000100800 */
[----:B------:R-:W5:Y:S01]  /*224e0*/  LDL.LU R27, [R1+0x690] ;  /* 0x00069000011b7983 */ /* 0x000f620000300800 */
[----:B-1----:R-:W-:Y:S01]  /*224f0*/  IMAD.X R12, R10, 0x1, R3, P2 ;  /* 0x000000010a0c7824 */ /* 0x002fe200010e0603 */
[----:B0-----:R-:W-:-:S04]  /*22500*/  IADD3 R11, P2, R24, R2, RZ ;  /* 0x00000002180b7210 */ /* 0x001fc80007f5e0ff */
[----:B------:R-:W-:Y:S04]  /*22510*/  STL [R1+0x1948], R12 ;  /* 0x0019480c01007387 */ /* 0x000fe80000100800 */
[----:B------:R-:W5:Y:S04]  /*22520*/  LDL.LU R13, [R1+0x77c] ;  /* 0x00077c00010d7983 */ /* 0x000f680000300800 */
[----:B------:R0:W-:Y:S04]  /*22530*/  STL [R1+0x1984], R11 ;  /* 0x0019840b01007387 */ /* 0x0001e80000100800 */
[----:B------:R-:W5:Y:S01]  /*22540*/  LDL.LU R26, [R1+0x698] ;  /* 0x00069800011a7983 */ /* 0x000f620000300800 */
[----:B0-----:R-:W-:-:S05]  /*22550*/  IMAD.X R11, R10, 0x1, R4, P3 ;  /* 0x000000010a0b7824 */ /* 0x001fca00018e0604 */
[----:B------:R3:W-:Y:S04]  /*22560*/  STL [R1+0x1950], R11 ;  /* 0x0019500b01007387 */ /* 0x0007e80000100800 */
[----:B------:R-:W5:Y:S01]  /*22570*/  LDL.LU R12, [R1+0x780] ;  /* 0x00078000010c7983 */ /* 0x000f620000300800 */
[----:B--2---:R-:W-:-:S05]  /*22580*/  IADD3 R10, P3, R29, R0, RZ ;  /* 0x000000001d0a7210 */ /* 0x004fca0007f7e0ff */
[----:B------:R0:W-:Y:S04]  /*22590*/  STL [R1+0x198c], R10 ;  /* 0x00198c0a01007387 */ /* 0x0001e80000100800 */
[----:B------:R-:W2:Y:S01]  /*225a0*/  LDL.LU R25, [R1+0x69c] ;  /* 0x00069c0001197983 */ /* 0x000ea20000300800 */
[----:B---3--:R-:W-:Y:S01]  /*225b0*/  IMAD.X R11, R9, 0x1, R3, P5 ;  /* 0x00000001090b7824 */ /* 0x008fe200028e0603 */
[----:B0-----:R-:W-:-:S04]  /*225c0*/  IADD3 R10, P5, R29, R2, RZ ;  /* 0x000000021d0a7210 */ /* 0x001fc80007fbe0ff */
[----:B------:R0:W-:Y:S04]  /*225d0*/  STL [R1+0x1958], R11 ;  /* 0x0019580b01007387 */ /* 0x0001e80000100800 */
[----:B0-----:R-:W3:Y:S04]  /*225e0*/  LDL.LU R11, [R1+0x784] ;  /* 0x00078400010b7983 */ /* 0x001ee80000300800 */
[----:B------:R0:W-:Y:S04]  /*225f0*/  STL [R1+0x1994], R10 ;  /* 0x0019940a01007387 */ /* 0x0001e80000100800 */
[----:B------:R-:W3:Y:S01]  /*22600*/  LDL.LU R24, [R1+0x6a4] ;  /* 0x0006a40001187983 */ /* 0x000ee20000300800 */
[----:B0-----:R-:W-:Y:S01]  /*22610*/  IMAD.X R10, R9, 0x1, R4, P4 ;  /* 0x00000001090a7824 */ /* 0x001fe200020e0604 */
[----:B----4-:R-:W-:-:S04]  /*22620*/  IADD3 R9, P4, R8, R0, RZ ;  /* 0x0000000008097210 */ /* 0x010fc80007f9e0ff */
[----:B------:R0:W-:Y:S04]  /*22630*/  STL [R1+0x1960], R10 ;  /* 0x0019600a01007387 */ /* 0x0001e80000100800 */
[----:B0-----:R-:W4:Y:S04]  /*22640*/  LDL.LU R10, [R1+0x788] ;  /* 0x00078800010a7983 */ /* 0x001f280000300800 */
[----:B------:R5:W-:Y:S04]  /*22650*/  STL [R1+0x199c], R9 ;  /* 0x00199c0901007387 */ /* 0x000be80000100800 */
[----:B------:R-:W4:Y:S01]  /*22660*/  LDL.LU R29, [R1+0x6a8] ;  /* 0x0006a800011d7983 */ /* 0x000f220000300800 */
[C---:B-----5:R-:W-:Y:S01]  /*22670*/  IMAD.X R9, R7.reuse, 0x1, R3, P6 ;  /* 0x0000000107097824 */ /* 0x060fe200030e0603 */
[----:B------:R-:W-:Y:S01]  /*22680*/  IADD3 R8, P6, R8, R2, RZ ;  /* 0x0000000208087210 */ /* 0x000fe20007fde0ff */
[----:B------:R-:W-:-:S03]  /*22690*/  IMAD.X R7, R7, 0x1, R4, P0 ;  /* 0x0000000107077824 */ /* 0x000fc600000e0604 */
[----:B------:R0:W-:Y:S04]  /*226a0*/  STL [R1+0x1968], R9 ;  /* 0x0019680901007387 */ /* 0x0001e80000100800 */
[----:B0-----:R-:W5:Y:S04]  /*226b0*/  LDL.LU R9, [R1+0x78c] ;  /* 0x00078c0001097983 */ /* 0x001f680000300800 */
[----:B------:R0:W-:Y:S01]  /*226c0*/  STL [R1+0x19a4], R8 ;  /* 0x0019a40801007387 */ /* 0x0001e20000100800 */
[----:B------:R-:W-:-:S03]  /*226d0*/  IADD3 R15, P0, R6, R0, RZ ;  /* 0x00000000060f7210 */ /* 0x000fc60007f1e0ff */
[----:B0-----:R-:W5:Y:S04]  /*226e0*/  LDL.LU R8, [R1+0x6b0] ;  /* 0x0006b00001087983 */ /* 0x001f680000300800 */
[----:B------:R0:W-:Y:S01]  /*226f0*/  STL [R1+0x1970], R7 ;  /* 0x0019700701007387 */ /* 0x0001e20000100800 */
[----:B------:R-:W-:-:S03]  /*22700*/  IMAD.X R16, R5, 0x1, R3, P1 ;  /* 0x0000000105107824 */ /* 0x000fc600008e0603 */
[----:B0-----:R-:W5:Y:S04]  /*22710*/  LDL.LU R7, [R1+0x790] ;  /* 0x0007900001077983 */ /* 0x001f680000300800 */
[----:B------:R0:W-:Y:S04]  /*22720*/  STL [R1+0x19ac], R15 ;  /* 0x0019ac0f01007387 */ /* 0x0001e80000100800 */
[----:B------:R-:W-:Y:S01]  /*22730*/  STL [R1+0x1978], R16 ;  /* 0x0019781001007387 */ /* 0x000fe20000100800 */
[----:B0-----:R-:W-:Y:S01]  /*22740*/  IADD3 R15, P1, R6, R2, RZ ;  /* 0x00000002060f7210 */ /* 0x001fe20007f3e0ff */
[----:B------:R-:W-:-:S02]  /*22750*/  IMAD.X R6, R5, 0x1, R4, P2 ;  /* 0x0000000105067824 */ /* 0x000fc400010e0604 */
        /* <DEDUP_REMOVED lines=8> */
[----:B------:R1:W-:Y:S01]  /*227e0*/  STL [R1+0x1988], R16 ;  /* 0x0019881001007387 */ /* 0x0003e20000100800 */
[----:B0-----:R-:W-:Y:S02]  /*227f0*/  IADD3 R15, P3, R28, R2, RZ ;  /* 0x000000021c0f7210 */ /* 0x001fe40007f7e0ff */
[----:B-1----:R-:W-:-:S03]  /*22800*/  IADD3 R16, P5, R27, R0, RZ ;  /* 0x000000001b107210 */ /* 0x002fc60007fbe0ff */
[----:B------:R0:W-:Y:S04]  /*22810*/  STL [R1+0x19c4], R15 ;  /* 0x0019c40f01007387 */ /* 0x0001e80000100800 */
[----:B------:R1:W-:Y:S01]  /*22820*/  STL [R1+0x1990], R14 ;  /* 0x0019900e01007387 */ /* 0x0003e20000100800 */
[C-C-:B0-----:R-:W-:Y:S02]  /*22830*/  IMAD.X R15, R13.reuse, 0x1, R3.reuse, P4 ;  /* 0x000000010d0f7824 */ /* 0x141fe400020e0603 */
[----:B------:R-:W-:Y:S01]  /*22840*/  IMAD.X R13, R13, 0x1, R4, P6 ;  /* 0x000000010d0d7824 */ /* 0x000fe200030e0604 */
[----:B-1----:R-:W-:Y:S01]  /*22850*/  IADD3 R14, P4, R27, R2, RZ ;  /* 0x000000021b0e7210 */ /* 0x002fe20007f9e0ff */
[----:B------:R-:W-:Y:S04]  /*22860*/  STL [R1+0x19cc], R16 ;  /* 0x0019cc1001007387 */ /* 0x000fe80000100800 */
[----:B------:R0:W-:Y:S04]  /*22870*/  STL [R1+0x1998], R15 ;  /* 0x0019980f01007387 */ /* 0x0001e80000100800 */
[----:B------:R1:W-:Y:S04]  /*22880*/  STL [R1+0x19d4], R14 ;  /* 0x0019d40e01007387 */ /* 0x0003e80000100800 */
[----:B------:R1:W-:Y:S01]  /*22890*/  STL [R1+0x19a0], R13 ;  /* 0x0019a00d01007387 */ /* 0x0003e20000100800 */
[----:B0-----:R-:W-:Y:S01]  /*228a0*/  IADD3 R15, P6, R26, R0, RZ ;  /* 0x000000001a0f7210 */ /* 0x001fe20007fde0ff */
[----:B-1----:R-:W-:-:S02]  /*228b0*/  IMAD.X R14, R12, 0x1, R3, P0 ;  /* 0x000000010c0e7824 */ /* 0x002fc400000e0603 */
[----:B------:R-:W-:Y:S01]  /*228c0*/  IMAD.X R12, R12, 0x1, R4, P1 ;  /* 0x000000010c0c7824 */ /* 0x000fe200008e0604 */
[----:B------:R-:W-:Y:S01]  /*228d0*/  IADD3 R13, P0, R26, R2, RZ ;  /* 0x000000021a0d7210 */ /* 0x000fe20007f1e0ff */
[----:B------:R-:W-:Y:S04]  /*228e0*/  STL [R1+0x19dc], R15 ;  /* 0x0019dc0f01007387 */ /* 0x000fe80000100800 */
[----:B------:R2:W-:Y:S04]  /*228f0*/  STL [R1+0x19a8], R14 ;  /* 0x0019a80e01007387 */ /* 0x0005e80000100800 */
[----:B------:R3:W-:Y:S04]  /*22900*/  STL [R1+0x19e4], R13 ;  /* 0x0019e40d01007387 */ /* 0x0007e80000100800 */
[----:B------:R0:W-:Y:S01]  /*22910*/  STL [R1+0x19b0], R12 ;  /* 0x0019b00c01007387 */ /* 0x0001e20000100800 */
[----:B--2---:R-:W-:-:S05]  /*22920*/  IADD3 R14, P1, R25, R0, RZ ;  /* 0x00000000190e7210 */ /* 0x004fca0007f3e0ff */
[----:B------:R-:W-:Y:S01]  /*22930*/  STL [R1+0x19e8], R14 ;  /* 0x0019e80e01007387 */ /* 0x000fe20000100800 */
[----:B---3--:R-:W-:Y:S01]  /*22940*/  IMAD.X R13, R11, 0x1, R3, P2 ;  /* 0x000000010b0d7824 */ /* 0x008fe200010e0603 */
[----:B0-----:R-:W-:Y:S01]  /*22950*/  IADD3 R12, P2, R25, R2, RZ ;  /* 0x00000002190c7210 */ /* 0x001fe20007f5e0ff */
[----:B------:R-:W-:-:S03]  /*22960*/  IMAD.X R11, R11, 0x1, R4, P3 ;  /* 0x000000010b0b7824 */ /* 0x000fc600018e0604 */
[----:B------:R0:W-:Y:S04]  /*22970*/  STL [R1+0x19b8], R13 ;  /* 0x0019b80d01007387 */ /* 0x0001e80000100800 */
[----:B------:R4:W-:Y:S04]  /*22980*/  STL [R1+0x19ec], R12 ;  /* 0x0019ec0c01007387 */ /* 0x0009e80000100800 */
[----:B------:R1:W-:Y:S01]  /*22990*/  STL [R1+0x19c0], R11 ;  /* 0x0019c00b01007387 */ /* 0x0003e20000100800 */
[----:B0-----:R-:W-:-:S05]  /*229a0*/  IADD3 R13, P3, R24, R0, RZ ;  /* 0x00000000180d7210 */ /* 0x001fca0007f7e0ff */
[----:B------:R-:W-:Y:S01]  /*229b0*/  STL [R1+0x19f0], R13 ;  /* 0x0019f00d01007387 */ /* 0x000fe20000100800 */
[----:B----4-:R-:W-:Y:S01]  /*229c0*/  IMAD.X R12, R10, 0x1, R3, P5 ;  /* 0x000000010a0c7824 */ /* 0x010fe200028e0603 */
[----:B-1----:R-:W-:Y:S01]  /*229d0*/  IADD3 R11, P5, R24, R2, RZ ;  /* 0x00000002180b7210 */ /* 0x002fe20007fbe0ff */
[----:B------:R-:W-:-:S03]  /*229e0*/  IMAD.X R10, R10, 0x1, R4, P4 ;  /* 0x000000010a0a7824 */ /* 0x000fc600020e0604 */
[----:B------:R0:W-:Y:S04]  /*229f0*/  STL [R1+0x19c8], R12 ;  /* 0x0019c80c01007387 */ /* 0x0001e80000100800 */
[----:B------:R5:W-:Y:S04]  /*22a00*/  STL [R1+0x19f4], R11 ;  /* 0x0019f40b01007387 */ /* 0x000be80000100800 */
[----:B------:R1:W-:Y:S01]  /*22a10*/  STL [R1+0x19d0], R10 ;  /* 0x0019d00a01007387 */ /* 0x0003e20000100800 */
[----:B0-----:R-:W-:-:S05]  /*22a20*/  IADD3 R12, P4, R29, R0, RZ ;  /* 0x000000001d0c7210 */ /* 0x001fca0007f9e0ff */
[----:B------:R-:W-:Y:S01]  /*22a30*/  STL [R1+0x19f8], R12 ;  /* 0x0019f80c01007387 */ /* 0x000fe20000100800 */
[----:B-----5:R-:W-:Y:S01]  /*22a40*/  IMAD.X R11, R9, 0x1, R3, P6 ;  /* 0x00000001090b7824 */ /* 0x020fe200030e0603 */
[----:B-1----:R-:W-:Y:S01]  /*22a50*/  IADD3 R10, P6, R29, R2, RZ ;  /* 0x000000021d0a7210 */ /* 0x002fe20007fde0ff */
[----:B------:R-:W-:-:S03]  /*22a60*/  IMAD.X R9, R9, 0x1, R4, P0 ;  /* 0x0000000109097824 */ /* 0x000fc600000e0604 */
[----:B------:R-:W-:Y:S04]  /*22a70*/  STL [R1+0x19d8], R11 ;  /* 0x0019d80b01007387 */ /* 0x000fe80000100800 */
[----:B------:R0:W-:Y:S01]  /*22a80*/  STL [R1+0x19fc], R10 ;  /* 0x0019fc0a01007387 */ /* 0x0001e20000100800 */
[----:B------:R-:W-:-:S03]  /*22a90*/  IADD3 R0, P0, R8, R0, RZ ;  /* 0x0000000008007210 */ /* 0x000fc60007f1e0ff */
[----:B------:R1:W-:Y:S04]  /*22aa0*/  STL [R1+0x19e0], R9 ;  /* 0x0019e00901007387 */ /* 0x0003e80000100800 */
[----:B------:R2:W-:Y:S01]  /*22ab0*/  STL [R1+0xb48], R0 ;  /* 0x000b480001007387 */ /* 0x0005e20000100800 */
[C-C-:B0-----:R-:W-:Y:S01]  /*22ac0*/  IMAD.X R10, R7.reuse, 0x1, R3.reuse, P1 ;  /* 0x00000001070a7824 */ /* 0x141fe200008e0603 */
[----:B-1----:R-:W-:Y:S01]  /*22ad0*/  IADD3 R9, P1, R8, R2, RZ ;  /* 0x0000000208097210 */ /* 0x002fe20007f3e0ff */
[----:B------:R-:W-:Y:S01]  /*22ae0*/  IMAD.X R2, R7, 0x1, R4, P2 ;  /* 0x0000000107027824 */ /* 0x000fe200010e0604 */
[----:B--2---:R-:W-:Y:S01]  /*22af0*/  SHF.R.S32.HI R0, RZ, 0x1f, R8 ;  /* 0x0000001fff007819 */ /* 0x004fe20000011408 */
[C---:B------:R-:W-:Y:S02]  /*22b00*/  IMAD.X R8, R5.reuse, 0x1, R3, P3 ;  /* 0x0000000105087824 */ /* 0x040fe400018e0603 */
[----:B------:R-:W-:-:S02]  /*22b10*/  IMAD.X R7, R5, 0x1, R4, P5 ;  /* 0x0000000105077824 */ /* 0x000fc400028e0604 */
[----:B------:R-:W0:Y:S01]  /*22b20*/  S2R R5, SR_TID.X ;  /* 0x0000000000057919 */ /* 0x000e220000002100 */
[----:B------:R-:W-:Y:S04]  /*22b30*/  STL [R1+0xb44], R10 ;  /* 0x000b440a01007387 */ /* 0x000fe80000100800 */
[----:B------:R-:W-:Y:S04]  /*22b40*/  STL [R1+0xb40], R9 ;  /* 0x000b400901007387 */ /* 0x000fe80000100800 */
[----:B------:R1:W-:Y:S04]  /*22b50*/  STL [R1+0xb2c], R2 ;  /* 0x000b2c0201007387 */ /* 0x0003e80000100800 */
[----:B------:R-:W-:Y:S01]  /*22b60*/  STL [R1+0xb30], R8 ;  /* 0x000b300801007387 */ /* 0x000fe20000100800 */
[----:B-1----:R-:W-:-:S03]  /*22b70*/  IMAD.X R2, R6, 0x1, R3, P4 ;  /* 0x0000000106027824 */ /* 0x002fc600020e0603 */
[----:B------:R-:W-:Y:S01]  /*22b80*/  STL [R1+0xb34], R7 ;  /* 0x000b340701007387 */ /* 0x000fe20000100800 */
[----:B------:R-:W-:Y:S02]  /*22b90*/  IMAD.X R6, R6, 0x1, R4, P6 ;  /* 0x0000000106067824 */ /* 0x000fe400030e0604 */
[----:B------:R-:W-:Y:S01]  /*22ba0*/  IMAD.X R3, R0, 0x1, R3, P0 ;  /* 0x0000000100037824 */ /* 0x000fe200000e0603 */
[----:B------:R1:W-:Y:S01]  /*22bb0*/  STL [R1+0xb38], R2 ;  /* 0x000b380201007387 */ /* 0x0003e20000100800 */
[----:B0-----:R-:W-:-:S03]  /*22bc0*/  LOP3.LUT R5, R5, 0x20, RZ, 0xc0, !PT ;  /* 0x0000002005057812 */ /* 0x001fc600078ec0ff */
[----:B------:R0:W-:Y:S01]  /*22bd0*/  STL [R1+0xb3c], R6 ;  /* 0x000b3c0601007387 */ /* 0x0001e20000100800 */
[----:B-1----:R-:W-:Y:S02]  /*22be0*/  IMAD.X R2, R0, 0x1, R4, P1 ;  /* 0x0000000100027824 */ /* 0x002fe400008e0604 */
[----:B------:R-:W-:Y:S01]  /*22bf0*/  IMAD.SHL.U32 R0, R5, 0x20, RZ ;  /* 0x0000002005007824 */ /* 0x000fe200078e00ff */
[----:B------:R0:W-:Y:S04]  /*22c00*/  STL [R1+0xb28], R3 ;  /* 0x000b280301007387 */ /* 0x0001e80000100800 */
[----:B------:R0:W-:Y:S04]  /*22c10*/  STL [R1+0xb24], R2 ;  /* 0x000b240201007387 */ /* 0x0001e80000100800 */
        /* <DEDUP_REMOVED lines=55> */
[----:B------:R-:W-:-:S03]  /*22f90*/  UMOV UR4, URZ ;  /* 0x0000003f00047c82 */ /* 0x000fc60008000000 */
[----:B------:R0:W-:Y:S01]  /*22fa0*/  STL [R1+0x588], RZ ;  /* 0x000588ff01007387 */ /* 0x0001e20000100800 */
[----:B------:R-:W-:-:S03]  /*22fb0*/  ULDC UR11, c[0x0][0x23c] ;  /* 0x00008f00000b7ab9 */ /* 0x000fc60000000800 */
        /* <DEDUP_REMOVED lines=72> */
[----:B------:R0:W-:Y:S02]  /*23440*/  STL [R1+0x28c], RZ ;  /* 0x00028cff01007387 */ /* 0x0001e40000100800 */
.L_x_2:
[----:B0-----:R-:W0:Y:S01]  /*23450*/  S2R R0, SR_TID.X ;  /* 0x0000000000007919 */ /* 0x001e220000002100 */
[----:B------:R-:W-:Y:S01]  /*23460*/  UIMAD UR12, UR4, -0x80, UR7 ;  /* 0xffffff80040c78a4 */ /* 0x000fe2000f8e0207 */
[----:B-1----:R1:W-:Y:S04]  /*23470*/  STL [R1+0x3538], R16 ;  /* 0x0035381001007387 */ /* 0x0023e80000100800 */
[----:B------:R-:W-:Y:S04]  /*23480*/  STL [R1+0x3534], R4 ;  /* 0x0035340401007387 */ /* 0x000fe80000100800 */
[----:B------:R-:W-:Y:S04]  /*23490*/  STL [R1+0x3530], R12 ;  /* 0x0035300c01007387 */ /* 0x000fe80000100800 */
[----:B------:R-:W-:Y:S04]  /*234a0*/  STL [R1+0x352c], R11 ;  /* 0x00352c0b01007387 */ /* 0x000fe80000100800 */
[----:B------:R-:W-:Y:S04]  /*234b0*/  STL [R1+0x3528], R10 ;  /* 0x0035280a01007387 */ /* 0x000fe80000100800 */
[----:B------:R-:W-:Y:S04]  /*234c0*/  STL [R1+0x3524], R29 ;  /* 0x0035241d01007387 */ /* 0x000fe80000100800 */
[----:B------:R-:W-:Y:S01]  /*234d0*/  STL [R1+0x3520], R28 ;  /* 0x0035201c01007387 */ /* 0x000fe20000100800 */
[----:B0-----:R-:W-:-:S03]  /*234e0*/  SHF.R.U32.HI R6, RZ, 0x5, R0 ;  /* 0x00000005ff067819 */ /* 0x001fc60000011600 */
[----:B------:R-:W-:Y:S01]  /*234f0*/  STL [R1+0x351c], R25 ;  /* 0x00351c1901007387 */ /* 0x000fe20000100800 */
[----:B------:R-:W-:-:S03]  /*23500*/  SGXT.U32 R6, R6, 0x1 ;  /* 0x000000010606781a */ /* 0x000fc60000000000 */
[----:B------:R-:W-:Y:S01]  /*23510*/  STL [R1+0x3518], R27 ;  /* 0x0035181b01007387 */ /* 0x000fe20000100800 */
[----:B------:R-:W-:-:S03]  /*23520*/  LOP3.LUT R2, R6, 0x4, RZ, 0xfc, !PT ;  /* 0x0000000406027812 */ /* 0x000fc600078efcff */
[----:B------:R-:W-:Y:S01]  /*23530*/  STL [R1+0x3514], R26 ;  /* 0x0035141a01007387 */ /* 0x000fe20000100800 */
[----:B------:R-:W-:Y:S02]  /*23540*/  LOP3.LUT R3, R6, 0x6, RZ, 0xfc, !PT ;  /* 0x0000000606037812 */ /* 0x000fe400078efcff */
[----:B------:R-:W-:Y:S01]  /*23550*/  ISETP.GE.AND P2, PT, R2, UR12, PT ;  /* 0x0000000c02007c0c */ /* 0x000fe2000bf46270 */
[----:B------:R-:W-:Y:S01]  /*23560*/  STL [R1+0x3510], R19 ;  /* 0x0035101301007387 */ /* 0x000fe20000100800 */
[----:B------:R-:W-:Y:S02]  /*23570*/  ISETP.GE.AND P1, PT, R3, UR12, PT ;  /* 0x0000000c03007c0c */ /* 0x000fe4000bf26270 */
[C---:B------:R-:W-:Y:S01]  /*23580*/  LOP3.LUT R3, R6.reuse, 0xa, RZ, 0xfc, !PT ;  /* 0x0000000a06037812 */ /* 0x040fe200078efcff */
[----:B------:R-:W-:Y:S01]  /*23590*/  STL [R1+0x350c], R21 ;  /* 0x00350c1501007387 */ /* 0x000fe20000100800 */
[----:B------:R-:W-:Y:S02]  /*235a0*/  LOP3.LUT R2, R6, 0xe, RZ, 0xfc, !PT ;  /* 0x0000000e06027812 */ /* 0x000fe400078efcff */
[----:B------:R-:W-:Y:S01]  /*235b0*/  ISETP.GE.AND P6, PT, R3, UR12, PT ;  /* 0x0000000c03007c0c */ /* 0x000fe2000bfc6270 */
[----:B------:R-:W-:Y:S01]  /*235c0*/  STL [R1+0x3508], R20 ;  /* 0x0035081401007387 */ /* 0x000fe20000100800 */
[----:B------:R-:W-:-:S02]  /*235d0*/  ISETP.GE.AND P0, PT, R2, UR12, PT ;  /* 0x0000000c02007c0c */ /* 0x000fc4000bf06270 */
[----:B------:R-:W-:Y:S01]  /*235e0*/  LOP3.LUT R0, R6, 0x2, RZ, 0xfc, !PT ;  /* 0x0000000206007812 */ /* 0x000fe200078efcff */
[----:B------:R-:W-:Y:S03]  /*235f0*/  STL [R1+0x3504], R22 ;  /* 0x0035041601007387 */ /* 0x000fe60000100800 */
[----:B------:R-:W-:Y:S01]  /*23600*/  ISETP.GE.AND P3, PT, R0, UR12, PT ;  /* 0x0000000c00007c0c */ /* 0x000fe2000bf66270 */
[----:B------:R-:W-:Y:S01]  /*23610*/  STL [R1+0x3500], R23 ;  /* 0x0035001701007387 */ /* 0x000fe20000100800 */
[----:B-1----:R-:W-:Y:S02]  /*23620*/  PRMT R16, RZ, 0x7610, R16 ;  /* 0x00007610ff107816 */ /* 0x002fe40000000010 */
[----:B------:R-:W-:Y:S01]  /*23630*/  LOP3.LUT R0, R6, 0x8, RZ, 0xfc, !PT ;  /* 0x0000000806007812 */ /* 0x000fe200078efcff */
[----:B------:R-:W-:Y:S03]  /*23640*/  STL [R1+0x34fc], R24 ;  /* 0x0034fc1801007387 */ /* 0x000fe60000100800 */
[----:B------:R-:W-:Y:S01]  /*23650*/  ISETP.GE.AND P4, PT, R0, UR12, PT ;  /* 0x0000000c00007c0c */ /* 0x000fe2000bf86270 */
[----:B------:R-:W2:Y:S01]  /*23660*/  LDL R3, [R1+0x1b34] ;  /* 0x001b340001037983 */ /* 0x000ea20000100800 */
[----:B------:R-:W-:-:S03]  /*23670*/  LOP3.LUT R0, R6, 0xc, RZ, 0xfc, !PT ;  /* 0x0000000c06007812 */ /* 0x000fc600078efcff */
[----:B------:R-:W2:Y:S02]  /*23680*/  LDL R2, [R1+0x1b24] ;  /* 0x001b240001027983 */ /* 0x000ea40000100800 */
[----:B--2---:R-:W-:-:S04]  /*23690*/  @!P3 LOP3.LUT R3, R3, R2, RZ, 0x3c, !PT ;  /* 0x000000020303b212 */ /* 0x004fc800078e3cff */
[----:B------:R-:W-:-:S04]  /*236a0*/  @!P3 LOP3.LUT R2, R3, R2, RZ, 0x3c, !PT ;  /* 0x000000020302b212 */ /* 0x000fc800078e3cff */
[----:B------:R-:W-:-:S05]  /*236b0*/  @!P3 LOP3.LUT R3, R3, R2, RZ, 0x3c, !PT ;  /* 0x000000020303b212 */ /* 0x000fca00078e3cff */
[----:B------:R-:W2:Y:S01]  /*236c0*/  @!P3 LDG.E.U8 R16, desc[UR8][R2.64] ;  /* 0x000000080210b981 */ /* 0x000ea2000c1e1100 */
[----:B------:R-:W-:Y:S02]  /*236d0*/  ISETP.GE.AND P5, PT, R0, UR12, PT ;  /* 0x0000000c00007c0c */ /* 0x000fe4000bfa6270 */
[----:B------:R-:W-:Y:S02]  /*236e0*/  LOP3.LUT R0, R6, 0x10, RZ, 0xfc, !PT ;  /* 0x0000001006007812 */ /* 0x000fe400078efcff */
[----:B------:R-:W-:Y:S02]  /*236f0*/  PRMT R6, RZ, 0x7610, R6 ;  /* 0x00007610ff067816 */ /* 0x000fe40000000006 */
[----:B------:R-:W-:Y:S01]  /*23700*/  ISETP.GE.AND P3, PT, R0, UR12, PT ;  /* 0x0000000c00007c0c */ /* 0x000fe2000bf66270 */
[----:B--2---:R0:W-:Y:S04]  /*23710*/  STL [R1+0x2c], R16 ;  /* 0x00002c1001007387 */ /* 0x0041e80000100800 */
[----:B0-----:R-:W2:Y:S04]  /*23720*/  LDL.LU R16, [R1+0x3538] ;  /* 0x0035380001107983 */ /* 0x001ea80000300800 */
[----:B------:R-:W3:Y:S04]  /*23730*/  LDL R2, [R1+0x1b30] ;  /* 0x001b300001027983 */ /* 0x000ee80000100800 */
[----:B------:R-:W3:Y:S04]  /*23740*/  LDL R3, [R1+0x1b40] ;  /* 0x001b400001037983 */ /* 0x000ee80000100800 */
[----:B------:R0:W-:Y:S02]  /*23750*/  STL.S16 [R1+0x68], R6 ;  /* 0x0000680601007387 */ /* 0x0001e40000100600 */
[----:B0-----:R-:W0:Y:S02]  /*23760*/  S2R R6, SR_TID.X ;  /* 0x0000000000067919 */ /* 0x001e240000002100 */
[----:B0-----:R-:W-:-:S04]  /*23770*/  SHF.R.U32.HI R6, RZ, 0x5, R6 ;  /* 0x00000005ff067819 */ /* 0x001fc80000011606 */
[----:B------:R-:W-:-:S04]  /*23780*/  SGXT.U32 R6, R6, 0x1 ;  /* 0x000000010606781a */ /* 0x000fc80000000000 */
[----:B------:R-:W-:Y:S02]  /*23790*/  LOP3.LUT R0, R6, 0x12, RZ, 0xfc, !PT ;  /* 0x0000001206007812 */ /* 0x000fe400078efcff */
[----:B------:R-:W4:Y:S01]  /*237a0*/  LDL R6, [R1+0x68] ;  /* 0x0000680001067983 */ /* 0x000f220000100800 */
[----:B---3--:R-:W-:-:S04]  /*237b0*/  @!P2 LOP3.LUT R3, R3, R2, RZ, 0x3c, !PT ;  /* 0x000000020303a212 */ /* 0x008fc800078e3cff */
[----:B------:R-:W-:-:S04]  /*237c0*/  @!P2 LOP3.LUT R2, R3, R2, RZ, 0x3c, !PT ;  /* 0x000000020302a212 */ /* 0x000fc800078e3cff */
[----:B------:R-:W-:-:S05]  /*237d0*/  @!P2 LOP3.LUT R3, R3, R2, RZ, 0x3c, !PT ;  /* 0x000000020303a212 */ /* 0x000fca00078e3cff */
[----:B----4-:R-:W3:Y:S04]  /*237e0*/  @!P2 LDG.E.U8 R6, desc[UR8][R2.64] ;  /* 0x000000080206a981 */ /* 0x010ee8000c1e1100 */
[----:B---3--:R0:W-:Y:S04]  /*237f0*/  @!P2 STL [R1+0x68], R6 ;  /* 0x000068060100a387 */ /* 0x0081e80000100800 */
[----:B------:R-:W3:Y:S04]  /*23800*/  LDL R2, [R1+0x1b2c] ;  /* 0x001b2c0001027983 */ /* 0x000ee80000100800 */
[----:B------:R-:W3:Y:S01]  /*23810*/  LDL R3, [R1+0x1b3c] ;  /* 0x001b3c0001037983 */ /* 0x000ee20000100800 */
[----:B------:R-:W-:Y:S01]  /*23820*/  PRMT R4, RZ, 0x7610, R4 ;  /* 0x00007610ff047816 */ /* 0x000fe20000000004 */
[----:B0-----:R-:W0:Y:S01]  /*23830*/  S2R R6, SR_TID.X ;  /* 0x0000000000067919 */ /* 0x001e220000002100 */
[----:B---3--:R-:W-:-:S04]  /*23840*/  @!P1 LOP3.LUT R3, R3, R2, RZ, 0x3c, !PT ;  /* 0x0000000203039212 */ /* 0x008fc800078e3cff */
[----:B------:R-:W-:-:S04]  /*23850*/  @!P1 LOP3.LUT R2, R3, R2, RZ, 0x3c, !PT ;  /* 0x0000000203029212 */ /* 0x000fc800078e3cff */
[----:B------:R-:W-:-:S05]  /*23860*/  @!P1 LOP3.LUT R3, R3, R2, RZ, 0x3c, !PT ;  /* 0x0000000203039212 */ /* 0x000fca00078e3cff */
[----:B------:R-:W3:Y:S01]  /*23870*/  @!P1 LDG.E.U8 R4, desc[UR8][R2.64] ;  /* 0x0000000802049981 */ /* 0x000ee2000c1e1100 */
[----:B0-----:R-:W-:-:S04]  /*23880*/  SHF.R.U32.HI R6, RZ, 0x5, R6 ;  /* 0x00000005ff067819 */ /* 0x001fc80000011606 */
[----:B------:R-:W-:Y:S02]  /*23890*/  SGXT.U32 R6, R6, 0x1 ;  /* 0x000000010606781a */ /* 0x000fe40000000000 */
[----:B------:R-:W-:Y:S02]  /*238a0*/  ISETP.GE.AND P2, PT, R0, UR12, PT ;  /* 0x0000000c00007c0c */ /* 0x000fe4000bf46270 */
[----:B------:R-:W-:Y:S02]  /*238b0*/  LOP3.LUT R0, R6, 0x14, RZ, 0xfc, !PT ;  /* 0x0000001406007812 */ /* 0x000fe400078efcff */
[----:B------:R-:W-:Y:S02]  /*238c0*/  PRMT R6, RZ, 0x7610, R6 ;  /* 0x00007610ff067816 */ /* 0x000fe40000000006 */
[----:B------:R-:W-:Y:S01]  /*238d0*/  ISETP.GE.AND P1, PT, R0, UR12, PT ;  /* 0x0000000c00007c0c */ /* 0x000fe2000bf26270 */
[----:B---3--:R0:W-:Y:S04]  /*238e0*/  STL [R1+0x64], R4 ;  /* 0x0000640401007387 */ /* 0x0081e80000100800 */
[----:B0-----:R-:W3:Y:S04]  /*238f0*/  LDL.LU R4, [R1+0x3534] ;  /* 0x0035340001047983 */ /* 0x001ee80000300800 */
[----:B------:R-:W4:Y:S04]  /*23900*/  LDL R2, [R1+0x1b28] ;  /* 0x001b280001027983 */ /* 0x000f280000100800 */
[----:B------:R-:W4:Y:S04]  /*23910*/  LDL R3, [R1+0x1b38] ;  /* 0x001b380001037983 */ /* 0x000f280000100800 */
[----:B------:R0:W-:Y:S02]  /*23920*/  STL.S16 [R1+0x98], R6 ;  /* 0x0000980601007387 */ /* 0x0001e40000100600 */
[----:B0-----:R-:W0:Y:S02]  /*23930*/  S2R R6, SR_TID.X ;  /* 0x0000000000067919 */ /* 0x001e240000002100 */
[----:B0-----:R-:W-:-:S04]  /*23940*/  SHF.R.U32.HI R6, RZ, 0x5, R6 ;  /* 0x00000005ff067819 */ /* 0x001fc80000011606 */
[----:B------:R-:W-:-:S04]  /*23950*/  SGXT.U32 R6, R6, 0x1 ;  /* 0x000000010606781a */ /* 0x000fc80000000000 */
[----:B------:R-:W-:Y:S02]  /*23960*/  LOP3.LUT R0, R6, 0x16, RZ, 0xfc, !PT ;  /* 0x0000001606007812 */ /* 0x000fe400078efcff */
[----:B------:R-:W5:Y:S01]  /*23970*/  LDL R6, [R1+0x98] ;  /* 0x0000980001067983 */ /* 0x000f620000100800 */
[----:B----4-:R-:W-:-:S04]  /*23980*/  @!P4 LOP3.LUT R3, R3, R2, RZ, 0x3c, !PT ;  /* 0x000000020303c212 */ /* 0x010fc800078e3cff */
[----:B------:R-:W-:-:S04]  /*23990*/  @!P4 LOP3.LUT R2, R3, R2, RZ, 0x3c, !PT ;  /* 0x000000020302c212 */ /* 0x000fc800078e3cff */
[----:B------:R-:W-:-:S05]  /*239a0*/  @!P4 LOP3.LUT R3, R3, R2, RZ, 0x3c, !PT ;  /* 0x000000020303c212 */ /* 0x000fca00078e3cff */
[----:B-----5:R-:W4:Y:S04]  /*239b0*/  @!P4 LDG.E.U8 R6, desc[UR8][R2.64] ;  /* 0x000000080206c981 */ /* 0x020f28000c1e1100 */
[----:B----4-:R0:W-:Y:S04]  /*239c0*/  @!P4 STL [R1+0x98], R6 ;  /* 0x000098060100c387 */ /* 0x0101e80000100800 */
[----:B------:R-:W4:Y:S04]  /*239d0*/  LDL R2, [R1+0x1b90] ;  /* 0x001b900001027983 */ /* 0x000f280000100800 */
[----:B------:R-:W4:Y:S01]  /*239e0*/  LDL R3, [R1+0x1ba4] ;  /* 0x001ba40001037983 */ /* 0x000f220000100800 */
[----:B------:R-:W-:Y:S01]  /*239f0*/  PRMT R12, RZ, 0x7610, R12 ;  /* 0x00007610ff0c7816 */ /* 0x000fe2000000000c */
[----:B0-----:R-:W0:Y:S01]  /*23a00*/  S2R R6, SR_TID.X ;  /* 0x0000000000067919 */ /* 0x001e220000002100 */
[----:B----4-:R-:W-:-:S04]  /*23a10*/  @!P6 LOP3.LUT R3, R3, R2, RZ, 0x3c, !PT ;  /* 0x000000020303e212 */ /* 0x010fc800078e3cff */
[----:B------:R-:W-:-:S04]  /*23a20*/  @!P6 LOP3.LUT R2, R3, R2, RZ, 0x3c, !PT ;  /* 0x000000020302e212 */ /* 0x000fc800078e3cff */
[----:B------:R-:W-:-:S05]  /*23a30*/  @!P6 LOP3.LUT R3, R3, R2, RZ, 0x3c, !PT ;  /* 0x000000020303e212 */ /* 0x000fca00078e3cff */
[----:B------:R-:W4:Y:S01]  /*23a40*/  @!P6 LDG.E.U8 R12, desc[UR8][R2.64] ;  /* 0x00000008020ce981 */ /* 0x000f22000c1e1100 */
[----:B0-----:R-:W-:-:S04]  /*23a50*/  SHF.R.U32.HI R6, RZ, 0x5, R6 ;  /* 0x00000005ff067819 */ /* 0x001fc80000011606 */
[----:B------:R-:W-:Y:S02]  /*23a60*/  SGXT.U32 R6, R6, 0x1 ;  /* 0x000000010606781a */ /* 0x000fe40000000000 */
[----:B------:R-:W-:Y:S02]  /*23a70*/  ISETP.GE.AND P4, PT, R0, UR12, PT ;  /* 0x0000000c00007c0c */ /* 0x000fe4000bf86270 */
[----:B------:R-:W-:Y:S02]  /*23a80*/  LOP3.LUT R0, R6, 0x18, RZ, 0xfc, !PT ;  /* 0x0000001806007812 */ /* 0x000fe400078efcff */
[----:B------:R-:W-:Y:S02]  /*23a90*/  PRMT R6, RZ, 0x7610, R6 ;  /* 0x00007610ff067816 */ /* 0x000fe40000000006 */
[----:B------:R-:W-:Y:S01]  /*23aa0*/  ISETP.GE.AND P6, PT, R0, UR12, PT ;  /* 0x0000000c00007c0c */ /* 0x000fe2000bfc6270 */
[----:B----4-:R0:W-:Y:S04]  /*23ab0*/  STL [R1+0x94], R12 ;  /* 0x0000940c01007387 */ /* 0x0101e80000100800 */
[----:B0-----:R-:W4:Y:S04]  /*23ac0*/  LDL.LU R12, [R1+0x3530] ;  /* 0x00353000010c7983 */ /* 0x001f280000300800 */
[----:B------:R-:W5:Y:S04]  /*23ad0*/  LDL R2, [R1+0x1b8c] ;  /* 0x001b8c0001027983 */ /* 0x000f680000100800 */
[----:B------:R-:W5:Y:S04]  /*23ae0*/  LDL R3, [R1+0x1ba0] ;  /* 0x001ba00001037983 */ /* 0x000f680000100800 */
[----:B------:R0:W-:Y:S02]  /*23af0*/  STL.S16 [R1+0x90], R6 ;  /* 0x0000900601007387 */ /* 0x0001e40000100600 */
[----:B0-----:R-:W0:Y:S02]  /*23b00*/  S2R R6, SR_TID.X ;  /* 0x0000000000067919 */ /* 0x001e240000002100 */
[----:B0-----:R-:W-:-:S04]  /*23b10*/  SHF.R.U32.HI R6, RZ, 0x5, R6 ;  /* 0x00000005ff067819 */ /* 0x001fc80000011606 */
[----:B------:R-:W-:-:S04]  /*23b20*/  SGXT.U32 R6, R6, 0x1 ;  /* 0x000000010606781a */ /* 0x000fc80000000000 */
[----:B------:R-:W-:Y:S02]  /*23b30*/  LOP3.LUT R0, R6, 0x1a, RZ, 0xfc, !PT ;  /* 0x0000001a06007812 */ /* 0x000fe400078efcff */
[----:B------:R-:W2:Y:S01]  /*23b40*/  LDL R6, [R1+0x90] ;  /* 0x0000900001067983 */ /* 0x000ea20000100800 */
[----:B-----5:R-:W-:-:S04]  /*23b50*/  @!P5 LOP3.LUT R3, R3, R2, RZ, 0x3c, !PT ;  /* 0x000000020303d212 */ /* 0x020fc800078e3cff */
[----:B------:R-:W-:-:S04]  /*23b60*/  @!P5 LOP3.LUT R2, R3, R2, RZ, 0x3c, !PT ;  /* 0x000000020302d212 */ /* 0x000fc800078e3cff */
[----:B------:R-:W-:-:S05]  /*23b70*/  @!P5 LOP3.LUT R3, R3, R2, RZ, 0x3c, !PT ;  /* 0x000000020303d212 */ /* 0x000fca00078e3cff */
[----:B--2---:R-:W2:Y:S04]  /*23b80*/  @!P5 LDG.E.U8 R6, desc[UR8][R2.64] ;  /* 0x000000080206d981 */ /* 0x004ea8000c1e1100 */
[----:B--2---:R0:W-:Y:S04]  /*23b90*/  @!P5 STL [R1+0x90], R6 ;  /* 0x000090060100d387 */ /* 0x0041e80000100800 */
[----:B------:R-:W2:Y:S04]  /*23ba0*/  LDL R2, [R1+0x1b88] ;  /* 0x001b880001027983 */ /* 0x000ea80000100800 */
[----:B------:R-:W2:Y:S01]  /*23bb0*/  LDL R3, [R1+0x1b9c] ;  /* 0x001b9c0001037983 */ /* 0x000ea20000100800 */
[----:B------:R-:W-:Y:S01]  /*23bc0*/  PRMT R11, RZ, 0x7610, R11 ;  /* 0x00007610ff0b7816 */ /* 0x000fe2000000000b */
[----:B0-----:R-:W0:Y:S01]  /*23bd0*/  S2R R6, SR_TID.X ;  /* 0x0000000000067919 */ /* 0x001e220000002100 */
[----:B--2---:R-:W-:-:S04]  /*23be0*/  @!P0 LOP3.LUT R3, R3, R2, RZ, 0x3c, !PT ;  /* 0x0000000203038212 */ /* 0x004fc800078e3cff */
[----:B------:R-:W-:-:S04]  /*23bf0*/  @!P0 LOP3.LUT R2, R3, R2, RZ, 0x3c, !PT ;  /* 0x0000000203028212 */ /* 0x000fc800078e3cff */
[----:B------:R-:W-:-:S05]  /*23c00*/  @!P0 LOP3.LUT R3, R3, R2, RZ, 0x3c, !PT ;  /* 0x0000000203038212 */ /* 0x000fca00078e3cff */
[----:B------:R-:W2:Y:S01]  /*23c10*/  @!P0 LDG.E.U8 R11, desc[UR8][R2.64] ;  /* 0x00000008020b8981 */ /* 0x000ea2000c1e1100 */
[----:B0-----:R-:W-:-:S04]  /*23c20*/  SHF.R.U32.HI R6, RZ, 0x5, R6 ;  /* 0x00000005ff067819 */ /* 0x001fc80000011606 */
[----:B------:R-:W-:Y:S02]  /*23c30*/  SGXT.U32 R6, R6, 0x1 ;  /* 0x000000010606781a */ /* 0x000fe40000000000 */
[----:B------:R-:W-:Y:S02]  /*23c40*/  ISETP.GE.AND P5, PT, R0, UR12, PT ;  /* 0x0000000c00007c0c */ /* 0x000fe4000bfa6270 */
[----:B------:R-:W-:Y:S02]  /*23c50*/  LOP3.LUT R0, R6, 0x1c, RZ, 0xfc, !PT ;  /* 0x0000001c06007812 */ /* 0x000fe400078efcff */
[----:B------:R-:W-:Y:S02]  /*23c60*/  PRMT R6, RZ, 0x7610, R6 ;  /* 0x00007610ff067816 */ /* 0x000fe40000000006 */
[----:B------:R-:W-:Y:S01]  /*23c70*/  ISETP.GE.AND P0, PT, R0, UR12, PT ;  /* 0x0000000c00007c0c */ /* 0x000fe2000bf06270 */
[----:B--2---:R0:W-:Y:S04]  /*23c80*/  STL [R1+0x8c], R11 ;  /* 0x00008c0b01007387 */ /* 0x0041e80000100800 */
[----:B0-----:R-:W2:Y:S04]  /*23c90*/  LDL.LU R11, [R1+0x352c] ;  /* 0x00352c00010b7983 */ /* 0x001ea80000300800 */
[----:B------:R-:W5:Y:S04]  /*23ca0*/  LDL R2, [R1+0x1b98] ;  /* 0x001b980001027983 */ /* 0x000f680000100800 */
[----:B------:R-:W5:Y:S04]  /*23cb0*/  LDL R3, [R1+0x1bb8] ;  /* 0x001bb80001037983 */ /* 0x000f680000100800 */
[----:B------:R0:W-:Y:S02]  /*23cc0*/  STL.S16 [R1+0x28], R6 ;  /* 0x0000280601007387 */ /* 0x0001e40000100600 */
[----:B0-----:R-:W0:Y:S02]  /*23cd0*/  S2R R6, SR_TID.X ;  /* 0x0000000000067919 */ /* 0x001e240000002100 */
[----:B0-----:R-:W-:-:S04]  /*23ce0*/  SHF.R.U32.HI R6, RZ, 0x5, R6 ;  /* 0x00000005ff067819 */ /* 0x001fc80000011606 */
[----:B------:R-:W-:-:S04]  /*23cf0*/  SGXT.U32 R6, R6, 0x1 ;  /* 0x000000010606781a */ /* 0x000fc80000000000 */
[----:B------:R-:W-:Y:S02]  /*23d00*/  LOP3.LUT R0, R6, 0x1e, RZ, 0xfc, !PT ;  /* 0x0000001e06007812 */ /* 0x000fe400078efcff */
[----:B------:R-:W3:Y:S01]  /*23d10*/  LDL R6, [R1+0x28] ;  /* 0x0000280001067983 */ /* 0x000ee20000100800 */
[----:B-----5:R-:W-:-:S04]  /*23d20*/  @!P3 LOP3.LUT R3, R3, R2, RZ, 0x3c, !PT ;  /* 0x000000020303b212 */ /* 0x020fc800078e3cff */
[----:B------:R-:W-:-:S04]  /*23d30*/  @!P3 LOP3.LUT R2, R3, R2, RZ, 0x3c, !PT ;  /* 0x000000020302b212 */ /* 0x000fc800078e3cff */
[----:B------:R-:W-:-:S05]  /*23d40*/  @!P3 LOP3.LUT R3, R3, R2, RZ, 0x3c, !PT ;  /* 0x000000020303b212 */ /* 0x000fca00078e3cff */
[----:B---3--:R-:W3:Y:S04]  /*23d50*/  @!P3 LDG.E.U8 R6, desc[UR8][R2.64] ;  /* 0x000000080206b981 */ /* 0x008ee8000c1e1100 */
        /* <DEDUP_REMOVED lines=17> */
[----:B------:R-:W5:Y:S04]  /*23e70*/  LDL R2, [R1+0x1b84] ;  /* 0x001b840001027983 */ /* 0x000f680000100800 */
[----:B------:R-:W5:Y:S04]  /*23e80*/  LDL R3, [R1+0x1bb0] ;  /* 0x001bb00001037983 */ /* 0x000f680000100800 */
[----:B------:R0:W-:Y:S02]  /*23e90*/  STL.S16 [R1+0x60], R6 ;  /* 0x0000600601007387 */ /* 0x0001e40000100600 */
[----:B0-----:R-:W0:Y:S02]  /*23ea0*/  S2R R6, SR_TID.X ;  /* 0x0000000000067919 */ /* 0x001e240000002100 */
[----:B0-----:R-:W-:-:S04]  /*23eb0*/  SHF.R.U32.HI R6, RZ, 0x5, R6 ;  /* 0x00000005ff067819 */ /* 0x001fc80000011606 */
[----:B------:R-:W-:-:S04]  /*23ec0*/  SGXT.U32 R6, R6, 0x1 ;  /* 0x000000010606781a */ /* 0x000fc80000000000 */
[----:B------:R-:W-:Y:S02]  /*23ed0*/  LOP3.LUT R0, R6, 0x22, RZ, 0xfc, !PT ;  /* 0x0000002206007812 */ /* 0x000fe400078efcff */
[----:B------:R-:W4:Y:S01]  /*23ee0*/  LDL R6, [R1+0x60] ;  /* 0x0000600001067983 */ /* 0x000f220000100800 */
[----:B-----5:R-:W-:-:S04]  /*23ef0*/  @!P1 LOP3.LUT R3, R3, R2, RZ, 0x3c, !PT ;  /* 0x0000000203039212 */ /* 0x020fc800078e3cff */
[----:B------:R-:W-:-:S04]  /*23f00*/  @!P1 LOP3.LUT R2, R3, R2, RZ, 0x3c, !PT ;  /* 0x0000000203029212 */ /* 0x000fc800078e3cff */
[----:B------:R-:W-:-:S05]  /*23f10*/  @!P1 LOP3.LUT R3, R3, R2, RZ, 0x3c, !PT ;  /* 0x0000000203039212 */ /* 0x000fca00078e3cff */
[----:B----4-:R-:W4:Y:S04]  /*23f20*/  @!P1 LDG.E.U8 R6, desc[UR8][R2.64] ;  /* 0x0000000802069981 */ /* 0x010f28000c1e1100 */
        /* <DEDUP_REMOVED lines=247> */
[----:B---3--:R0:W-:Y:S04]  /*24ea0*/  STL [R1], R22 ;  /* 0x0000001601007387 */ /* 0x0081e80000100800 */
        /* <DEDUP_REMOVED lines=41> */
[----:B--2---:R-:W2:Y:S01]  /*25140*/  @!P2 LDG.E.U8 R6, desc[UR8][R2.64] ;  /* 0x000000080206a981 */ /* 0x004ea2000c1e1100 */
[----:B------:R-:W-:-:S05]  /*25150*/  PRMT R24, RZ, 0x7610, R24 ;  /* 0x00007610ff187816 */ /* 0x000fca0000000018 */
[----:B------:R0:W-:Y:S04]  /*25160*/  STL.S16 [R1+0x50], R24 ;  /* 0x0000501801007387 */ /* 0x0001e80000100600 */
[----:B0-----:R-:W5:Y:S04]  /*25170*/  LDL.LU R24, [R1+0x34fc] ;  /* 0x0034fc0001187983 */ /* 0x001f680000300800 */
[----:B--2---:R0:W-:Y:S04]  /*25180*/  @!P2 STL [R1+0x54], R6 ;  /* 0x000054060100a387 */ /* 0x0041e80000100800 */
[----:B------:R-:W2:Y:S04]  /*25190*/  LDL R2, [R1+0x1c0c] ;  /* 0x001c0c0001027983 */ /* 0x000ea80000100800 */
[----:B------:R-:W2:Y:S01]  /*251a0*/  LDL R3, [R1+0x1c14] ;  /* 0x001c140001037983 */ /* 0x000ea20000100800 */
[----:B0-----:R-:W0:Y:S01]  /*251b0*/  S2R R6, SR_TID.X ;  /* 0x0000000000067919 */ /* 0x001e220000002100 */
[----:B------:R-:W-:-:S02]  /*251c0*/  ISETP.GE.AND P2, PT, R0, UR12, PT ;  /* 0x0000000c00007c0c */ /* 0x000fc4000bf46270 */
[----:B0-----:R-:W-:-:S04]  /*251d0*/  SHF.R.U32.HI R6, RZ, 0x5, R6 ;  /* 0x00000005ff067819 */ /* 0x001fc80000011606 */
[----:B------:R-:W-:-:S04]  /*251e0*/  SGXT.U32 R6, R6, 0x1 ;  /* 0x000000010606781a */ /* 0x000fc80000000000 */
[----:B------:R-:W-:Y:S02]  /*251f0*/  LOP3.LUT R0, R6, 0x4c, RZ, 0xfc, !PT ;  /* 0x0000004c06007812 */ /* 0x000fe400078efcff */
[----:B------:R-:W3:Y:S01]  /*25200*/  LDL R6, [R1+0x50] ;  /* 0x0000500001067983 */ /* 0x000ee20000100800 */
[----:B--2---:R-:W-:-:S04]  /*25210*/  @!P1 LOP3.LUT R3, R3, R2, RZ, 0x3c, !PT ;  /* 0x0000000203039212 */ /* 0x004fc800078e3cff */
[----:B------:R-:W-:-:S04]  /*25220*/  @!P1 LOP3.LUT R2, R3, R2, RZ, 0x3c, !PT ;  /* 0x0000000203029212 */ /* 0x000fc800078e3cff */
[----:B------:R-:W-:-:S05]  /*25230*/  @!P1 LOP3.LUT R3, R3, R2, RZ, 0x3c, !PT ;  /* 0x0000000203039212 */ /* 0x000fca00078e3cff */
[----:B---3--:R-:W2:Y:S04]  /*25240*/  @!P1 LDG.E.U8 R6, desc[UR8][R2.64] ;  /* 0x0000000802069981 */ /* 0x008ea8000c1e1100 */
[----:B--2---:R-:W-:Y:S04]  /*25250*/  @!P1 STL [R1+0x50], R6 ;  /* 0x0000500601009387 */ /* 0x004fe80000100800 */
[----:B------:R-:W2:Y:S04]  /*25260*/  LDL R2, [R1+0x1c10] ;  /* 0x001c100001027983 */ /* 0x000ea80000100800 */
[----:B------:R-:W2:Y:S01]  /*25270*/  LDL R3, [R1+0x1c34] ;  /* 0x001c340001037983 */ /* 0x000ea20000100800 */
[----:B------:R-:W-:-:S02]  /*25280*/  PRMT R18, RZ, 0x7610, R18 ;  /* 0x00007610ff127816 */ /* 0x000fc40000000012 */
[----:B--2---:R-:W-:-:S04]  /*25290*/  @!P4 LOP3.LUT R3, R3, R2, RZ, 0x3c, !PT ;  /* 0x000000020303c212 */ /* 0x004fc800078e3cff */
[----:B------:R-:W-:-:S04]  /*252a0*/  @!P4 LOP3.LUT R2, R3, R2, RZ, 0x3c, !PT ;  /* 0x000000020302c212 */ /* 0x000fc800078e3cff */
[----:B------:R-:W-:-:S05]  /*252b0*/  @!P4 LOP3.LUT R3, R3, R2, RZ, 0x3c, !PT ;  /* 0x000000020303c212 */ /* 0x000fca00078e3cff */
[----:B------:R-:W2:Y:S04]  /*252c0*/  @!P4 LDG.E.U8 R18, desc[UR8][R2.64] ;  /* 0x000000080212c981 */ /* 0x000ea8000c1e1100 */
[----:B------:R-:W3:Y:S04]  /*252d0*/  LDL R2, [R1+0x1c20] ;  /* 0x001c200001027983 */ /* 0x000ee80000100800 */
[----:B------:R-:W3:Y:S01]  /*252e0*/  LDL R3, [R1+0x1c30] ;  /* 0x001c300001037983 */ /* 0x000ee20000100800 */
[----:B------:R-:W-:-:S03]  /*252f0*/  PRMT R15, RZ, 0x7610, R15 ;  /* 0x00007610ff0f7816 */ /* 0x000fc6000000000f */
[----:B--2---:R-:W-:Y:S01]  /*25300*/  STL [R1+0x34ec], R18 ;  /* 0x0034ec1201007387 */ /* 0x004fe20000100800 */
[----:B---3--:R-:W-:-:S04]  /*25310*/  @!P6 LOP3.LUT R3, R3, R2, RZ, 0x3c, !PT ;  /* 0x000000020303e212 */ /* 0x008fc800078e3cff */
[----:B------:R-:W-:-:S04]  /*25320*/  @!P6 LOP3.LUT R2, R3, R2, RZ, 0x3c, !PT ;  /* 0x000000020302e212 */ /* 0x000fc800078e3cff */
[----:B------:R-:W-:-:S05]  /*25330*/  @!P6 LOP3.LUT R3, R3, R2, RZ, 0x3c, !PT ;  /* 0x000000020303e212 */ /* 0x000fca00078e3cff */
[----:B------:R-:W2:Y:S04]  /*25340*/  @!P6 LDG.E.U8 R15, desc[UR8][R2.64] ;  /* 0x00000008020fe981 */ /* 0x000ea8000c1e1100 */
[----:B------:R-:W3:Y:S04]  /*25350*/  LDL R2, [R1+0x1c24] ;  /* 0x001c240001027983 */ /* 0x000ee80000100800 */
[----:B------:R-:W3:Y:S01]  /*25360*/  LDL R3, [R1+0x1c2c] ;  /* 0x001c2c0001037983 */ /* 0x000ee20000100800 */
[----:B------:R-:W-:-:S03]  /*25370*/  PRMT R9, RZ, 0x7610, R9 ;  /* 0x00007610ff097816 */ /* 0x000fc60000000009 */
[----:B--2---:R0:W-:Y:S04]  /*25380*/  STL [R1+0x34f0], R15 ;  /* 0x0034f00f01007387 */ /* 0x0041e80000100800 */
[----:B0-----:R-:W2:Y:S01]  /*25390*/  LDL R15, [R1+0x1c4c] ;  /* 0x001c4c00010f7983 */ /* 0x001ea20000100800 */
[----:B---3--:R-:W-:-:S04]  /*253a0*/  @!P5 LOP3.LUT R3, R3, R2, RZ, 0x3c, !PT ;  /* 0x000000020303d212 */ /* 0x008fc800078e3cff */
[----:B------:R-:W-:-:S04]  /*253b0*/  @!P5 LOP3.LUT R2, R3, R2, RZ, 0x3c, !PT ;  /* 0x000000020302d212 */ /* 0x000fc800078e3cff */
[----:B------:R-:W-:-:S05]  /*253c0*/  @!P5 LOP3.LUT R3, R3, R2, RZ, 0x3c, !PT ;  /* 0x000000020303d212 */ /* 0x000fca00078e3cff */
[----:B------:R2:W3:Y:S04]  /*253d0*/  @!P5 LDG.E.U8 R9, desc[UR8][R2.64] ;  /* 0x000000080209d981 */ /* 0x0004e8000c1e1100 */
[----:B------:R-:W4:Y:S01]  /*253e0*/  LDL R3, [R1+0x1c28] ;  /* 0x001c280001037983 */ /* 0x000f220000100800 */
[----:B------:R-:W-:Y:S01]  /*253f0*/  PRMT R8, RZ, 0x7610, R8 ;  /* 0x00007610ff087816 */ /* 0x000fe20000000008 */
[----:B------:R-:W0:Y:S01]  /*25400*/  S2R R6, SR_TID.X ;  /* 0x0000000000067919 */ /* 0x000e220000002100 */
[----:B--2---:R-:W-:-:S05]  /*25410*/  @!P0 IMAD.MOV.U32 R2, RZ, RZ, R15 ;  /* 0x000000ffff028224 */ /* 0x004fca00078e000f */
[----:B----4-:R-:W2:Y:S01]  /*25420*/  @!P0 LDG.E.U8 R8, desc[UR8][R2.64] ;  /* 0x0000000802088981 */ /* 0x010ea2000c1e1100 */
[----:B0-----:R-:W-:-:S04]  /*25430*/  SHF.R.U32.HI R6, RZ, 0x5, R6 ;  /* 0x00000005ff067819 */ /* 0x001fc80000011606 */
[----:B------:R-:W-:Y:S02]  /*25440*/  SGXT.U32 R6, R6, 0x1 ;  /* 0x000000010606781a */ /* 0x000fe40000000000 */
[----:B------:R-:W-:Y:S02]  /*25450*/  ISETP.GE.AND P1, PT, R0, UR12, PT ;  /* 0x0000000c00007c0c */ /* 0x000fe4000bf26270 */
[----:B------:R-:W-:-:S04]  /*25460*/  LOP3.LUT R0, R6, 0x4e, RZ, 0xfc, !PT ;  /* 0x0000004e06007812 */ /* 0x000fc800078efcff */
[----:B------:R-:W-:Y:S02]  /*25470*/  ISETP.GE.AND P4, PT, R0, UR12, PT ;  /* 0x0000000c00007c0c */ /* 0x000fe4000bf86270 */
[----:B------:R-:W-:-:S04]  /*25480*/  LOP3.LUT R0, R6, 0x50, RZ, 0xfc, !PT ;  /* 0x0000005006007812 */ /* 0x000fc800078efcff */
[----:B------:R-:W-:Y:S02]  /*25490*/  ISETP.GE.AND P6, PT, R0, UR12, PT ;  /* 0x0000000c00007c0c */ /* 0x000fe4000bfc6270 */
[----:B------:R-:W-:-:S04]  /*254a0*/  LOP3.LUT R0, R6, 0x52, RZ, 0xfc, !PT ;  /* 0x0000005206007812 */ /* 0x000fc800078efcff */
[----:B------:R-:W-:Y:S02]  /*254b0*/  ISETP.GE.AND P5, PT, R0, UR12, PT ;  /* 0x0000000c00007c0c */ /* 0x000fe4000bfa6270 */
[----:B------:R-:W-:Y:S02]  /*254c0*/  LOP3.LUT R0, R6, 0x54, RZ, 0xfc, !PT ;  /* 0x0000005406007812 */ /* 0x000fe400078efcff */
[----:B------:R-:W-:Y:S01]  /*254d0*/  PRMT R6, RZ, 0x7610, R6 ;  /* 0x00007610ff067816 */ /* 0x000fe20000000006 */
[----:B---3--:R-:W-:Y:S04]  /*254e0*/  STL [R1+0x34f4], R9 ;  /* 0x0034f40901007387 */ /* 0x008fe80000100800 */
[----:B------:R-:W3:Y:S04]  /*254f0*/  LDL R15, [R1+0x1c60] ;  /* 0x001c6000010f7983 */ /* 0x000ee80000100800 */
[----:B------:R-:W4:Y:S04]  /*25500*/  LDL R2, [R1+0x1c38] ;  /* 0x001c380001027983 */ /* 0x000f280000100800 */
[----:B------:R-:W4:Y:S01]  /*25510*/  LDL R3, [R1+0x1c48] ;  /* 0x001c480001037983 */ /* 0x000f220000100800 */
[----:B------:R-:W-:-:S03]  /*25520*/  ISETP.GE.AND P0, PT, R0, UR12, PT ;  /* 0x0000000c00007c0c */ /* 0x000fc6000bf06270 */
[----:B--2---:R-:W-:Y:S04]  /*25530*/  STL [R1+0x34f8], R8 ;  /* 0x0034f80801007387 */ /* 0x004fe80000100800 */
[----:B------:R0:W-:Y:S02]  /*25540*/  STL.S16 [R1+0x3c], R6 ;  /* 0x00003c0601007387 */ /* 0x0001e40000100600 */
[----:B0-----:R-:W0:Y:S02]  /*25550*/  S2R R6, SR_TID.X ;  /* 0x0000000000067919 */ /* 0x001e240000002100 */
[----:B0-----:R-:W-:-:S04]  /*25560*/  SHF.R.U32.HI R6, RZ, 0x5, R6 ;  /* 0x00000005ff067819 */ /* 0x001fc80000011606 */
[----:B------:R-:W-:-:S04]  /*25570*/  SGXT.U32 R6, R6, 0x1 ;  /* 0x000000010606781a */ /* 0x000fc80000000000 */
[----:B------:R-:W-:Y:S02]  /*25580*/  LOP3.LUT R0, R6, 0x56, RZ, 0xfc, !PT ;  /* 0x0000005606007812 */ /* 0x000fe400078efcff */
[----:B------:R-:W2:Y:S01]  /*25590*/  LDL R6, [R1+0x3c] ;  /* 0x00003c0001067983 */ /* 0x000ea20000100800 */
[----:B----4-:R-:W-:-:S04]  /*255a0*/  @!P3 LOP3.LUT R3, R3, R2, RZ, 0x3c, !PT ;  /* 0x000000020303b212 */ /* 0x010fc800078e3cff */
        /* <DEDUP_REMOVED lines=15> */
[----:B------:R-:W-:Y:S01]  /*256a0*/  LOP3.LUT R0, R6, 0x58, RZ, 0xfc, !PT ;  /* 0x0000005806007812 */ /* 0x000fe200078efcff */
[----:B------:R-:W4:Y:S01]  /*256b0*/  LDL R2, [R1+0x1c40] ;  /* 0x001c400001027983 */ /* 0x000f220000100800 */
[----:B------:R-:W-:-:S03]  /*256c0*/  PRMT R6, RZ, 0x7610, R6 ;  /* 0x00007610ff067816 */ /* 0x000fc60000000006 */
[----:B------:R-:W4:Y:S01]  /*256d0*/  LDL R3, [R1+0x1c64] ;  /* 0x001c640001037983 */ /* 0x000f220000100800 */
[----:B------:R-:W-:-:S03]  /*256e0*/  ISETP.GE.AND P2, PT, R0, UR12, PT ;  /* 0x0000000c00007c0c */ /* 0x000fc6000bf46270 */
[----:B--2---:R0:W-:Y:S04]  /*256f0*/  STL [R1+0x38], R17 ;  /* 0x0000381101007387 */ /* 0x0041e80000100800 */
[----:B0-----:R-:W2:Y:S04]  /*25700*/  LDL R17, [R1+0x1c5c] ;  /* 0x001c5c0001117983 */ /* 0x001ea80000100800 */
        /* <DEDUP_REMOVED lines=9> */
[----:B-----5:R-:W4:Y:S01]  /*257a0*/  @!P1 LDG.E.U8 R6, desc[UR8][R2.64] ;  /* 0x0000000802069981 */ /* 0x020f22000c1e1100 */
[----:B------:R-:W-:-:S03]  /*257b0*/  PRMT R9, RZ, 0x7610, R9 ;  /* 0x00007610ff097816 */ /* 0x000fc60000000009 */
[----:B----4-:R-:W-:Y:S04]  /*257c0*/  @!P1 STL [R1+0x34], R6 ;  /* 0x0000340601009387 */ /* 0x010fe80000100800 */
[----:B------:R-:W4:Y:S01]  /*257d0*/  LDL R3, [R1+0x1c50] ;  /* 0x001c500001037983 */ /* 0x000f220000100800 */
[----:B---3--:R-:W-:Y:S01]  /*257e0*/  @!P4 IMAD.MOV.U32 R2, RZ, RZ, R15 ;  /* 0x000000ffff02c224 */ /* 0x008fe200078e000f */
[----:B------:R-:W-:Y:S02]  /*257f0*/  PRMT R14, RZ, 0x7610, R14 ;  /* 0x00007610ff0e7816 */ /* 0x000fe4000000000e */
[----:B------:R-:W3:Y:S04]  /*25800*/  LDL R15, [R1+0x1c6c] ;  /* 0x001c6c00010f7983 */ /* 0x000ee80000100800 */
[----:B----4-:R2:W4:Y:S04]  /*25810*/  @!P4 LDG.E.U8 R9, desc[UR8][R2.64] ;  /* 0x000000080209c981 */ /* 0x010528000c1e1100 */
[----:B------:R-:W5:Y:S01]  /*25820*/  LDL R3, [R1+0x1c54] ;  /* 0x001c540001037983 */ /* 0x000f620000100800 */
[----:B--2---:R-:W-:-:S03]  /*25830*/  @!P6 IMAD.MOV.U32 R2, RZ, RZ, R17 ;  /* 0x000000ffff02e224 */ /* 0x004fc600078e0011 */
[----:B----4-:R0:W-:Y:S01]  /*25840*/  STL [R1+0x30], R9 ;  /* 0x0000300901007387 */ /* 0x0101e20000100800 */
[----:B------:R-:W-:Y:S02]  /*25850*/  PRMT R13, RZ, 0x7610, R13 ;  /* 0x00007610ff0d7816 */ /* 0x000fe4000000000d */
[----:B------:R-:W-:Y:S01]  /*25860*/  PRMT R7, RZ, 0x7610, R7 ;  /* 0x00007610ff077816 */ /* 0x000fe20000000007 */
[----:B------:R-:W2:Y:S04]  /*25870*/  LDL R17, [R1+0x1c90] ;  /* 0x001c900001117983 */ /* 0x000ea80000100800 */
[----:B-----5:R1:W4:Y:S04]  /*25880*/  @!P6 LDG.E.U8 R14, desc[UR8][R2.64] ;  /* 0x00000008020ee981 */ /* 0x020328000c1e1100 */
[----:B0-----:R-:W5:Y:S04]  /*25890*/  LDL R9, [R1+0x1c88] ;  /* 0x001c880001097983 */ /* 0x001f680000100800 */
[----:B------:R-:W1:Y:S04]  /*258a0*/  LDL R2, [R1+0x1c58] ;  /* 0x001c580001027983 */ /* 0x000e680000100800 */
[----:B------:R-:W1:Y:S02]  /*258b0*/  LDL R3, [R1+0x1c78] ;  /* 0x001c780001037983 */ /* 0x000e640000100800 */
[----:B-1----:R-:W-:-:S04]  /*258c0*/  @!P5 LOP3.LUT R3, R3, R2, RZ, 0x3c, !PT ;  /* 0x000000020303d212 */ /* 0x002fc800078e3cff */
[----:B------:R-:W-:-:S04]  /*258d0*/  @!P5 LOP3.LUT R2, R3, R2, RZ, 0x3c, !PT ;  /* 0x000000020302d212 */ /* 0x000fc800078e3cff */
[----:B------:R-:W-:-:S05]  /*258e0*/  @!P5 LOP3.LUT R3, R3, R2, RZ, 0x3c, !PT ;  /* 0x000000020303d212 */ /* 0x000fca00078e3cff */
[----:B------:R0:W4:Y:S04]  /*258f0*/  @!P5 LDG.E.U8 R13, desc[UR8][R2.64] ;  /* 0x00000008020dd981 */ /* 0x000128000c1e1100 */
[----:B------:R-:W0:Y:S04]  /*25900*/  LDL R2, [R1+0x1c68] ;  /* 0x001c680001027983 */ /* 0x000e280000100800 */
[----:B------:R-:W0:Y:S01]  /*25910*/  LDL R3, [R1+0x1c74] ;  /* 0x001c740001037983 */ /* 0x000e220000100800 */
[----:B------:R-:W-:Y:S02]  /*25920*/  PRMT R5, RZ, 0x7610, R5 ;  /* 0x00007610ff057816 */ /* 0x000fe40000000005 */
[----:B0-----:R-:W-:-:S04]  /*25930*/  @!P0 LOP3.LUT R3, R3, R2, RZ, 0x3c, !PT ;  /* 0x0000000203038212 */ /* 0x001fc800078e3cff */
[----:B------:R-:W-:-:S04]  /*25940*/  @!P0 LOP3.LUT R2, R3, R2, RZ, 0x3c, !PT ;  /* 0x0000000203028212 */ /* 0x000fc800078e3cff */
[----:B------:R-:W-:-:S05]  /*25950*/  @!P0 LOP3.LUT R3, R3, R2, RZ, 0x3c, !PT ;  /* 0x0000000203038212 */ /* 0x000fca00078e3cff */
[----:B------:R5:W4:Y:S02]  /*25960*/  @!P0 LDG.E.U8 R7, desc[UR8][R2.64] ;  /* 0x0000000802078981 */ /* 0x000b24000c1e1100 */
[----:B-----5:R-:W-:Y:S02]  /*25970*/  @!P3 IMAD.MOV.U32 R2, RZ, RZ, R9 ;  /* 0x000000ffff02b224 */ /* 0x020fe400078e0009 */
[----:B---3--:R-:W-:Y:S01]  /*25980*/  @!P3 IMAD.MOV.U32 R3, RZ, RZ, R15 ;  /* 0x000000ffff03b224 */ /* 0x008fe200078e000f */
[----:B------:R-:W-:Y:S01]  /*25990*/  PRMT R16, RZ, 0x7610, R16 ;  /* 0x00007610ff107816 */ /* 0x000fe20000000010 */
[----:B------:R-:W0:Y:S03]  /*259a0*/  S2R R6, SR_TID.X ;  /* 0x0000000000067919 */ /* 0x000e260000002100 */
[----:B------:R2:W3:Y:S01]  /*259b0*/  @!P3 LDG.E.U8 R5, desc[UR8][R2.64] ;  /* 0x000000080205b981 */ /* 0x0004e2000c1e1100 */
[----:B------:R-:W-:-:S03]  /*259c0*/  ISETP.GE.AND P1, PT, R0, UR12, PT ;  /* 0x0000000c00007c0c */ /* 0x000fc6000bf26270 */
[----:B------:R-:W5:Y:S04]  /*259d0*/  LDL R15, [R1+0x1c8c] ;  /* 0x001c8c00010f7983 */ /* 0x000f680000100800 */
[----:B------:R-:W4:Y:S04]  /*259e0*/  LDL R9, [R1+0x1cb0] ;  /* 0x001cb00001097983 */ /* 0x000f280000100800 */
[----:B------:R-:W3:Y:S01]  /*259f0*/  LDL R3, [R1+0x1c70] ;  /* 0x001c700001037983 */ /* 0x000ee20000100800 */
[----:B--2---:R-:W-:-:S03]  /*25a00*/  @!P2 IMAD.MOV.U32 R2, RZ, RZ, R17 ;  /* 0x000000ffff02a224 */ /* 0x004fc600078e0011 */
[----:B------:R-:W2:Y:S01]  /*25a10*/  LDL R17, [R1+0x1d1c] ;  /* 0x001d1c0001117983 */ /* 0x000ea20000100800 */
[----:B0-----:R-:W-:-:S04]  /*25a20*/  SHF.R.U32.HI R6, RZ, 0x5, R6 ;  /* 0x00000005ff067819 */ /* 0x001fc80000011606 */
[----:B------:R-:W-:-:S04]  /*25a30*/  SGXT.U32 R6, R6, 0x1 ;  /* 0x000000010606781a */ /* 0x000fc80000000000 */
[----:B------:R-:W-:Y:S01]  /*25a40*/  LOP3.LUT R0, R6, 0x5e, RZ, 0xfc, !PT ;  /* 0x0000005e06007812 */ /* 0x000fe200078efcff */
[----:B---3--:R-:W3:Y:S03]  /*25a50*/  @!P2 LDG.E.U8 R16, desc[UR8][R2.64] ;  /* 0x000000080210a981 */ /* 0x008ee6000c1e1100 */
[----:B------:R-:W-:Y:S02]  /*25a60*/  ISETP.GE.AND P4, PT, R0, UR12, PT ;  /* 0x0000000c00007c0c */ /* 0x000fe4000bf86270 */
[----:B------:R-:W-:-:S04]  /*25a70*/  LOP3.LUT R0, R6, 0x60, RZ, 0xfc, !PT ;  /* 0x0000006006007812 */ /* 0x000fc800078efcff */
[----:B------:R-:W-:Y:S02]  /*25a80*/  ISETP.GE.AND P6, PT, R0, UR12, PT ;  /* 0x0000000c00007c0c */ /* 0x000fe4000bfc6270 */
[----:B------:R-:W-:Y:S01]  /*25a90*/  LOP3.LUT R0, R6, 0x62, RZ, 0xfc, !PT ;  /* 0x0000006206007812 */ /* 0x000fe200078efcff */
[----:B------:R-:W5:Y:S03]  /*25aa0*/  LDL R2, [R1+0x1c7c] ;  /* 0x001c7c0001027983 */ /* 0x000f660000100800 */
[----:B------:R-:W-:Y:S01]  /*25ab0*/  ISETP.GE.AND P5, PT, R0, UR12, PT ;  /* 0x0000000c00007c0c */ /* 0x000fe2000bfa6270 */
[----:B------:R-:W5:Y:S01]  /*25ac0*/  LDL R3, [R1+0x1c98] ;  /* 0x001c980001037983 */ /* 0x000f620000100800 */
[----:B------:R-:W-:-:S04]  /*25ad0*/  LOP3.LUT R0, R6, 0x64, RZ, 0xfc, !PT ;  /* 0x0000006406007812 */ /* 0x000fc800078efcff */
[----:B------:R-:W-:Y:S02]  /*25ae0*/  ISETP.GE.AND P0, PT, R0, UR12, PT ;  /* 0x0000000c00007c0c */ /* 0x000fe4000bf06270 */
[----:B------:R-:W-:Y:S02]  /*25af0*/  LOP3.LUT R0, R6, 0x66, RZ, 0xfc, !PT ;  /* 0x0000006606007812 */ /* 0x000fe400078efcff */
[----:B------:R-:W-:Y:S02]  /*25b00*/  PRMT R6, RZ, 0x7610, R6 ;  /* 0x00007610ff067816 */ /* 0x000fe40000000006 */
[----:B------:R-:W-:Y:S01]  /*25b10*/  ISETP.GE.AND P2, PT, R0, UR12, PT ;  /* 0x0000000c00007c0c */ /* 0x000fe2000bf46270 */
[----:B---3--:R0:W-:Y:S04]  /*25b20*/  STL [R1+0x1c], R16 ;  /* 0x00001c1001007387 */ /* 0x0081e80000100800 */
[----:B0-----:R-:W3:Y:S04]  /*25b30*/  LDL R16, [R1+0x1d20] ;  /* 0x001d200001107983 */ /* 0x001ee80000100800 */
[----:B------:R0:W-:Y:S02]  /*25b40*/  STL.S16 [R1+0x18], R6 ;  /* 0x0000180601007387 */ /* 0x0001e40000100600 */
[----:B0-----:R-:W0:Y:S02]  /*25b50*/  S2R R6, SR_TID.X ;  /* 0x0000000000067919 */ /* 0x001e240000002100 */
[----:B0-----:R-:W-:-:S04]  /*25b60*/  SHF.R.U32.HI R6, RZ, 0x5, R6 ;  /* 0x00000005ff067819 */ /* 0x001fc80000011606 */
[----:B------:R-:W-:-:S04]  /*25b70*/  SGXT.U32 R6, R6, 0x1 ;  /* 0x000000010606781a */ /* 0x000fc80000000000 */
[C---:B------:R-:W-:Y:S02]  /*25b80*/  ISETP.GE.AND P3, PT, R6.reuse, UR12, PT ;  /* 0x0000000c06007c0c */ /* 0x040fe4000bf66270 */
[----:B------:R-:W-:Y:S02]  /*25b90*/  LOP3.LUT R0, R6, 0x70, RZ, 0xfc, !PT ;  /* 0x0000007006007812 */ /* 0x000fe400078efcff */
[----:B------:R-:W4:Y:S01]  /*25ba0*/  LDL R6, [R1+0x18] ;  /* 0x0000180001067983 */ /* 0x000f220000100800 */
[----:B-----5:R-:W-:-:S04]  /*25bb0*/  @!P1 LOP3.LUT R3, R3, R2, RZ, 0x3c, !PT ;  /* 0x0000000203039212 */ /* 0x020fc800078e3cff */
[----:B------:R-:W-:-:S04]  /*25bc0*/  @!P1 LOP3.LUT R2, R3, R2, RZ, 0x3c, !PT ;  /* 0x0000000203029212 */ /* 0x000fc800078e3cff */
[----:B------:R-:W-:Y:S02]  /*25bd0*/  @!P1 LOP3.LUT R3, R3, R2, RZ, 0x3c, !PT ;  /* 0x0000000203039212 */ /* 0x000fe400078e3cff */
[----:B------:R-:W-:-:S03]  /*25be0*/  PRMT R4, RZ, 0x7610, R4 ;  /* 0x00007610ff047816 */ /* 0x000fc60000000004 */
[----:B----4-:R0:W4:Y:S01]  /*25bf0*/  @!P1 LDG.E.U8 R6, desc[UR8][R2.64] ;  /* 0x0000000802069981 */ /* 0x010122000c1e1100 */
[----:B------:R-:W-:Y:S01]  /*25c00*/  PRMT R8, RZ, 0x7610, R8 ;  /* 0x00007610ff087816 */ /* 0x000fe20000000008 */
[----:B0-----:R-:W-:Y:S02]  /*25c10*/  @!P6 IMAD.MOV.U32 R2, RZ, RZ, R9 ;  /* 0x000000ffff02e224 */ /* 0x001fe400078e0009 */
[----:B------:R-:W-:-:S05]  /*25c20*/  @!P6 IMAD.MOV.U32 R3, RZ, RZ, R15 ;  /* 0x000000ffff03e224 */ /* 0x000fca00078e000f */
[----:B------:R3:W5:Y:S02]  /*25c30*/  @!P6 LDG.E.U8 R4, desc[UR8][R2.64] ;  /* 0x000000080204e981 */ /* 0x000764000c1e1100 */
[----:B---3--:R-:W-:Y:S02]  /*25c40*/  @!P3 IMAD.MOV.U32 R2, RZ, RZ, R16 ;  /* 0x000000ffff02b224 */ /* 0x008fe400078e0010 */
[----:B--2---:R-:W-:-:S05]  /*25c50*/  @!P3 IMAD.MOV.U32 R3, RZ, RZ, R17 ;  /* 0x000000ffff03b224 */ /* 0x004fca00078e0011 */
[----:B------:R0:W2:Y:S04]  /*25c60*/  @!P3 LDG.E.U8 R8, desc[UR8][R2.64] ;  /* 0x000000080208b981 */ /* 0x0000a8000c1e1100 */
[----:B----4-:R1:W-:Y:S04]  /*25c70*/  @!P1 STL [R1+0x18], R6 ;  /* 0x0000180601009387 */ /* 0x0103e80000100800 */
[----:B------:R-:W0:Y:S04]  /*25c80*/  LDL R2, [R1+0x1c94] ;  /* 0x001c940001027983 */ /* 0x000e280000100800 */
[----:B------:R-:W0:Y:S01]  /*25c90*/  LDL R3, [R1+0x1cb8] ;  /* 0x001cb80001037983 */ /* 0x000e220000100800 */
[----:B------:R-:W-:-:S03]  /*25ca0*/  PRMT R12, RZ, 0x7610, R12 ;  /* 0x00007610ff0c7816 */ /* 0x000fc6000000000c */
[----:B------:R-:W3:Y:S04]  /*25cb0*/  LDL R15, [R1+0x1ccc] ;  /* 0x001ccc00010f7983 */ /* 0x000ee80000100800 */
[----:B------:R-:W4:Y:S01]  /*25cc0*/  LDL R9, [R1+0x1cf0] ;  /* 0x001cf00001097983 */ /* 0x000f220000100800 */
[----:B------:R-:W-:-:S03]  /*25cd0*/  PRMT R18, RZ, 0x7610, R18 ;  /* 0x00007610ff127816 */ /* 0x000fc60000000012 */
[----:B------:R-:W5:Y:S04]  /*25ce0*/  LDL R17, [R1+0x1cd4] ;  /* 0x001cd40001117983 */ /* 0x000f680000100800 */
[----:B------:R-:W2:Y:S01]  /*25cf0*/  LDL R16, [R1+0x1cf8] ;  /* 0x001cf80001107983 */ /* 0x000ea20000100800 */
[----:B0-----:R-:W-:-:S04]  /*25d00*/  @!P5 LOP3.LUT R3, R3, R2, RZ, 0x3c, !PT ;  /* 0x000000020303d212 */ /* 0x001fc800078e3cff */
[----:B------:R-:W-:-:S04]  /*25d10*/  @!P5 LOP3.LUT R2, R3, R2, RZ, 0x3c, !PT ;  /* 0x000000020302d212 */ /* 0x000fc800078e3cff */
[----:B------:R-:W-:-:S05]  /*25d20*/  @!P5 LOP3.LUT R3, R3, R2, RZ, 0x3c, !PT ;  /* 0x000000020303d212 */ /* 0x000fca00078e3cff */
[----:B------:R0:W5:Y:S04]  /*25d30*/  @!P5 LDG.E.U8 R12, desc[UR8][R2.64] ;  /* 0x00000008020cd981 */ /* 0x000168000c1e1100 */
[----:B------:R-:W0:Y:S04]  /*25d40*/  LDL R2, [R1+0x1c9c] ;  /* 0x001c9c0001027983 */ /* 0x000e280000100800 */
[----:B------:R-:W0:Y:S01]  /*25d50*/  LDL R3, [R1+0x1cc0] ;  /* 0x001cc00001037983 */ /* 0x000e220000100800 */
[----:B-1----:R-:W1:Y:S01]  /*25d60*/  S2R R6, SR_TID.X ;  /* 0x0000000000067919 */ /* 0x002e620000002100 */
[----:B------:R-:W-:-:S02]  /*25d70*/  ISETP.GE.AND P1, PT, R0, UR12, PT ;  /* 0x0000000c00007c0c */ /* 0x000fc4000bf26270 */
[----:B0-----:R-:W-:-:S04]  /*25d80*/  @!P0 LOP3.LUT R3, R3, R2, RZ, 0x3c, !PT ;  /* 0x0000000203038212 */ /* 0x001fc800078e3cff */
[----:B------:R-:W-:-:S04]  /*25d90*/  @!P0 LOP3.LUT R2, R3, R2, RZ, 0x3c, !PT ;  /* 0x0000000203028212 */ /* 0x000fc800078e3cff */
[----:B------:R-:W-:-:S05]  /*25da0*/  @!P0 LOP3.LUT R3, R3, R2, RZ, 0x3c, !PT ;  /* 0x0000000203038212 */ /* 0x000fca00078e3cff */
[----:B------:R4:W5:Y:S01]  /*25db0*/  @!P0 LDG.E.U8 R18, desc[UR8][R2.64] ;  /* 0x0000000802128981 */ /* 0x000962000c1e1100 */
[----:B-1----:R-:W-:-:S04]  /*25dc0*/  SHF.R.U32.HI R6, RZ, 0x5, R6 ;  /* 0x00000005ff067819 */ /* 0x002fc80000011606 */
[----:B------:R-:W-:-:S04]  /*25dd0*/  SGXT.U32 R6, R6, 0x1 ;  /* 0x000000010606781a */ /* 0x000fc80000000000 */
[----:B------:R-:W-:-:S04]  /*25de0*/  LOP3.LUT R0, R6, 0x72, RZ, 0xfc, !PT ;  /* 0x0000007206007812 */ /* 0x000fc800078efcff */
[----:B------:R-:W-:Y:S01]  /*25df0*/  ISETP.GE.AND P6, PT, R0, UR12, PT ;  /* 0x0000000c00007c0c */ /* 0x000fe2000bfc6270 */
[----:B----4-:R-:W-:Y:S01]  /*25e00*/  @!P1 IMAD.MOV.U32 R2, RZ, RZ, R9 ;  /* 0x000000ffff029224 */ /* 0x010fe200078e0009 */
[----:B------:R-:W-:Y:S01]  /*25e10*/  PRMT R11, RZ, 0x7610, R11 ;  /* 0x00007610ff0b7816 */ /* 0x000fe2000000000b */
[----:B---3--:R-:W-:Y:S01]  /*25e20*/  @!P1 IMAD.MOV.U32 R3, RZ, RZ, R15 ;  /* 0x000000ffff039224 */ /* 0x008fe200078e000f */
[----:B------:R-:W-:Y:S01]  /*25e30*/  PRMT R10, RZ, 0x7610, R10 ;  /* 0x00007610ff0a7816 */ /* 0x000fe2000000000a */
[----:B------:R-:W3:Y:S04]  /*25e40*/  LDL R15, [R1+0x1cdc] ;  /* 0x001cdc00010f7983 */ /* 0x000ee80000100800 */
[----:B------:R2:W4:Y:S04]  /*25e50*/  @!P1 LDG.E.U8 R11, desc[UR8][R2.64] ;  /* 0x00000008020b9981 */ /* 0x000528000c1e1100 */
[----:B------:R-:W3:Y:S01]  /*25e60*/  LDL R9, [R1+0x1d00] ;  /* 0x001d000001097983 */ /* 0x000ee20000100800 */
[----:B--2---:R-:W-:-:S02]  /*25e70*/  @!P6 IMAD.MOV.U32 R2, RZ, RZ, R16 ;  /* 0x000000ffff02e224 */ /* 0x004fc400078e0010 */
[----:B-----5:R-:W-:-:S05]  /*25e80*/  @!P6 IMAD.MOV.U32 R3, RZ, RZ, R17 ;  /* 0x000000ffff03e224 */ /* 0x020fca00078e0011 */
[----:B------:R0:W2:Y:S04]  /*25e90*/  @!P6 LDG.E.U8 R10, desc[UR8][R2.64] ;  /* 0x00000008020ae981 */ /* 0x0000a8000c1e1100 */
[----:B------:R1:W-:Y:S04]  /*25ea0*/  STL [R1+0x8], R18 ;  /* 0x0000081201007387 */ /* 0x0003e80000100800 */
[----:B------:R-:W0:Y:S04]  /*25eb0*/  LDL R2, [R1+0x1ca4] ;  /* 0x001ca40001027983 */ /* 0x000e280000100800 */
[----:B------:R-:W0:Y:S01]  /*25ec0*/  LDL R3, [R1+0x1cc8] ;  /* 0x001cc80001037983 */ /* 0x000e220000100800 */
[----:B------:R-:W-:-:S02]  /*25ed0*/  LOP3.LUT R0, R6, 0x68, RZ, 0xfc, !PT ;  /* 0x0000006806007812 */ /* 0x000fc400078efcff */
[----:B------:R-:W-:Y:S01]  /*25ee0*/  PRMT R29, RZ, 0x7610, R29 ;  /* 0x00007610ff1d7816 */ /* 0x000fe2000000001d */
[----:B-1----:R-:W5:Y:S01]  /*25ef0*/  LDL R18, [R1+0x1d08] ;  /* 0x001d080001127983 */ /* 0x002f620000100800 */
[----:B------:R-:W-:Y:S02]  /*25f00*/  ISETP.GE.AND P3, PT, R0, UR12, PT ;  /* 0x0000000c00007c0c */ /* 0x000fe4000bf66270 */
[----:B------:R-:W-:Y:S01]  /*25f10*/  LOP3.LUT R0, R6, 0x74, RZ, 0xfc, !PT ;  /* 0x0000007406007812 */ /* 0x000fe200078efcff */
[----:B------:R-:W4:Y:S03]  /*25f20*/  LDL R17, [R1+0x1cac] ;  /* 0x001cac0001117983 */ /* 0x000f260000100800 */
[----:B------:R-:W-:Y:S01]  /*25f30*/  ISETP.GE.AND P0, PT, R0, UR12, PT ;  /* 0x0000000c00007c0c */ /* 0x000fe2000bf06270 */
[----:B------:R-:W2:Y:S01]  /*25f40*/  LDL R16, [R1+0x1cd0] ;  /* 0x001cd00001107983 */ /* 0x000ea20000100800 */
[----:B------:R-:W-:-:S02]  /*25f50*/  PRMT R28, RZ, 0x7610, R28 ;  /* 0x00007610ff1c7816 */ /* 0x000fc4000000001c */
[----:B0-----:R-:W-:-:S04]  /*25f60*/  @!P2 LOP3.LUT R3, R3, R2, RZ, 0x3c, !PT ;  /* 0x000000020303a212 */ /* 0x001fc800078e3cff */
[----:B------:R-:W-:-:S04]  /*25f70*/  @!P2 LOP3.LUT R2, R3, R2, RZ, 0x3c, !PT ;  /* 0x000000020302a212 */ /* 0x000fc800078e3cff */
[----:B------:R-:W-:-:S05]  /*25f80*/  @!P2 LOP3.LUT R3, R3, R2, RZ, 0x3c, !PT ;  /* 0x000000020303a212 */ /* 0x000fca00078e3cff */
[----:B------:R3:W4:Y:S02]  /*25f90*/  @!P2 LDG.E.U8 R29, desc[UR8][R2.64] ;  /* 0x00000008021da981 */ /* 0x000724000c1e1100 */
[----:B---3--:R-:W-:Y:S02]  /*25fa0*/  @!P0 IMAD.MOV.U32 R2, RZ, RZ, R9 ;  /* 0x000000ffff028224 */ /* 0x008fe400078e0009 */
[----:B------:R-:W-:Y:S01]  /*25fb0*/  @!P0 IMAD.MOV.U32 R3, RZ, RZ, R15 ;  /* 0x000000ffff038224 */ /* 0x000fe200078e000f */
[----:B------:R-:W-:Y:S01]  /*25fc0*/  LOP3.LUT R0, R6, 0x6a, RZ, 0xfc, !PT ;  /* 0x0000006a06007812 */ /* 0x000fe200078efcff */
[----:B------:R-:W3:Y:S04]  /*25fd0*/  LDL R15, [R1+0x1cb4] ;  /* 0x001cb400010f7983 */ /* 0x000ee80000100800 */
[----:B------:R5:W3:Y:S01]  /*25fe0*/  @!P0 LDG.E.U8 R28, desc[UR8][R2.64] ;  /* 0x00000008021c8981 */ /* 0x000ae2000c1e1100 */
[----:B------:R-:W-:-:S02]  /*25ff0*/  PRMT R25, RZ, 0x7610, R25 ;  /* 0x00007610ff197816 */ /* 0x000fc40000000019 */
[----:B------:R-:W-:Y:S01]  /*26000*/  PRMT R27, RZ, 0x7610, R27 ;  /* 0x00007610ff1b7816 */ /* 0x000fe2000000001b */
[----:B------:R-:W3:Y:S04]  /*26010*/  LDL R9, [R1+0x1cd8] ;  /* 0x001cd80001097983 */ /* 0x000ee80000100800 */
[----:B------:R-:W2:Y:S01]  /*26020*/  LDL R3, [R1+0x1ce4] ;  /* 0x001ce40001037983 */ /* 0x000ea20000100800 */
[----:B------:R-:W-:Y:S02]  /*26030*/  ISETP.GE.AND P1, PT, R0, UR12, PT ;  /* 0x0000000c00007c0c */ /* 0x000fe4000bf26270 */
[----:B------:R-:W-:-:S04]  /*26040*/  LOP3.LUT R0, R6, 0x76, RZ, 0xfc, !PT ;  /* 0x0000007606007812 */ /* 0x000fc800078efcff */
[----:B------:R-:W-:-:S13]  /*26050*/  ISETP.GE.AND P5, PT, R0, UR12, PT ;  /* 0x0000000c00007c0c */ /* 0x000fda000bfa6270 */
[----:B-----5:R-:W-:Y:S01]  /*26060*/  @!P5 IMAD.MOV.U32 R2, RZ, RZ, R18 ;  /* 0x000000ffff02d224 */ /* 0x020fe200078e0012 */
[----:B------:R-:W-:Y:S01]  /*26070*/  PRMT R26, RZ, 0x7610, R26 ;  /* 0x00007610ff1a7816 */ /* 0x000fe2000000001a */
[----:B------:R-:W5:Y:S04]  /*26080*/  LDL R18, [R1+0x1cf4] ;  /* 0x001cf40001127983 */ /* 0x000f680000100800 */
[----:B--2---:R0:W2:Y:S02]  /*26090*/  @!P5 LDG.E.U8 R25, desc[UR8][R2.64] ;  /* 0x000000080219d981 */ /* 0x0040a4000c1e1100 */
[----:B0-----:R-:W-:Y:S02]  /*260a0*/  @!P3 IMAD.MOV.U32 R2, RZ, RZ, R16 ;  /* 0x000000ffff02b224 */ /* 0x001fe400078e0010 */
[----:B----4-:R-:W-:-:S02]  /*260b0*/  @!P3 IMAD.MOV.U32 R3, RZ, RZ, R17 ;  /* 0x000000ffff03b224 */ /* 0x010fc400078e0011 */
[----:B------:R-:W4:Y:S04]  /*260c0*/  LDL R17, [R1+0x1d14] ;  /* 0x001d140001117983 */ /* 0x000f280000100800 */
[----:B------:R3:W5:Y:S02]  /*260d0*/  @!P3 LDG.E.U8 R27, desc[UR8][R2.64] ;  /* 0x00000008021bb981 */ /* 0x000764000c1e1100 */
[----:B---3--:R-:W-:Y:S02]  /*260e0*/  @!P1 IMAD.MOV.U32 R2, RZ, RZ, R9 ;  /* 0x000000ffff029224 */ /* 0x008fe400078e0009 */
[----:B------:R-:W-:-:S05]  /*260f0*/  @!P1 IMAD.MOV.U32 R3, RZ, RZ, R15 ;  /* 0x000000ffff039224 */ /* 0x000fca00078e000f */
[----:B------:R0:W3:Y:S01]  /*26100*/  @!P1 LDG.E.U8 R26, desc[UR8][R2.64] ;  /* 0x00000008021a9981 */ /* 0x0000e2000c1e1100 */
[----:B------:R-:W-:-:S03]  /*26110*/  LOP3.LUT R0, R6, 0x6c, RZ, 0xfc, !PT ;  /* 0x0000006c06007812 */ /* 0x000fc600078efcff */
[----:B-----5:R1:W-:Y:S04]  /*26120*/  STL [R1+0x34c4], R27 ;  /* 0x0034c41b01007387 */ /* 0x0203e80000100800 */
[----:B------:R-:W5:Y:S01]  /*26130*/  LDL R3, [R1+0x1cec] ;  /* 0x001cec0001037983 */ /* 0x000f620000100800 */
[----:B------:R-:W-:Y:S02]  /*26140*/  ISETP.GE.AND P2, PT, R0, UR12, PT ;  /* 0x0000000c00007c0c */ /* 0x000fe4000bf46270 */
[----:B------:R-:W-:Y:S01]  /*26150*/  PRMT R19, RZ, 0x7610, R19 ;  /* 0x00007610ff137816 */ /* 0x000fe20000000013 */
[----:B------:R-:W2:Y:S04]  /*26160*/  LDL R15, [R1+0x1c84] ;  /* 0x001c8400010f7983 */ /* 0x000ea80000100800 */
[----:B-1----:R-:W0:Y:S01]  /*26170*/  LDL R27, [R1+0x1d18] ;  /* 0x001d1800011b7983 */ /* 0x002e220000100800 */
[----:B------:R-:W-:-:S03]  /*26180*/  LOP3.LUT R0, R6, 0x78, RZ, 0xfc, !PT ;  /* 0x0000007806007812 */ /* 0x000fc600078efcff */
[----:B------:R-:W3:Y:S01]  /*26190*/  LDL R9, [R1+0x1ca8] ;  /* 0x001ca80001097983 */ /* 0x000ee20000100800 */
[----:B------:R-:W-:Y:S02]  /*261a0*/  ISETP.GE.AND P0, PT, R0, UR12, PT ;  /* 0x0000000c00007c0c */ /* 0x000fe4000bf06270 */
[----:B------:R-:W-:-:S04]  /*261b0*/  LOP3.LUT R0, R6, 0x6e, RZ, 0xfc, !PT ;  /* 0x0000006e06007812 */ /* 0x000fc800078efcff */
[----:B------:R-:W-:Y:S02]  /*261c0*/  ISETP.GE.AND P5, PT, R0, UR12, PT ;  /* 0x0000000c00007c0c */ /* 0x000fe4000bfa6270 */
[----:B------:R-:W-:-:S04]  /*261d0*/  LOP3.LUT R0, R6, 0x7a, RZ, 0xfc, !PT ;  /* 0x0000007a06007812 */ /* 0x000fc800078efcff */
[----:B------:R-:W-:Y:S02]  /*261e0*/  ISETP.GE.AND P3, PT, R0, UR12, PT ;  /* 0x0000000c00007c0c */ /* 0x000fe4000bf66270 */
[----:B------:R-:W-:-:S04]  /*261f0*/  LOP3.LUT R0, R6, 0x7c, RZ, 0xfc, !PT ;  /* 0x0000007c06007812 */ /* 0x000fc800078efcff */
[----:B------:R-:W-:Y:S02]  /*26200*/  ISETP.GE.AND P1, PT, R0, UR12, PT ;  /* 0x0000000c00007c0c */ /* 0x000fe4000bf26270 */
[----:B------:R-:W-:Y:S01]  /*26210*/  PRMT R0, RZ, 0x7610, R0 ;  /* 0x00007610ff007816 */ /* 0x000fe20000000000 */
[----:B0-----:R-:W-:-:S05]  /*26220*/  @!P0 IMAD.MOV.U32 R2, RZ, RZ, R27 ;  /* 0x000000ffff028224 */ /* 0x001fca00078e001b */
[----:B-----5:R4:W5:Y:S02]  /*26230*/  @!P0 LDG.E.U8 R19, desc[UR8][R2.64] ;  /* 0x0000000802138981 */ /* 0x020964000c1e1100 */
[----:B----4-:R-:W-:Y:S02]  /*26240*/  @!P3 IMAD.MOV.U32 R2, RZ, RZ, R17 ;  /* 0x000000ffff02b224 */ /* 0x010fe400078e0011 */
[----:B------:R-:W-:-:S05]  /*26250*/  @!P3 IMAD.MOV.U32 R3, RZ, RZ, R18 ;  /* 0x000000ffff03b224 */ /* 0x000fca00078e0012 */
[----:B------:R-:W4:Y:S01]  /*26260*/  @!P3 LDG.E.U8 R0, desc[UR8][R2.64] ;  /* 0x000000080200b981 */ /* 0x000f22000c1e1100 */
[----:B------:R-:W-:Y:S01]  /*26270*/  LOP3.LUT R16, R6, 0x5c, RZ, 0xfc, !PT ;  /* 0x0000005c06107812 */ /* 0x000fe200078efcff */
[----:B--2---:R-:W-:Y:S01]  /*26280*/  @!P4 IMAD.MOV.U32 R17, RZ, RZ, R15 ;  /* 0x000000ffff11c224 */ /* 0x004fe200078e000f */
[----:B------:R-:W-:Y:S01]  /*26290*/  PRMT R21, RZ, 0x7610, R21 ;  /* 0x00007610ff157816 */ /* 0x000fe20000000015 */
[----:B---3--:R0:W-:Y:S01]  /*262a0*/  STL [R1+0x34c8], R26 ;  /* 0x0034c81a01007387 */ /* 0x0081e20000100800 */
[----:B------:R-:W-:Y:S01]  /*262b0*/  ISETP.GE.AND P0, PT, R16, UR12, PT ;  /* 0x0000000c10007c0c */ /* 0x000fe2000bf06270 */
[----:B------:R-:W-:-:S05]  /*262c0*/  @!P4 IMAD.MOV.U32 R16, RZ, RZ, R9 ;  /* 0x000000ffff10c224 */ /* 0x000fca00078e0009 */
[----:B------:R1:W2:Y:S01]  /*262d0*/  @!P4 LDG.E.U8 R21, desc[UR8][R16.64] ;  /* 0x000000081015c981 */ /* 0x0002a2000c1e1100 */
[----:B------:R-:W-:-:S04]  /*262e0*/  LOP3.LUT R6, R6, 0x7e, RZ, 0xfc, !PT ;  /* 0x0000007e06067812 */ /* 0x000fc800078efcff */
[----:B------:R-:W-:Y:S01]  /*262f0*/  ISETP.GE.AND P3, PT, R6, UR12, PT ;  /* 0x0000000c06007c0c */ /* 0x000fe2000bf66270 */
[----:B-----5:R3:W-:Y:S04]  /*26300*/  STL [R1+0x34cc], R19 ;  /* 0x0034cc1301007387 */ /* 0x0207e80000100800 */
[----:B------:R-:W1:Y:S04]  /*26310*/  LDL R27, [R1+0x1ce0] ;  /* 0x001ce000011b7983 */ /* 0x000e680000100800 */
[----:B0-----:R-:W5:Y:S04]  /*26320*/  LDL R26, [R1+0x1c80] ;  /* 0x001c8000011a7983 */ /* 0x001f680000100800 */
[----:B---3--:R-:W3:Y:S04]  /*26330*/  LDL R19, [R1+0x1ca0] ;  /* 0x001ca00001137983 */ /* 0x008ee80000100800 */
[----:B----4-:R0:W-:Y:S04]  /*26340*/  STL [R1+0x34d0], R0 ;  /* 0x0034d00001007387 */ /* 0x0101e80000100800 */
[----:B------:R-:W4:Y:S04]  /*26350*/  LDL R17, [R1+0x1cbc] ;  /* 0x001cbc0001117983 */ /* 0x000f280000100800 */
[----:B------:R-:W2:Y:S04]  /*26360*/  LDL R18, [R1+0x1cc4] ;  /* 0x001cc40001127983 */ /* 0x000ea80000100800 */
[----:B------:R-:W2:Y:S04]  /*26370*/  LDL R15, [R1+0x1ce8] ;  /* 0x001ce800010f7983 */ /* 0x000ea80000100800 */
[----:B------:R-:W2:Y:S04]  /*26380*/  LDL R9, [R1+0x1cfc] ;  /* 0x001cfc0001097983 */ /* 0x000ea80000100800 */
[----:B------:R-:W2:Y:S04]  /*26390*/  LDL R6, [R1+0x1d10] ;  /* 0x001d100001067983 */ /* 0x000ea80000100800 */
[----:B------:R-:W2:Y:S04]  /*263a0*/  LDL R2, [R1+0x1d04] ;  /* 0x001d040001027983 */ /* 0x000ea80000100800 */
[----:B0-----:R-:W2:Y:S01]  /*263b0*/  LDL R0, [R1+0x1d0c] ;  /* 0x001d0c0001007983 */ /* 0x001ea20000100800 */
[----:B------:R-:W-:-:S02]  /*263c0*/  PRMT R3, RZ, 0x7610, R3 ;  /* 0x00007610ff037816 */ /* 0x000fc40000000003 */
[----:B------:R-:W-:Y:S02]  /*263d0*/  PRMT R20, RZ, 0x7610, R20 ;  /* 0x00007610ff147816 */ /* 0x000fe40000000014 */
[----:B------:R-:W-:Y:S02]  /*263e0*/  PRMT R22, RZ, 0x7610, R22 ;  /* 0x00007610ff167816 */ /* 0x000fe40000000016 */
[----:B------:R-:W-:Y:S02]  /*263f0*/  PRMT R23, RZ, 0x7610, R23 ;  /* 0x00007610ff177816 */ /* 0x000fe40000000017 */
[----:B------:R-:W-:Y:S01]  /*26400*/  PRMT R24, RZ, 0x7610, R24 ;  /* 0x00007610ff187816 */ /* 0x000fe20000000018 */
[----:B-1----:R-:W-:-:S05]  /*26410*/  @!P2 IMAD.MOV.U32 R16, RZ, RZ, R27 ;  /* 0x000000ffff10a224 */ /* 0x002fca00078e001b */
[----:B----4-:R3:W4:Y:S02]  /*26420*/  @!P2 LDG.E.U8 R3, desc[UR8][R16.64] ;  /* 0x000000081003a981 */ /* 0x010724000c1e1100 */
[----:B---3--:R-:W-:Y:S02]  /*26430*/  @!P0 IMAD.MOV.U32 R16, RZ, RZ, R19 ;  /* 0x000000ffff108224 */ /* 0x008fe400078e0013 */
[----:B-----5:R-:W-:-:S05]  /*26440*/  @!P0 IMAD.MOV.U32 R17, RZ, RZ, R26 ;  /* 0x000000ffff118224 */ /* 0x020fca00078e001a */
[----:B------:R2:W3:Y:S02]  /*26450*/  @!P0 LDG.E.U8 R20, desc[UR8][R16.64] ;  /* 0x0000000810148981 */ /* 0x0004e4000c1e1100 */
[----:B--2---:R-:W-:Y:S02]  /*26460*/  @!P5 IMAD.MOV.U32 R16, RZ, RZ, R15 ;  /* 0x000000ffff10d224 */ /* 0x004fe400078e000f */
[----:B------:R-:W-:-:S05]  /*26470*/  @!P5 IMAD.MOV.U32 R17, RZ, RZ, R18 ;  /* 0x000000ffff11d224 */ /* 0x000fca00078e0012 */
[----:B------:R0:W2:Y:S02]  /*26480*/  @!P5 LDG.E.U8 R22, desc[UR8][R16.64] ;  /* 0x000000081016d981 */ /* 0x0000a4000c1e1100 */
[----:B0-----:R-:W-:Y:S02]  /*26490*/  @!P1 IMAD.MOV.U32 R16, RZ, RZ, R6 ;  /* 0x000000ffff109224 */ /* 0x001fe400078e0006 */
[----:B------:R-:W-:-:S05]  /*264a0*/  @!P1 IMAD.MOV.U32 R17, RZ, RZ, R9 ;  /* 0x000000ffff119224 */ /* 0x000fca00078e0009 */
[----:B------:R0:W5:Y:S02]  /*264b0*/  @!P1 LDG.E.U8 R23, desc[UR8][R16.64] ;  /* 0x0000000810179981 */ /* 0x000164000c1e1100 */
[----:B0-----:R-:W-:Y:S02]  /*264c0*/  @!P3 IMAD.MOV.U32 R16, RZ, RZ, R0 ;  /* 0x000000ffff10b224 */ /* 0x001fe400078e0000 */
[----:B------:R-:W-:-:S05]  /*264d0*/  @!P3 IMAD.MOV.U32 R17, RZ, RZ, R2 ;  /* 0x000000ffff11b224 */ /* 0x000fca00078e0002 */
[----:B------:R0:W5:Y:S01]  /*264e0*/  @!P3 LDG.E.U8 R24, desc[UR8][R16.64] ;  /* 0x000000081018b981 */ /* 0x000162000c1e1100 */
[----:B------:R-:W0:Y:S03]  /*264f0*/  S2R R18, SR_TID.X ;  /* 0x0000000000127919 */ /* 0x000e260000002100 */
[----:B------:R1:W-:Y:S01]  /*26500*/  STL [R1+0x34a4], R21 ;  /* 0x0034a41501007387 */ /* 0x0003e20000100800 */
[C---:B0-----:R-:W-:Y:S01]  /*26510*/  LOP3.LUT R16, R18.reuse, 0x7, RZ, 0xc0, !PT ;  /* 0x0000000712107812 */ /* 0x041fe200078ec0ff */
[----:B------:R-:W-:-:S04]  /*26520*/  IMAD.SHL.U32 R2, R18, 0x2, RZ ;  /* 0x0000000212027824 */ /* 0x000fc800078e00ff */
[----:B------:R-:W-:Y:S01]  /*26530*/  IMAD R16, R16, 0x90, RZ ;  /* 0x0000009010107824 */ /* 0x000fe200078e02ff */
[----:B------:R-:W-:-:S04]  /*26540*/  SHF.R.U32.HI R17, RZ, 0x2, R18 ;  /* 0x00000002ff117819 */ /* 0x000fc80000011612 */
[----:B------:R-:W-:Y:S02]  /*26550*/  LOP3.LUT R16, R16, 0x30, R2, 0x78, !PT ;  /* 0x0000003010107812 */ /* 0x000fe400078e7802 */
[----:B------:R-:W-:Y:S02]  /*26560*/  LOP3.LUT R2, R18, 0x3, RZ, 0xc0, !PT ;  /* 0x0000000312027812 */ /* 0x000fe400078ec0ff */
[----:B------:R-:W-:-:S03]  /*26570*/  SGXT.U32 R17, R17, 0x3 ;  /* 0x000000031111781a */ /* 0x000fc60000000000 */
[----:B------:R-:W-:Y:S01]  /*26580*/  IMAD R2, R2, 0x88, RZ ;  /* 0x0000008802027824 */ /* 0x000fe200078e02ff */
[C---:B------:R-:W-:Y:S02]  /*26590*/  LOP3.LUT R6, R18.reuse, 0x3f, RZ, 0xc0, !PT ;  /* 0x0000003f12067812 */ /* 0x040fe400078ec0ff */
[----:B------:R-:W-:Y:S02]  /*265a0*/  LOP3.LUT R0, R18, 0x20, RZ, 0xc0, !PT ;  /* 0x0000002012007812 */ /* 0x000fe400078ec0ff */
[----:B------:R-:W-:Y:S01]  /*265b0*/  LOP3.LUT R2, R2, R17, RZ, 0xfc, !PT ;  /* 0x0000001102027212 */ /* 0x000fe200078efcff */
[----:B----4-:R-:W-:Y:S04]  /*265c0*/  STL [R1+0x34a8], R3 ;  /* 0x0034a80301007387 */ /* 0x010fe80000100800 */
[----:B---3--:R-:W-:Y:S04]  /*265d0*/  STL [R1+0x34ac], R20 ;  /* 0x0034ac1401007387 */ /* 0x008fe80000100800 */
[----:B--2---:R-:W-:Y:S04]  /*265e0*/  STL [R1+0x34b0], R22 ;  /* 0x0034b01601007387 */ /* 0x004fe80000100800 */
[----:B-----5:R-:W-:Y:S04]  /*265f0*/  STL [R1+0x34b4], R23 ;  /* 0x0034b41701007387 */ /* 0x020fe80000100800 */
[----:B------:R-:W-:Y:S04]  /*26600*/  STL [R1+0x34b8], R24 ;  /* 0x0034b81801007387 */ /* 0x000fe80000100800 */
[----:B------:R-:W2:Y:S04]  /*26610*/  LDL.LU R9, [R1+0x2c] ;  /* 0x00002c0001097983 */ /* 0x000ea80000300800 */
[----:B------:R-:W3:Y:S04]  /*26620*/  LDL.LU R15, [R1+0x28] ;  /* 0x00002800010f7983 */ /* 0x000ee80000300800 */
[----:B------:R-:W4:Y:S04]  /*26630*/  LDL.LU R18, [R1+0x24] ;  /* 0x0000240001127983 */ /* 0x000f280000300800 */
[----:B-1----:R-:W5:Y:S04]  /*26640*/  LDL.LU R21, [R1+0x4] ;  /* 0x0000040001157983 */ /* 0x002f680000300800 */
[----:B------:R-:W-:Y:S04]  /*26650*/  STL [R1+0x2d2c], R2 ;  /* 0x002d2c0201007387 */ /* 0x000fe80000100800 */
        /* <DEDUP_REMOVED lines=240> */
[----:B------:R0:W-:Y:S04]  /*27560*/  STL [R1+0x34bc], R2 ;  /* 0x0034bc0201007387 */ /* 0x0001e80000100800 */
[----:B0-----:R-:W5:Y:S04]  /*27570*/  LDL.LU R2, [R1+0xc] ;  /* 0x00000c0001027983 */ /* 0x001f680000300800 */
        /* <DEDUP_REMOVED lines=204> */
[----:B------:R-:W-:Y:S01]  /*28240*/  STL [R1+0x3394], R17 ;  /* 0x0033941101007387 */ /* 0x000fe20000100800 */
[----:B------:R-:W0:Y:S03]  /*28250*/  S2UR UR6, SR_CgaCtaId ;  /* 0x00000000000679c3 */ /* 0x000e260000008800 */
        /* <DEDUP_REMOVED lines=22> */
[----:B------:R-:W-:-:S03]  /*283c0*/  UMOV UR5, 0x400 ;  /* 0x0000040000057882 */ /* 0x000fc60000000000 */
[----:B------:R-:W-:Y:S04]  /*283d0*/  STL [R1+0x344c], R17 ;  /* 0x00344c1101007387 */ /* 0x000fe80000100800 */
[----:B------:R-:W-:Y:S01]  /*283e0*/  STL [R1+0x3454], R17 ;  /* 0x0034541101007387 */ /* 0x000fe20000100800 */
[----:B0-----:R-:W-:Y:S01]  /*283f0*/  ULEA UR5, UR6, UR5, 0x18 ;  /* 0x0000000506057291 */ /* 0x001fe2000f8ec03f */
[----:B------:R-:W-:Y:S01]  /*28400*/  BAR.SYNC.DEFER_BLOCKING 0x0 ;  /* 0x0000000000007b1d */ /* 0x000fe20000010000 */
[----:B------:R-:W-:Y:S01]  /*28410*/  LOP3.LUT R3, R6, 0x40, RZ, 0xfc, !PT ;  /* 0x0000004006037812 */ /* 0x000fe200078efcff */
[----:B------:R-:W-:-:S04]  /*28420*/  IMAD.SHL.U32 R0, R0, 0x20, RZ ;  /* 0x0000002000007824 */ /* 0x000fc800078e00ff */
[----:B------:R-:W-:Y:S04]  /*28430*/  STL [R1+0x345c], R17 ;  /* 0x00345c1101007387 */ /* 0x000fe80000100800 */
[----:B------:R-:W-:Y:S04]  /*28440*/  STL [R1+0x3464], R17 ;  /* 0x0034641101007387 */ /* 0x000fe80000100800 */
[----:B------:R-:W-:Y:S04]  /*28450*/  STL [R1+0x346c], R17 ;  /* 0x00346c1101007387 */ /* 0x000fe80000100800 */
[----:B------:R-:W-:Y:S04]  /*28460*/  STL [R1+0x3474], R17 ;  /* 0x0034741101007387 */ /* 0x000fe80000100800 */
[----:B------:R-:W-:Y:S04]  /*28470*/  STL [R1+0x347c], R17 ;  /* 0x00347c1101007387 */ /* 0x000fe80000100800 */
[----:B------:R-:W-:Y:S04]  /*28480*/  STL [R1+0x3484], R17 ;  /* 0x0034841101007387 */ /* 0x000fe80000100800 */
[----:B------:R-:W-:Y:S01]  /*28490*/  STL [R1+0x348c], R17 ;  /* 0x00348c1101007387 */ /* 0x000fe20000100800 */
[----:B------:R-:W-:-:S03]  /*284a0*/  ISETP.GE.AND P1, PT, R3, UR12, PT ;  /* 0x0000000c03007c0c */ /* 0x000fc6000bf26270 */
[----:B------:R-:W-:Y:S01]  /*284b0*/  STL [R1+0x3494], R17 ;  /* 0x0034941101007387 */ /* 0x000fe20000100800 */
[----:B------:R-:W-:-:S03]  /*284c0*/  LOP3.LUT R3, R16, R0, RZ, 0xfc, !PT ;  /* 0x0000000010037212 */ /* 0x000fc600078efcff */
[----:B------:R-:W-:Y:S04]  /*284d0*/  STL [R1+0x349c], R17 ;  /* 0x00349c1101007387 */ /* 0x000fe80000100800 */
[----:B------:R0:W-:Y:S04]  /*284e0*/  STL [R1+0x34c0], R17 ;  /* 0x0034c01101007387 */ /* 0x0001e80000100800 */
[----:B------:R-:W-:Y:S04]  /*284f0*/  STS.U8 [R6+UR5], R8 ;  /* 0x0000000806007988 */ /* 0x000fe80008000005 */
[----:B0-----:R-:W5:Y:S04]  /*28500*/  LDL.LU R17, [R1+0x10] ;  /* 0x0000100001117983 */ /* 0x001f680000300800 */
[----:B------:R0:W-:Y:S04]  /*28510*/  STL [R1+0x34d4], R16 ;  /* 0x0034d41001007387 */ /* 0x0001e80000100800 */
[----:B0-----:R-:W5:Y:S04]  /*28520*/  LDL.LU R16, [R1+0x20] ;  /* 0x0000200001107983 */ /* 0x001f680000300800 */
        /* <DEDUP_REMOVED lines=8> */
[----:B------:R-:W5:Y:S04]  /*285b0*/  LDL.LU R27, [R1] ;  /* 0x00000000011b7983 */ /* 0x000f680000300800 */
[----:B------:R-:W-:Y:S04]  /*285c0*/  STL [R1+0x410], R3 ;  /* 0x0004100301007387 */ /* 0x000fe80000100800 */
[----:B--2---:R0:W-:Y:S04]  /*285d0*/  STS.U8 [R6+UR5+0x40], R9 ;  /* 0x0000400906007988 */ /* 0x0041e80008000005 */
[----:B---3--:R1:W-:Y:S04]  /*285e0*/  STS.U8 [R6+UR5+0x200], R15 ;  /* 0x0002000f06007988 */ /* 0x0083e80008000005 */
[----:B----4-:R2:W-:Y:S04]  /*285f0*/  STS.U8 [R6+UR5+0x240], R18 ;  /* 0x0002401206007988 */ /* 0x0105e80008000005 */
[----:B0-----:R-:W3:Y:S04]  /*28600*/  LDL.LU R9, [R1+0x34f4] ;  /* 0x0034f40001097983 */ /* 0x001ee80000300800 */
[----:B-1----:R-:W4:Y:S04]  /*28610*/  LDL.LU R15, [R1+0x34f0] ;  /* 0x0034f000010f7983 */ /* 0x002f280000300800 */
[----:B--2---:R-:W2:Y:S04]  /*28620*/  LDL.LU R18, [R1+0x34ec] ;  /* 0x0034ec0001127983 */ /* 0x004ea80000300800 */
[----:B-----5:R0:W-:Y:S04]  /*28630*/  STS.U8 [R6+UR5+0x640], R21 ;  /* 0x0006401506007988 */ /* 0x0201e80008000005 */
[----:B------:R1:W-:Y:S04]  /*28640*/  STS.U8 [R6+UR5+0xa40], R13 ;  /* 0x000a400d06007988 */ /* 0x0003e80008000005 */
[----:B0-----:R-:W5:Y:S04]  /*28650*/  LDL.LU R21, [R1+0x8] ;  /* 0x0000080001157983 */ /* 0x001f680000300800 */
[----:B------:R-:W-:Y:S01]  /*28660*/  STS.U8 [R6+UR5+0xe40], R10 ;  /* 0x000e400a06007988 */ /* 0x000fe20008000005 */
[----:B-1----:R-:W-:-:S03]  /*28670*/  LOP3.LUT R13, R6, 0x8, RZ, 0x3c, !PT ;  /* 0x00000008060d7812 */ /* 0x002fc600078e3cff */
[----:B------:R-:W-:Y:S04]  /*28680*/  STS.U8 [R6+UR5+0xe00], R11 ;  /* 0x000e000b06007988 */ /* 0x000fe80008000005 */
[----:B------:R-:W-:Y:S04]  /*28690*/  STS.U8 [R6+UR5+0xc40], R12 ;  /* 0x000c400c06007988 */ /* 0x000fe80008000005 */
[----:B------:R-:W-:Y:S04]  /*286a0*/  STS.U8 [R6+UR5+0xa00], R14 ;  /* 0x000a000e06007988 */ /* 0x000fe80008000005 */
[----:B------:R-:W-:Y:S04]  /*286b0*/  STS.U8 [R6+UR5+0x600], R2 ;  /* 0x0006000206007988 */ /* 0x000fe80008000005 */
[----:B------:R-:W-:Y:S04]  /*286c0*/  STS.U8 [R6+UR5+0xc00], R4 ;  /* 0x000c000406007988 */ /* 0x000fe80008000005 */
[----:B------:R-:W-:Y:S04]  /*286d0*/  STS.U8 [R6+UR5+0x440], R17 ;  /* 0x0004401106007988 */ /* 0x000fe80008000005 */
[----:B------:R-:W-:Y:S04]  /*286e0*/  STS.U8 [R6+UR5+0x400], R16 ;  /* 0x0004001006007988 */ /* 0x000fe80008000005 */
[----:B--2---:R-:W-:Y:S04]  /*286f0*/  STL [R1+0x34d8], R18 ;  /* 0x0034d81201007387 */ /* 0x004fe80000100800 */
[----:B------:R-:W-:Y:S04]  /*28700*/  STL [R1+0x34dc], R14 ;  /* 0x0034dc0e01007387 */ /* 0x000fe80000100800 */
[----:B------:R-:W-:Y:S04]  /*28710*/  STL [R1+0x34e0], R12 ;  /* 0x0034e00c01007387 */ /* 0x000fe80000100800 */
[----:B------:R-:W-:Y:S04]  /*28720*/  STL [R1+0x34e4], R11 ;  /* 0x0034e40b01007387 */ /* 0x000fe80000100800 */
[----:B------:R0:W-:Y:S04]  /*28730*/  STL [R1+0x34e8], R10 ;  /* 0x0034e80a01007387 */ /* 0x0001e80000100800 */
[----:B------:R1:W-:Y:S04]  /*28740*/  STS.U8 [R6+UR5+0x800], R18 ;  /* 0x0008001206007988 */ /* 0x0003e80008000005 */
[----:B0-----:R-:W2:Y:S04]  /*28750*/  LDL.LU R10, [R1+0x98] ;  /* 0x00009800010a7983 */ /* 0x001ea80000300800 */
[----:B------:R-:W2:Y:S04]  /*28760*/  LDL.LU R11, [R1+0x94] ;  /* 0x00009400010b7983 */ /* 0x000ea80000300800 */
[----:B------:R-:W2:Y:S04]  /*28770*/  LDL.LU R12, [R1+0x88] ;  /* 0x00008800010c7983 */ /* 0x000ea80000300800 */
[----:B------:R-:W2:Y:S04]  /*28780*/  LDL.LU R14, [R1+0x84] ;  /* 0x00008400010e7983 */ /* 0x000ea80000300800 */
[----:B----4-:R-:W-:Y:S04]  /*28790*/  STS.U8 [R6+UR5+0x840], R15 ;  /* 0x0008400f06007988 */ /* 0x010fe80008000005 */
[----:B-1----:R-:W4:Y:S04]  /*287a0*/  LDL.LU R18, [R1+0x78] ;  /* 0x0000780001127983 */ /* 0x002f280000300800 */
[----:B------:R0:W-:Y:S04]  /*287b0*/  STS.U8 [R13+UR5+0x480], R0 ;  /* 0x000480000d007988 */ /* 0x0001e80008000005 */
[----:B------:R-:W4:Y:S04]  /*287c0*/  LDL.LU R16, [R1+0x74] ;  /* 0x0000740001107983 */ /* 0x000f280000300800 */
[----:B------:R1:W-:Y:S04]  /*287d0*/  STS.U8 [R13+UR5+0x4c0], R19 ;  /* 0x0004c0130d007988 */ /* 0x0003e80008000005 */
[----:B0-----:R-:W4:Y:S04]  /*287e0*/  LDL.LU R0, [R1+0x5c] ;  /* 0x00005c0001007983 */ /* 0x001f280000300800 */
[----:B------:R0:W-:Y:S04]  /*287f0*/  STS.U8 [R13+UR5+0x680], R26 ;  /* 0x0006801a0d007988 */ /* 0x0001e80008000005 */
[----:B-1----:R-:W4:Y:S04]  /*28800*/  LDL.LU R19, [R1+0x58] ;  /* 0x0000580001137983 */ /* 0x002f280000300800 */
[----:B------:R1:W-:Y:S04]  /*28810*/  STS.U8 [R13+UR5+0x6c0], R27 ;  /* 0x0006c01b0d007988 */ /* 0x0003e80008000005 */
[----:B0-----:R-:W4:Y:S04]  /*28820*/  LDL.LU R26, [R1+0x3c] ;  /* 0x00003c00011a7983 */ /* 0x001f280000300800 */
[----:B-1----:R-:W4:Y:S04]  /*28830*/  LDL.LU R27, [R1+0x38] ;  /* 0x00003800011b7983 */ /* 0x002f280000300800 */
[----:B------:R0:W-:Y:S04]  /*28840*/  STS.U8 [R13+UR5+0xa80], R7 ;  /* 0x000a80070d007988 */ /* 0x0001e80008000005 */
[----:B------:R-:W4:Y:S01]  /*28850*/  LDL.LU R4, [R1+0x18] ;  /* 0x0000180001047983 */ /* 0x000f220000300800 */
[----:B0-----:R-:W-:-:S03]  /*28860*/  LOP3.LUT R7, R6, 0x10, RZ, 0x3c, !PT ;  /* 0x0000001006077812 */ /* 0x001fc600078e3cff */
[----:B------:R-:W4:Y:S04]  /*28870*/  LDL.LU R6, [R1+0x1c] ;  /* 0x00001c0001067983 */ /* 0x000f280000300800 */
[----:B------:R-:W4:Y:S04]  /*28880*/  LDL.LU R17, [R1+0x90] ;  /* 0x0000900001117983 */ /* 0x000f280000300800 */
[----:B------:R0:W-:Y:S04]  /*28890*/  STS.U8 [R13+UR5+0xac0], R5 ;  /* 0x000ac0050d007988 */ /* 0x0001e80008000005 */
[----:B------:R-:W4:Y:S04]  /*288a0*/  LDL.LU R2, [R1+0x8c] ;  /* 0x00008c0001027983 */ /* 0x000f280000300800 */
[----:B------:R1:W-:Y:S04]  /*288b0*/  STS.U8 [R13+UR5+0x80], R24 ;  /* 0x000080180d007988 */ /* 0x0003e80008000005 */
[----:B0-----:R-:W4:Y:S01]  /*288c0*/  LDL.LU R5, [R1+0x80] ;  /* 0x0000800001057983 */ /* 0x001f220000300800 */
[----:B------:R-:W-:-:S03]  /*288d0*/  IMAD.MOV.U32 R15, RZ, RZ, R3 ;  /* 0x000000ffff0f7224 */ /* 0x000fc600078e0003 */
[----:B------:R0:W-:Y:S04]  /*288e0*/  STS.U8 [R13+UR5+0xc0], R23 ;  /* 0x0000c0170d007988 */ /* 0x0001e80008000005 */
[----:B-1----:R-:W4:Y:S04]  /*288f0*/  LDL.LU R24, [R1+0x7c] ;  /* 0x00007c0001187983 */ /* 0x002f280000300800 */
[----:B------:R1:W-:Y:S04]  /*28900*/  STS.U8 [R13+UR5+0x280], R22 ;  /* 0x000280160d007988 */ /* 0x0003e80008000005 */
[----:B0-----:R-:W4:Y:S04]  /*28910*/  LDL.LU R23, [R1+0x70] ;  /* 0x0000700001177983 */ /* 0x001f280000300800 */
[----:B------:R0:W-:Y:S04]  /*28920*/  STS.U8 [R13+UR5+0x2c0], R20 ;  /* 0x0002c0140d007988 */ /* 0x0001e80008000005 */
[----:B-1----:R-:W4:Y:S04]  /*28930*/  LDL.LU R22, [R1+0x54] ;  /* 0x0000540001167983 */ /* 0x002f280000300800 */
[----:B---3--:R-:W-:Y:S04]  /*28940*/  STS.U8 [R13+UR5+0x880], R9 ;  /* 0x000880090d007988 */ /* 0x008fe80008000005 */
[----:B0-----:R-:W3:Y:S04]  /*28950*/  LDL.LU R20, [R1+0x50] ;  /* 0x0000500001147983 */ /* 0x001ee80000300800 */
[----:B------:R-:W-:Y:S04]  /*28960*/  STS.U8 [R13+UR5+0x8c0], R8 ;  /* 0x0008c0080d007988 */ /* 0x000fe80008000005 */
[----:B-----5:R0:W-:Y:S04]  /*28970*/  STS.U8 [R13+UR5+0xc80], R21 ;  /* 0x000c80150d007988 */ /* 0x0201e80008000005 */
[----:B------:R-:W5:Y:S04]  /*28980*/  LDL.LU R3, [R1+0x34] ;  /* 0x0000340001037983 */ /* 0x000f680000300800 */
[----:B------:R-:W-:Y:S04]  /*28990*/  STS.U8 [R13+UR5+0xcc0], R29 ;  /* 0x000cc01d0d007988 */ /* 0x000fe80008000005 */
[----:B------:R-:W-:Y:S04]  /*289a0*/  STS.U8 [R13+UR5+0xe80], R28 ;  /* 0x000e801c0d007988 */ /* 0x000fe80008000005 */
[----:B------:R-:W-:Y:S04]  /*289b0*/  STS.U8 [R13+UR5+0xec0], R25 ;  /* 0x000ec0190d007988 */ /* 0x000fe80008000005 */
[----:B0-----:R-:W5:Y:S04]  /*289c0*/  LDL.LU R21, [R1+0x30] ;  /* 0x0000300001157983 */ /* 0x001f680000300800 */
[----:B--2---:R0:W-:Y:S04]  /*289d0*/  STS.U8 [R7+UR5+0x100], R10 ;  /* 0x0001000a07007988 */ /* 0x0041e80008000005 */
[----:B------:R1:W-:Y:S04]  /*289e0*/  STS.U8 [R7+UR5+0x140], R11 ;  /* 0x0001400b07007988 */ /* 0x0003e80008000005 */
[----:B------:R2:W-:Y:S04]  /*289f0*/  STS.U8 [R7+UR5+0x300], R12 ;  /* 0x0003000c07007988 */ /* 0x0005e80008000005 */
[----:B0-----:R-:W5:Y:S04]  /*28a00*/  LDL.LU R10, [R1+0x34e8] ;  /* 0x0034e800010a7983 */ /* 0x001f680000300800 */
[----:B-1----:R-:W5:Y:S04]  /*28a10*/  LDL.LU R11, [R1+0x34e4] ;  /* 0x0034e400010b7983 */ /* 0x002f680000300800 */
[----:B--2---:R-:W2:Y:S04]  /*28a20*/  LDL.LU R12, [R1+0x34e0] ;  /* 0x0034e000010c7983 */ /* 0x004ea80000300800 */
[----:B------:R0:W-:Y:S04]  /*28a30*/  STS.U8 [R7+UR5+0x340], R14 ;  /* 0x0003400e07007988 */ /* 0x0001e80008000005 */
[----:B----4-:R1:W-:Y:S04]  /*28a40*/  STS.U8 [R7+UR5+0x500], R18 ;  /* 0x0005001207007988 */ /* 0x0103e80008000005 */
[----:B------:R4:W-:Y:S04]  /*28a50*/  STS.U8 [R7+UR5+0x540], R16 ;  /* 0x0005401007007988 */ /* 0x0009e80008000005 */
[----:B0-----:R-:W2:Y:S04]  /*28a60*/  LDL.LU R14, [R1+0x34dc] ;  /* 0x0034dc00010e7983 */ /* 0x001ea80000300800 */
[----:B-1----:R-:W2:Y:S04]  /*28a70*/  LDL.LU R18, [R1+0x34d8] ;  /* 0x0034d80001127983 */ /* 0x002ea80000300800 */
[----:B----4-:R-:W4:Y:S04]  /*28a80*/  LDL.LU R16, [R1+0x34d4] ;  /* 0x0034d40001107983 */ /* 0x010f280000300800 */
[----:B------:R0:W-:Y:S04]  /*28a90*/  STS.U8 [R7+UR5+0x700], R0 ;  /* 0x0007000007007988 */ /* 0x0001e80008000005 */
[----:B------:R1:W-:Y:S04]  /*28aa0*/  STS.U8 [R7+UR5+0x740], R19 ;  /* 0x0007401307007988 */ /* 0x0003e80008000005 */
[----:B------:R1:W-:Y:S04]  /*28ab0*/  STS.U8 [R7+UR5+0x900], R26 ;  /* 0x0009001a07007988 */ /* 0x0003e80008000005 */
[----:B0-----:R-:W3:Y:S04]  /*28ac0*/  LDL.LU R0, [R1+0x34d0] ;  /* 0x0034d00001007983 */ /* 0x001ee80000300800 */
[----:B-1----:R-:W5:Y:S04]  /*28ad0*/  LDL.LU R19, [R1+0x34cc] ;  /* 0x0034cc0001137983 */ /* 0x002f680000300800 */
[----:B------:R-:W2:Y:S04]  /*28ae0*/  LDL.LU R26, [R1+0x34c8] ;  /* 0x0034c800011a7983 */ /* 0x000ea80000300800 */
[----:B------:R0:W-:Y:S04]  /*28af0*/  STS.U8 [R7+UR5+0x940], R27 ;  /* 0x0009401b07007988 */ /* 0x0001e80008000005 */
[----:B0-----:R-:W4:Y:S04]  /*28b00*/  LDL.LU R27, [R1+0x34c4] ;  /* 0x0034c400011b7983 */ /* 0x001f280000300800 */
[----:B------:R0:W-:Y:S02]  /*28b10*/  STS.U8 [R7+UR5+0xb00], R6 ;  /* 0x000b000607007988 */ /* 0x0001e40008000005 */
[----:B0-----:R-:W0:Y:S02]  /*28b20*/  S2R R6, SR_TID.X ;  /* 0x0000000000067919 */ /* 0x001e240000002100 */
[----:B------:R1:W-:Y:S01]  /*28b30*/  STS.U8 [R7+UR5+0xb40], R4 ;  /* 0x000b400407007988 */ /* 0x0003e20008000005 */
[----:B0-----:R-:W-:-:S04]  /*28b40*/  LOP3.LUT R6, R6, 0x3f, RZ, 0xc0, !PT ;  /* 0x0000003f06067812 */ /* 0x001fc800078ec0ff */
[----:B-1----:R-:W-:Y:S02]  /*28b50*/  LOP3.LUT R4, R6, 0x18, RZ, 0x3c, !PT ;  /* 0x0000001806047812 */ /* 0x002fe400078e3cff */
[----:B------:R-:W4:Y:S04]  /*28b60*/  LDL.LU R6, [R1+0x6c] ;  /* 0x00006c0001067983 */ /* 0x000f280000300800 */
[----:B---3--:R-:W-:Y:S04]  /*28b70*/  STS.U8 [R7+UR5+0xf40], R0 ;  /* 0x000f400007007988 */ /* 0x008fe80008000005 */
[----:B-----5:R-:W-:Y:S04]  /*28b80*/  STS.U8 [R7+UR5+0xf00], R19 ;  /* 0x000f001307007988 */ /* 0x020fe80008000005 */
[----:B--2---:R-:W-:Y:S04]  /*28b90*/  STS.U8 [R7+UR5+0xd40], R26 ;  /* 0x000d401a07007988 */ /* 0x004fe80008000005 */
[----:B----4-:R-:W-:Y:S04]  /*28ba0*/  STS.U8 [R7+UR5+0xd00], R27 ;  /* 0x000d001b07007988 */ /* 0x010fe80008000005 */
[----:B------:R0:W-:Y:S04]  /*28bb0*/  STS.U8 [R4+UR5+0x180], R17 ;  /* 0x0001801104007988 */ /* 0x0001e80008000005 */
[----:B------:R1:W-:Y:S04]  /*28bc0*/  STS.U8 [R4+UR5+0x1c0], R2 ;  /* 0x0001c00204007988 */ /* 0x0003e80008000005 */
[----:B------:R2:W-:Y:S04]  /*28bd0*/  STS.U8 [R4+UR5+0x380], R5 ;  /* 0x0003800504007988 */ /* 0x0005e80008000005 */
[----:B0-----:R-:W3:Y:S04]  /*28be0*/  LDL.LU R17, [R1+0x34c0] ;  /* 0x0034c00001117983 */ /* 0x001ee80000300800 */
[----:B-1----:R-:W4:Y:S04]  /*28bf0*/  LDL.LU R2, [R1+0x34bc] ;  /* 0x0034bc0001027983 */ /* 0x002f280000300800 */
[----:B--2---:R-:W2:Y:S04]  /*28c00*/  LDL R5, [R1+0x1b18] ;  /* 0x001b180001057983 */ /* 0x004ea80000100800 */
[----:B------:R0:W-:Y:S04]  /*28c10*/  STS.U8 [R4+UR5+0x3c0], R24 ;  /* 0x0003c01804007988 */ /* 0x0001e80008000005 */
[----:B------:R1:W-:Y:S04]  /*28c20*/  STS.U8 [R4+UR5+0x580], R23 ;  /* 0x0005801704007988 */ /* 0x0003e80008000005 */
[----:B------:R5:W-:Y:S04]  /*28c30*/  STS.U8 [R4+UR5+0x780], R22 ;  /* 0x0007801604007988 */ /* 0x000be80008000005 */
[----:B0-----:R-:W3:Y:S04]  /*28c40*/  LDL.LU R24, [R1+0x34b8] ;  /* 0x0034b80001187983 */ /* 0x001ee80000300800 */
[----:B-1----:R-:W4:Y:S04]  /*28c50*/  LDL.LU R23, [R1+0x34b4] ;  /* 0x0034b40001177983 */ /* 0x002f280000300800 */
[----:B-----5:R-:W5:Y:S04]  /*28c60*/  LDL.LU R22, [R1+0x34b0] ;  /* 0x0034b00001167983 */ /* 0x020f680000300800 */
[----:B------:R0:W-:Y:S04]  /*28c70*/  STS.U8 [R4+UR5+0x7c0], R20 ;  /* 0x0007c01404007988 */ /* 0x0001e80008000005 */
[----:B------:R1:W-:Y:S04]  /*28c80*/  STS.U8 [R4+UR5+0x980], R3 ;  /* 0x0009800304007988 */ /* 0x0003e80008000005 */
[----:B------:R1:W-:Y:S04]  /*28c90*/  STS.U8 [R4+UR5+0x9c0], R21 ;  /* 0x0009c01504007988 */ /* 0x0003e80008000005 */
[----:B0-----:R-:W2:Y:S04]  /*28ca0*/  LDL.LU R20, [R1+0x34ac] ;  /* 0x0034ac0001147983 */ /* 0x001ea80000300800 */
[----:B-1----:R-:W2:Y:S04]  /*28cb0*/  LDL.LU R3, [R1+0x34a8] ;  /* 0x0034a80001037983 */ /* 0x002ea80000300800 */
[----:B------:R-:W2:Y:S04]  /*28cc0*/  LDL.LU R21, [R1+0x34a4] ;  /* 0x0034a40001157983 */ /* 0x000ea80000300800 */
[----:B------:R0:W-:Y:S02]  /*28cd0*/  STS.U8 [R4+UR5+0x5c0], R6 ;  /* 0x0005c00604007988 */ /* 0x0001e40008000005 */
[----:B0-----:R-:W0:Y:S02]  /*28ce0*/  S2R R6, SR_TID.X ;  /* 0x0000000000067919 */ /* 0x001e240000002100 */
[----:B---3--:R-:W-:Y:S04]  /*28cf0*/  STS.U8 [R4+UR5+0xfc0], R24 ;  /* 0x000fc01804007988 */ /* 0x008fe80008000005 */
[----:B----4-:R-:W-:Y:S04]  /*28d00*/  STS.U8 [R4+UR5+0xf80], R23 ;  /* 0x000f801704007988 */ /* 0x010fe80008000005 */
[----:B-----5:R-:W-:Y:S04]  /*28d10*/  STS.U8 [R4+UR5+0xdc0], R22 ;  /* 0x000dc01604007988 */ /* 0x020fe80008000005 */
[----:B--2---:R-:W-:Y:S04]  /*28d20*/  STS.U8 [R4+UR5+0xb80], R20 ;  /* 0x000b801404007988 */ /* 0x004fe80008000005 */
[----:B------:R-:W-:Y:S04]  /*28d30*/  STS.U8 [R4+UR5+0xd80], R3 ;  /* 0x000d800304007988 */ /* 0x000fe80008000005 */
[----:B------:R1:W-:Y:S04]  /*28d40*/  STS.U8 [R4+UR5+0xbc0], R21 ;  /* 0x000bc01504007988 */ /* 0x0003e80008000005 */
[----:B-1----:R-:W2:Y:S01]  /*28d50*/  LDL R4, [R1+0x1b00] ;  /* 0x001b000001047983 */ /* 0x002ea20000100800 */
[----:B0-----:R-:W-:-:S04]  /*28d60*/  LOP3.LUT R6, R6, 0x3f, RZ, 0xc0, !PT ;  /* 0x0000003f06067812 */ /* 0x001fc800078ec0ff */
[----:B------:R-:W-:Y:S02]  /*28d70*/  ISETP.GE.AND P0, PT, R6, UR12, PT ;  /* 0x0000000c06007c0c */ /* 0x000fe4000bf06270 */
[----:B------:R-:W-:Y:S01]  /*28d80*/  PRMT R2, RZ, 0x7610, R2 ;  /* 0x00007610ff027816 */ /* 0x000fe20000000002 */
[----:B------:R-:W-:Y:S10]  /*28d90*/  BAR.SYNC.DEFER_BLOCKING 0x0 ;  /* 0x0000000000007b1d */ /* 0x000ff40000010000 */
[----:B--2---:R-:W-:-:S04]  /*28da0*/  @!P0 LOP3.LUT R5, R5, R4, RZ, 0x3c, !PT ;  /* 0x0000000405058212 */ /* 0x004fc800078e3cff */
[----:B------:R-:W-:-:S04]  /*28db0*/  @!P0 LOP3.LUT R4, R5, R4, RZ, 0x3c, !PT ;  /* 0x0000000405048212 */ /* 0x000fc800078e3cff */
[----:B------:R-:W-:-:S05]  /*28dc0*/  @!P0 LOP3.LUT R5, R5, R4, RZ, 0x3c, !PT ;  /* 0x0000000405058212 */ /* 0x000fca00078e3cff */
[----:B------:R-:W2:Y:S04]  /*28dd0*/  @!P0 LDG.E.U8 R2, desc[UR8][R4.64] ;  /* 0x0000000804028981 */ /* 0x000ea8000c1e1100 */
[----:B--2---:R0:W-:Y:S04]  /*28de0*/  STL [R1+0xa40], R2 ;  /* 0x000a400201007387 */ /* 0x0041e80000100800 */
[----:B0-----:R-:W2:Y:S04]  /*28df0*/  LDL.LU R2, [R1+0x34a0] ;  /* 0x0034a00001027983 */ /* 0x001ea80000300800 */
[----:B------:R-:W3:Y:S04]  /*28e00*/  LDL R4, [R1+0x1b04] ;  /* 0x001b040001047983 */ /* 0x000ee80000100800 */
[----:B------:R-:W3:Y:S01]  /*28e10*/  LDL R5, [R1+0x1b20] ;  /* 0x001b200001057983 */ /* 0x000ee20000100800 */
[----:B------:R-:W-:-:S02]  /*28e20*/  PRMT R17, RZ, 0x7610, R17 ;  /* 0x00007610ff117816 */ /* 0x000fc40000000011 */
[----:B---3--:R-:W-:-:S04]  /*28e30*/  @!P1 LOP3.LUT R5, R5, R4, RZ, 0x3c, !PT ;  /* 0x0000000405059212 */ /* 0x008fc800078e3cff */
[----:B------:R-:W-:-:S04]  /*28e40*/  @!P1 LOP3.LUT R4, R5, R4, RZ, 0x3c, !PT ;  /* 0x0000000405049212 */ /* 0x000fc800078e3cff */
[----:B------:R-:W-:-:S05]  /*28e50*/  @!P1 LOP3.LUT R5, R5, R4, RZ, 0x3c, !PT ;  /* 0x0000000405059212 */ /* 0x000fca00078e3cff */
[----:B------:R-:W3:Y:S04]  /*28e60*/  @!P1 LDG.E.U8 R17, desc[UR8][R4.64] ;  /* 0x0000000804119981 */ /* 0x000ee8000c1e1100 */
[----:B---3--:R0:W-:Y:S04]  /*28e70*/  STL [R1+0xa3c], R17 ;  /* 0x000a3c1101007387 */ /* 0x0081e80000100800 */
[----:B0-----:R-:W3:Y:S04]  /*28e80*/  LDL.LU R17, [R1+0x349c] ;  /* 0x00349c0001117983 */ /* 0x001ee80000300800 */
[----:B------:R-:W4:Y:S04]  /*28e90*/  LDL R4, [R1+0x1a08] ;  /* 0x001a080001047983 */ /* 0x000f280000100800 */
[----:B------:R-:W4:Y:S01]  /*28ea0*/  LDL R5, [R1+0x1a0c] ;  /* 0x001a0c0001057983 */ /* 0x000f220000100800 */
[----:B--2---:R-:W-:-:S02]  /*28eb0*/  PRMT R2, RZ, 0x7610, R2 ;  /* 0x00007610ff027816 */ /* 0x004fc40000000002 */
[----:B----4-:R-:W-:-:S04]  /*28ec0*/  @!P0 LOP3.LUT R5, R5, R4, RZ, 0x3c, !PT ;  /* 0x0000000405058212 */ /* 0x010fc800078e3cff */
[----:B------:R-:W-:-:S04]  /*28ed0*/  @!P0 LOP3.LUT R4, R5, R4, RZ, 0x3c, !PT ;  /* 0x0000000405048212 */ /* 0x000fc800078e3cff */
[----:B------:R-:W-:-:S05]  /*28ee0*/  @!P0 LOP3.LUT R5, R5, R4, RZ, 0x3c, !PT ;  /* 0x0000000405058212 */ /* 0x000fca00078e3cff */
[----:B------:R-:W2:Y:S04]  /*28ef0*/  @!P0 LDG.E.U8 R2, desc[UR8][R4.64] ;  /* 0x0000000804028981 */ /* 0x000ea8000c1e1100 */
[----:B--2---:R0:W-:Y:S04]  /*28f00*/  STL [R1+0xa38], R2 ;  /* 0x000a380201007387 */ /* 0x0041e80000100800 */
[----:B0-----:R-:W2:Y:S04]  /*28f10*/  LDL.LU R2, [R1+0x3498] ;  /* 0x0034980001027983 */ /* 0x001ea80000300800 */
[----:B------:R-:W4:Y:S04]  /*28f20*/  LDL R4, [R1+0x1a00] ;  /* 0x001a000001047983 */ /* 0x000f280000100800 */
[----:B------:R-:W4:Y:S01]  /*28f30*/  LDL R5, [R1+0x1a04] ;  /* 0x001a040001057983 */ /* 0x000f220000100800 */
[----:B---3--:R-:W-:-:S02]  /*28f40*/  PRMT R17, RZ, 0x7610, R17 ;  /* 0x00007610ff117816 */ /* 0x008fc40000000011 */
[----:B----4-:R-:W-:-:S04]  /*28f50*/  @!P1 LOP3.LUT R5, R5, R4, RZ, 0x3c, !PT ;  /* 0x0000000405059212 */ /* 0x010fc800078e3cff */
        /* <DEDUP_REMOVED lines=4174> */
[----:B------:R-:W-:-:S02]  /*39440*/  PRMT R13, RZ, 0x7610, R13 ;  /* 0x00007610ff0d7816 */ /* 0x000fc4000000000d */
[----:B----4-:R-:W-:-:S04]  /*39450*/  @!P1 LOP3.LUT R5, R5, R4, RZ, 0x3c, !PT ;  /* 0x0000000405059212 */ /* 0x010fc800078e3cff */
[----:B------:R-:W-:-:S04]  /*39460*/  @!P1 LOP3.LUT R4, R5, R4, RZ, 0x3c, !PT ;  /* 0x0000000405049212 */ /* 0x000fc800078e3cff */
[----:B------:R-:W-:-:S05]  /*39470*/  @!P1 LOP3.LUT R5, R5, R4, RZ, 0x3c, !PT ;  /* 0x0000000405059212 */ /* 0x000fca00078e3cff */
[----:B------:R0:W4:Y:S04]  /*39480*/  @!P1 LDG.E.U8 R13, desc[UR8][R4.64] ;  /* 0x00000008040d9981 */ /* 0x000128000c1e1100 */
[----:B------:R-:W0:Y:S04]  /*39490*/  LDL R4, [R1+0xba0] ;  /* 0x000ba00001047983 */ /* 0x000e280000100800 */
[----:B------:R-:W0:Y:S01]  /*394a0*/  LDL R5, [R1+0xba4] ;  /* 0x000ba40001057983 */ /* 0x000e220000100800 */
[----:B--2---:R-:W-:Y:S02]  /*394b0*/  PRMT R2, RZ, 0x7610, R2 ;  /* 0x00007610ff027816 */ /* 0x004fe40000000002 */
[----:B0-----:R-:W-:-:S04]  /*394c0*/  @!P0 LOP3.LUT R5, R5, R4, RZ, 0x3c, !PT ;  /* 0x0000000405058212 */ /* 0x001fc800078e3cff */
[----:B------:R-:W-:-:S04]  /*394d0*/  @!P0 LOP3.LUT R4, R5, R4, RZ, 0x3c, !PT ;  /* 0x0000000405048212 */ /* 0x000fc800078e3cff */
[----:B------:R-:W-:-:S05]  /*394e0*/  @!P0 LOP3.LUT R5, R5, R4, RZ, 0x3c, !PT ;  /* 0x0000000405058212 */ /* 0x000fca00078e3cff */
[----:B------:R-:W2:Y:S04]  /*394f0*/  @!P0 LDG.E.U8 R2, desc[UR8][R4.64] ;  /* 0x0000000804028981 */ /* 0x000ea8000c1e1100 */
[----:B----4-:R0:W-:Y:S04]  /*39500*/  STL [R1+0x54], R13 ;  /* 0x0000540d01007387 */ /* 0x0101e80000100800 */
[----:B0-----:R-:W4:Y:S04]  /*39510*/  LDL R13, [R1+0xb7c] ;  /* 0x000b7c00010d7983 */ /* 0x001f280000100800 */
[----:B--2---:R0:W-:Y:S04]  /*39520*/  STL [R1+0x48], R2 ;  /* 0x0000480201007387 */ /* 0x0041e80000100800 */
[----:B0-----:R-:W2:Y:S04]  /*39530*/  LDL.LU R2, [R1+0x2d54] ;  /* 0x002d540001027983 */ /* 0x001ea80000300800 */
[----:B------:R-:W5:Y:S04]  /*39540*/  LDL R4, [R1+0xb98] ;  /* 0x000b980001047983 */ /* 0x000f680000100800 */
[----:B------:R-:W5:Y:S01]  /*39550*/  LDL R5, [R1+0xb9c] ;  /* 0x000b9c0001057983 */ /* 0x000f620000100800 */
[----:B---3--:R-:W-:-:S02]  /*39560*/  PRMT R17, RZ, 0x7610, R17 ;  /* 0x00007610ff117816 */ /* 0x008fc40000000011 */
[----:B-----5:R-:W-:-:S04]  /*39570*/  @!P1 LOP3.LUT R5, R5, R4, RZ, 0x3c, !PT ;  /* 0x0000000405059212 */ /* 0x020fc800078e3cff */
[----:B------:R-:W-:-:S04]  /*39580*/  @!P1 LOP3.LUT R4, R5, R4, RZ, 0x3c, !PT ;  /* 0x0000000405049212 */ /* 0x000fc800078e3cff */
[----:B------:R-:W-:-:S05]  /*39590*/  @!P1 LOP3.LUT R5, R5, R4, RZ, 0x3c, !PT ;  /* 0x0000000405059212 */ /* 0x000fca00078e3cff */
[----:B------:R-:W3:Y:S04]  /*395a0*/  @!P1 LDG.E.U8 R17, desc[UR8][R4.64] ;  /* 0x0000000804119981 */ /* 0x000ee8000c1e1100 */
[----:B---3--:R0:W-:Y:S04]  /*395b0*/  STL [R1+0x44], R17 ;  /* 0x0000441101007387 */ /* 0x0081e80000100800 */
[----:B0-----:R-:W3:Y:S04]  /*395c0*/  LDL.LU R17, [R1+0x2d50] ;  /* 0x002d500001117983 */ /* 0x001ee80000300800 */
[----:B------:R-:W5:Y:S04]  /*395d0*/  LDL R4, [R1+0xb90] ;  /* 0x000b900001047983 */ /* 0x000f680000100800 */
[----:B------:R-:W5:Y:S01]  /*395e0*/  LDL R5, [R1+0xb94] ;  /* 0x000b940001057983 */ /* 0x000f620000100800 */
[----:B--2---:R-:W-:-:S02]  /*395f0*/  PRMT R2, RZ, 0x7610, R2 ;  /* 0x00007610ff027816 */ /* 0x004fc40000000002 */
[----:B-----5:R-:W-:-:S04]  /*39600*/  @!P0 LOP3.LUT R5, R5, R4, RZ, 0x3c, !PT ;  /* 0x0000000405058212 */ /* 0x020fc800078e3cff */
[----:B------:R-:W-:-:S04]  /*39610*/  @!P0 LOP3.LUT R4, R5, R4, RZ, 0x3c, !PT ;  /* 0x0000000405048212 */ /* 0x000fc800078e3cff */
[----:B------:R-:W-:-:S05]  /*39620*/  @!P0 LOP3.LUT R5, R5, R4, RZ, 0x3c, !PT ;  /* 0x0000000405058212 */ /* 0x000fca00078e3cff */
[----:B------:R-:W2:Y:S04]  /*39630*/  @!P0 LDG.E.U8 R2, desc[UR8][R4.64] ;  /* 0x0000000804028981 */ /* 0x000ea8000c1e1100 */
        /* <DEDUP_REMOVED lines=17> */
[----:B------:R-:W2:Y:S01]  /*39750*/  @!P0 LDG.E.U8 R2, desc[UR8][R4.64] ;  /* 0x0000000804028981 */ /* 0x000ea2000c1e1100 */
[----:B---3--:R-:W-:-:S03]  /*39760*/  PRMT R17, RZ, 0x7610, R17 ;  /* 0x00007610ff117816 */ /* 0x008fc60000000011 */
[----:B--2---:R0:W-:Y:S04]  /*39770*/  STL [R1+0x80], R2 ;  /* 0x0000800201007387 */ /* 0x0041e80000100800 */
[----:B0-----:R-:W2:Y:S04]  /*39780*/  LDL.LU R2, [R1+0x2d44] ;  /* 0x002d440001027983 */ /* 0x001ea80000300800 */
[----:B------:R-:W3:Y:S01]  /*39790*/  LDL R5, [R1+0xb78] ;  /* 0x000b780001057983 */ /* 0x000ee20000100800 */
[----:B----4-:R-:W-:-:S03]  /*397a0*/  @!P1 IMAD.MOV.U32 R4, RZ, RZ, R13 ;  /* 0x000000ffff049224 */ /* 0x010fc600078e000d */
[----:B------:R-:W4:Y:S04]  /*397b0*/  LDL R13, [R1+0x1a18] ;  /* 0x001a1800010d7983 */ /* 0x000f280000100800 */
[----:B---3--:R-:W3:Y:S04]  /*397c0*/  @!P1 LDG.E.U8 R17, desc[UR8][R4.64] ;  /* 0x0000000804119981 */ /* 0x008ee8000c1e1100 */
        /* <DEDUP_REMOVED lines=31> */
[----:B------:R-:W-:-:S02]  /*399c0*/  PRMT R29, RZ, 0x7610, R29 ;  /* 0x00007610ff1d7816 */ /* 0x000fc4000000001d */
[----:B-----5:R-:W-:-:S04]  /*399d0*/  @!P1 LOP3.LUT R5, R5, R4, RZ, 0x3c, !PT ;  /* 0x0000000405059212 */ /* 0x020fc800078e3cff */
[----:B------:R-:W-:-:S04]  /*399e0*/  @!P1 LOP3.LUT R4, R5, R4, RZ, 0x3c, !PT ;  /* 0x0000000405049212 */ /* 0x000fc800078e3cff */
[----:B------:R-:W-:-:S05]  /*399f0*/  @!P1 LOP3.LUT R5, R5, R4, RZ, 0x3c, !PT ;  /* 0x0000000405059212 */ /* 0x000fca00078e3cff */
[----:B------:R4:W5:Y:S04]  /*39a00*/  @!P1 LDG.E.U8 R29, desc[UR8][R4.64] ;  /* 0x00000008041d9981 */ /* 0x000968000c1e1100 */
[----:B------:R-:W3:Y:S01]  /*39a10*/  LDL R5, [R1+0xb58] ;  /* 0x000b580001057983 */ /* 0x000ee20000100800 */
[----:B------:R-:W-:Y:S01]  /*39a20*/  PRMT R9, RZ, 0x7610, R9 ;  /* 0x00007610ff097816 */ /* 0x000fe20000000009 */
[----:B----4-:R-:W-:Y:S02]  /*39a30*/  @!P0 IMAD.MOV.U32 R4, RZ, RZ, R13 ;  /* 0x000000ffff048224 */ /* 0x010fe400078e000d */
[----:B-----5:R0:W-:Y:S01]  /*39a40*/  STL [R1+0x2c], R29 ;  /* 0x00002c1d01007387 */ /* 0x0201e20000100800 */
[----:B--2---:R-:W-:-:S03]  /*39a50*/  PRMT R2, RZ, 0x7610, R2 ;  /* 0x00007610ff027816 */ /* 0x004fc60000000002 */
[----:B------:R-:W2:Y:S04]  /*39a60*/  LDL R13, [R1+0x1a10] ;  /* 0x001a1000010d7983 */ /* 0x000ea80000100800 */
[----:B---3--:R1:W3:Y:S04]  /*39a70*/  @!P0 LDG.E.U8 R9, desc[UR8][R4.64] ;  /* 0x0000000804098981 */ /* 0x0082e8000c1e1100 */
[----:B0-----:R-:W4:Y:S04]  /*39a80*/  LDL R29, [R1+0x1a38] ;  /* 0x001a3800011d7983 */ /* 0x001f280000100800 */
[----:B------:R-:W1:Y:S04]  /*39a90*/  LDL R4, [R1+0xb54] ;  /* 0x000b540001047983 */ /* 0x000e680000100800 */
[----:B------:R-:W1:Y:S02]  /*39aa0*/  LDL R5, [R1+0x1a2c] ;  /* 0x001a2c0001057983 */ /* 0x000e640000100800 */
[----:B-1----:R-:W-:-:S04]  /*39ab0*/  @!P1 LOP3.LUT R5, R5, R4, RZ, 0x3c, !PT ;  /* 0x0000000405059212 */ /* 0x002fc800078e3cff */
[----:B------:R-:W-:-:S04]  /*39ac0*/  @!P1 LOP3.LUT R4, R5, R4, RZ, 0x3c, !PT ;  /* 0x0000000405049212 */ /* 0x000fc800078e3cff */
[----:B------:R-:W-:-:S05]  /*39ad0*/  @!P1 LOP3.LUT R5, R5, R4, RZ, 0x3c, !PT ;  /* 0x0000000405059212 */ /* 0x000fca00078e3cff */
[----:B------:R-:W5:Y:S04]  /*39ae0*/  @!P1 LDG.E.U8 R2, desc[UR8][R4.64] ;  /* 0x0000000804029981 */ /* 0x000f68000c1e1100 */
[----:B---3--:R0:W-:Y:S04]  /*39af0*/  STL [R1+0x28], R9 ;  /* 0x0000280901007387 */ /* 0x0081e80000100800 */
[----:B0-----:R-:W3:Y:S04]  /*39b00*/  LDL R9, [R1+0x1a4c] ;  /* 0x001a4c0001097983 */ /* 0x001ee80000100800 */
[----:B-----5:R0:W-:Y:S04]  /*39b10*/  STL [R1+0x24], R2 ;  /* 0x0000240201007387 */ /* 0x0201e80000100800 */
[----:B0-----:R-:W5:Y:S04]  /*39b20*/  LDL.LU R2, [R1+0x2d30] ;  /* 0x002d300001027983 */ /* 0x001f680000300800 */
[----:B------:R-:W2:Y:S04]  /*39b30*/  LDL R4, [R1+0xb50] ;  /* 0x000b500001047983 */ /* 0x000ea80000100800 */
[----:B------:R-:W2:Y:S01]  /*39b40*/  LDL R5, [R1+0x1a28] ;  /* 0x001a280001057983 */ /* 0x000ea20000100800 */
[----:B------:R-:W-:-:S02]  /*39b50*/  PRMT R11, RZ, 0x7610, R11 ;  /* 0x00007610ff0b7816 */ /* 0x000fc4000000000b */
[----:B--2---:R-:W-:-:S04]  /*39b60*/  @!P0 LOP3.LUT R5, R5, R4, RZ, 0x3c, !PT ;  /* 0x0000000405058212 */ /* 0x004fc800078e3cff */
[----:B------:R-:W-:-:S04]  /*39b70*/  @!P0 LOP3.LUT R4, R5, R4, RZ, 0x3c, !PT ;  /* 0x0000000405048212 */ /* 0x000fc800078e3cff */
[----:B------:R-:W-:-:S05]  /*39b80*/  @!P0 LOP3.LUT R5, R5, R4, RZ, 0x3c, !PT ;  /* 0x0000000405058212 */ /* 0x000fca00078e3cff */
[----:B------:R0:W2:Y:S04]  /*39b90*/  @!P0 LDG.E.U8 R11, desc[UR8][R4.64] ;  /* 0x00000008040b8981 */ /* 0x0000a8000c1e1100 */
[----:B------:R-:W0:Y:S04]  /*39ba0*/  LDL R4, [R1+0xb4c] ;  /* 0x000b4c0001047983 */ /* 0x000e280000100800 */
[----:B------:R-:W0:Y:S01]  /*39bb0*/  LDL R5, [R1+0x1a3c] ;  /* 0x001a3c0001057983 */ /* 0x000e220000100800 */
[----:B-----5:R-:W-:Y:S02]  /*39bc0*/  PRMT R2, RZ, 0x7610, R2 ;  /* 0x00007610ff027816 */ /* 0x020fe40000000002 */
[----:B0-----:R-:W-:-:S04]  /*39bd0*/  @!P1 LOP3.LUT R5, R5, R4, RZ, 0x3c, !PT ;  /* 0x0000000405059212 */ /* 0x001fc800078e3cff */
[----:B------:R-:W-:-:S04]  /*39be0*/  @!P1 LOP3.LUT R4, R5, R4, RZ, 0x3c, !PT ;  /* 0x0000000405049212 */ /* 0x000fc800078e3cff */
[----:B------:R-:W-:-:S05]  /*39bf0*/  @!P1 LOP3.LUT R5, R5, R4, RZ, 0x3c, !PT ;  /* 0x0000000405059212 */ /* 0x000fca00078e3cff */
[----:B------:R-:W5:Y:S04]  /*39c00*/  @!P1 LDG.E.U8 R2, desc[UR8][R4.64] ;  /* 0x0000000804029981 */ /* 0x000f68000c1e1100 */
[----:B--2---:R0:W-:Y:S04]  /*39c10*/  STL [R1+0x20], R11 ;  /* 0x0000200b01007387 */ /* 0x0041e80000100800 */
[----:B0-----:R-:W2:Y:S04]  /*39c20*/  LDL R11, [R1+0x1a48] ;  /* 0x001a4800010b7983 */ /* 0x001ea80000100800 */
[----:B-----5:R0:W-:Y:S04]  /*39c30*/  STL [R1+0x1c], R2 ;  /* 0x00001c0201007387 */ /* 0x0201e80000100800 */
[----:B0-----:R-:W5:Y:S04]  /*39c40*/  LDL.LU R2, [R1+0x2d2c] ;  /* 0x002d2c0001027983 */ /* 0x001f680000300800 */
[----:B------:R-:W3:Y:S01]  /*39c50*/  LDL R5, [R1+0x1a14] ;  /* 0x001a140001057983 */ /* 0x000ee20000100800 */
[----:B------:R-:W-:Y:S01]  /*39c60*/  PRMT R12, RZ, 0x7610, R12 ;  /* 0x00007610ff0c7816 */ /* 0x000fe2000000000c */
[----:B----4-:R-:W-:Y:S01]  /*39c70*/  @!P0 IMAD.MOV.U32 R4, RZ, RZ, R29 ;  /* 0x000000ffff048224 */ /* 0x010fe200078e001d */
[----:B------:R-:W-:-:S04]  /*39c80*/  PRMT R7, RZ, 0x7610, R7 ;  /* 0x00007610ff077816 */ /* 0x000fc80000000007 */
[----:B---3--:R0:W3:Y:S02]  /*39c90*/  @!P0 LDG.E.U8 R12, desc[UR8][R4.64] ;  /* 0x00000008040c8981 */ /* 0x0080e4000c1e1100 */
[----:B0-----:R-:W-:Y:S02]  /*39ca0*/  @!P1 IMAD.MOV.U32 R4, RZ, RZ, R9 ;  /* 0x000000ffff049224 */ /* 0x001fe400078e0009 */
[----:B------:R-:W-:-:S05]  /*39cb0*/  @!P1 IMAD.MOV.U32 R5, RZ, RZ, R13 ;  /* 0x000000ffff059224 */ /* 0x000fca00078e000d */
[----:B------:R2:W4:Y:S04]  /*39cc0*/  @!P1 LDG.E.U8 R7, desc[UR8][R4.64] ;  /* 0x0000000804079981 */ /* 0x000528000c1e1100 */
[----:B---3--:R0:W-:Y:S04]  /*39cd0*/  STL [R1+0x18], R12 ;  /* 0x0000180c01007387 */ /* 0x0081e80000100800 */
[----:B------:R-:W3:Y:S01]  /*39ce0*/  LDL R5, [R1+0x1a24] ;  /* 0x001a240001057983 */ /* 0x000ee20000100800 */
[----:B------:R-:W-:Y:S01]  /*39cf0*/  PRMT R10, RZ, 0x7610, R10 ;  /* 0x00007610ff0a7816 */ /* 0x000fe2000000000a */
[----:B--2---:R-:W-:-:S02]  /*39d00*/  @!P0 IMAD.MOV.U32 R4, RZ, RZ, R11 ;  /* 0x000000ffff048224 */ /* 0x004fc400078e000b */
[----:B------:R-:W2:Y:S04]  /*39d10*/  LDL R29, [R1+0x1a6c] ;  /* 0x001a6c00011d7983 */ /* 0x000ea80000100800 */
[----:B------:R-:W5:Y:S04]  /*39d20*/  LDL R13, [R1+0x1a44] ;  /* 0x001a4400010d7983 */ /* 0x000f680000100800 */
[----:B------:R-:W5:Y:S04]  /*39d30*/  LDL R9, [R1+0x1a68] ;  /* 0x001a680001097983 */ /* 0x000f680000100800 */
[----:B0-----:R-:W2:Y:S04]  /*39d40*/  LDL R12, [R1+0x1a58] ;  /* 0x001a5800010c7983 */ /* 0x001ea80000100800 */
[----:B----4-:R0:W-:Y:S01]  /*39d50*/  STL [R1+0x2d14], R7 ;  /* 0x002d140701007387 */ /* 0x0101e20000100800 */
[----:B------:R-:W-:-:S02]  /*39d60*/  PRMT R17, RZ, 0x7610, R17 ;  /* 0x00007610ff117816 */ /* 0x000fc40000000011 */
[----:B------:R-:W-:Y:S01]  /*39d70*/  PRMT R6, RZ, 0x7610, R6 ;  /* 0x00007610ff067816 */ /* 0x000fe20000000006 */
[----:B------:R-:W4:Y:S04]  /*39d80*/  LDL R11, [R1+0x1a40] ;  /* 0x001a4000010b7983 */ /* 0x000f280000100800 */
[----:B0-----:R-:W5:Y:S04]  /*39d90*/  LDL R7, [R1+0x1a34] ;  /* 0x001a340001077983 */ /* 0x001f680000100800 */
[----:B---3--:R0:W3:Y:S04]  /*39da0*/  @!P0 LDG.E.U8 R10, desc[UR8][R4.64] ;  /* 0x00000008040a8981 */ /* 0x0080e8000c1e1100 */
[----:B------:R-:W0:Y:S04]  /*39db0*/  LDL R4, [R1+0x1a20] ;  /* 0x001a200001047983 */ /* 0x000e280000100800 */
[----:B------:R-:W0:Y:S02]  /*39dc0*/  LDL R5, [R1+0x1a5c] ;  /* 0x001a5c0001057983 */ /* 0x000e240000100800 */
[----:B0-----:R-:W-:-:S04]  /*39dd0*/  @!P1 LOP3.LUT R5, R5, R4, RZ, 0x3c, !PT ;  /* 0x0000000405059212 */ /* 0x001fc800078e3cff */
[----:B------:R-:W-:-:S04]  /*39de0*/  @!P1 LOP3.LUT R4, R5, R4, RZ, 0x3c, !PT ;  /* 0x0000000405049212 */ /* 0x000fc800078e3cff */
[----:B------:R-:W-:-:S05]  /*39df0*/  @!P1 LOP3.LUT R5, R5, R4, RZ, 0x3c, !PT ;  /* 0x0000000405059212 */ /* 0x000fca00078e3cff */
[----:B------:R2:W4:Y:S02]  /*39e00*/  @!P1 LDG.E.U8 R17, desc[UR8][R4.64] ;  /* 0x0000000804119981 */ /* 0x000524000c1e1100 */
[----:B--2---:R-:W-:Y:S02]  /*39e10*/  @!P0 IMAD.MOV.U32 R4, RZ, RZ, R12 ;  /* 0x000000ffff048224 */ /* 0x004fe400078e000c */
[----:B-----5:R-:W-:-:S05]  /*39e20*/  @!P0 IMAD.MOV.U32 R5, RZ, RZ, R7 ;  /* 0x000000ffff058224 */ /* 0x020fca00078e0007 */
[----:B------:R-:W2:Y:S04]  /*39e30*/  @!P0 LDG.E.U8 R6, desc[UR8][R4.64] ;  /* 0x0000000804068981 */ /* 0x000ea8000c1e1100 */
[----:B---3--:R0:W-:Y:S04]  /*39e40*/  STL [R1+0x10], R10 ;  /* 0x0000100a01007387 */ /* 0x0081e80000100800 */
[----:B0-----:R-:W3:Y:S04]  /*39e50*/  LDL R10, [R1+0x1a7c] ;  /* 0x001a7c00010a7983 */ /* 0x001ee80000100800 */
[----:B----4-:R0:W-:Y:S04]  /*39e60*/  STL [R1+0xc], R17 ;  /* 0x00000c1101007387 */ /* 0x0101e80000100800 */
[----:B0-----:R-:W4:Y:S04]  /*39e70*/  LDL.LU R17, [R1+0x2d28] ;  /* 0x002d280001117983 */ /* 0x001f280000300800 */
[----:B------:R-:W5:Y:S04]  /*39e80*/  LDL R12, [R1+0x1a54] ;  /* 0x001a5400010c7983 */ /* 0x000f680000100800 */
[----:B------:R-:W4:Y:S04]  /*39e90*/  LDL R7, [R1+0x1a78] ;  /* 0x001a780001077983 */ /* 0x000f280000100800 */
[----:B--2---:R-:W-:Y:S04]  /*39ea0*/  STL [R1+0x8], R6 ;  /* 0x0000080601007387 */ /* 0x004fe80000100800 */
[----:B------:R-:W2:Y:S01]  /*39eb0*/  LDL R5, [R1+0x1a30] ;  /* 0x001a300001057983 */ /* 0x000ea20000100800 */
[----:B------:R-:W-:Y:S01]  /*39ec0*/  PRMT R14, RZ, 0x7610, R14 ;  /* 0x00007610ff0e7816 */ /* 0x000fe2000000000e */
[----:B------:R-:W-:Y:S01]  /*39ed0*/  @!P1 IMAD.MOV.U32 R4, RZ, RZ, R29 ;  /* 0x000000ffff049224 */ /* 0x000fe200078e001d */
[----:B------:R-:W-:-:S02]  /*39ee0*/  PRMT R8, RZ, 0x7610, R8 ;  /* 0x00007610ff087816 */ /* 0x000fc40000000008 */
[----:B------:R-:W-:Y:S02]  /*39ef0*/  PRMT R28, RZ, 0x7610, R28 ;  /* 0x00007610ff1c7816 */ /* 0x000fe4000000001c */
[----:B--2---:R0:W2:Y:S02]  /*39f00*/  @!P1 LDG.E.U8 R14, desc[UR8][R4.64] ;  /* 0x00000008040e9981 */ /* 0x0040a4000c1e1100 */
[----:B0-----:R-:W-:Y:S02]  /*39f10*/  @!P0 IMAD.MOV.U32 R4, RZ, RZ, R9 ;  /* 0x000000ffff048224 */ /* 0x001fe400078e0009 */
[----:B------:R-:W-:Y:S01]  /*39f20*/  @!P0 IMAD.MOV.U32 R5, RZ, RZ, R13 ;  /* 0x000000ffff058224 */ /* 0x000fe200078e000d */
[----:B------:R-:W2:Y:S04]  /*39f30*/  LDL R9, [R1+0x1a50] ;  /* 0x001a500001097983 */ /* 0x000ea80000100800 */
[----:B------:R3:W2:Y:S02]  /*39f40*/  @!P0 LDG.E.U8 R8, desc[UR8][R4.64] ;  /* 0x0000000804088981 */ /* 0x0006a4000c1e1100 */
[----:B---3--:R-:W-:-:S02]  /*39f50*/  @!P1 IMAD.MOV.U32 R4, RZ, RZ, R10 ;  /* 0x000000ffff049224 */ /* 0x008fc400078e000a */
[----:B------:R-:W-:-:S05]  /*39f60*/  @!P1 IMAD.MOV.U32 R5, RZ, RZ, R11 ;  /* 0x000000ffff059224 */ /* 0x000fca00078e000b */
[----:B------:R4:W3:Y:S01]  /*39f70*/  @!P1 LDG.E.U8 R28, desc[UR8][R4.64] ;  /* 0x00000008041c9981 */ /* 0x0008e2000c1e1100 */
[----:B------:R-:W-:Y:S01]  /*39f80*/  PRMT R27, RZ, 0x7610, R27 ;  /* 0x00007610ff1b7816 */ /* 0x000fe2000000001b */
[----:B----4-:R-:W-:Y:S02]  /*39f90*/  @!P0 IMAD.MOV.U32 R4, RZ, RZ, R7 ;  /* 0x000000ffff048224 */ /* 0x010fe400078e0007 */
[----:B-----5:R-:W-:-:S05]  /*39fa0*/  @!P0 IMAD.MOV.U32 R5, RZ, RZ, R12 ;  /* 0x000000ffff058224 */ /* 0x020fca00078e000c */
[----:B------:R0:W4:Y:S04]  /*39fb0*/  @!P0 LDG.E.U8 R27, desc[UR8][R4.64] ;  /* 0x00000008041b8981 */ /* 0x000128000c1e1100 */
[----:B--2---:R1:W-:Y:S04]  /*39fc0*/  STL [R1], R8 ;  /* 0x0000000801007387 */ /* 0x0043e80000100800 */
[----:B------:R-:W2:Y:S04]  /*39fd0*/  LDL R11, [R1+0x1a64] ;  /* 0x001a6400010b7983 */ /* 0x000ea80000100800 */
[----:B------:R-:W5:Y:S04]  /*39fe0*/  LDL R10, [R1+0x1a88] ;  /* 0x001a8800010a7983 */ /* 0x000f680000100800 */
[----:B-1----:R-:W2:Y:S04]  /*39ff0*/  LDL R8, [R1+0x1a8c] ;  /* 0x001a8c0001087983 */ /* 0x002ea80000100800 */
[----:B---3--:R-:W-:Y:S04]  /*3a000*/  STL [R1+0x2cb8], R28 ;  /* 0x002cb81c01007387 */ /* 0x008fe80000100800 */
[----:B------:R1:W-:Y:S04]  /*3a010*/  STL [R1+0x4], R14 ;  /* 0x0000040e01007387 */ /* 0x0003e80000100800 */
[----:B------:R-:W3:Y:S01]  /*3a020*/  LDL R13, [R1+0x1a9c] ;  /* 0x001a9c00010d7983 */ /* 0x000ee20000100800 */
[----:B------:R-:W-:Y:S01]  /*3a030*/  PRMT R26, RZ, 0x7610, R26 ;  /* 0x00007610ff1a7816 */ /* 0x000fe2000000001a */
[----:B0-----:R-:W-:-:S02]  /*3a040*/  @!P1 IMAD.MOV.U32 R5, RZ, RZ, R9 ;  /* 0x000000ffff059224 */ /* 0x001fc400078e0009 */
[----:B------:R-:W3:Y:S04]  /*3a050*/  LDL R12, [R1+0x1a90] ;  /* 0x001a9000010c7983 */ /* 0x000ee80000100800 */
[----:B------:R-:W3:Y:S01]  /*3a060*/  LDL R7, [R1+0x1ab8] ;  /* 0x001ab80001077983 */ /* 0x000ee20000100800 */
[----:B-1----:R-:W-:-:S03]  /*3a070*/  IMAD.MOV.U32 R14, RZ, RZ, R15 ;  /* 0x000000ffff0e7224 */ /* 0x002fc600078e000f */
[----:B------:R-:W3:Y:S01]  /*3a080*/  LDL R15, [R1+0x1a60] ;  /* 0x001a6000010f7983 */ /* 0x000ee20000100800 */
[----:B------:R-:W-:-:S03]  /*3a090*/  PRMT R22, RZ, 0x7610, R22 ;  /* 0x00007610ff167816 */ /* 0x000fc60000000016 */
[----:B----4-:R-:W-:Y:S01]  /*3a0a0*/  STL [R1+0x2d18], R27 ;  /* 0x002d181b01007387 */ /* 0x010fe20000100800 */
[----:B------:R-:W-:-:S03]  /*3a0b0*/  PRMT R20, RZ, 0x7610, R20 ;  /* 0x00007610ff147816 */ /* 0x000fc60000000014 */
[----:B------:R-:W4:Y:S01]  /*3a0c0*/  LDL R9, [R1+0x1a94] ;  /* 0x001a940001097983 */ /* 0x000f220000100800 */
[----:B--2---:R-:W-:-:S03]  /*3a0d0*/  @!P1 IMAD.MOV.U32 R4, RZ, RZ, R8 ;  /* 0x000000ffff049224 */ /* 0x004fc600078e0008 */
[----:B------:R-:W4:Y:S04]  /*3a0e0*/  LDL R8, [R1+0x1acc] ;  /* 0x001acc0001087983 */ /* 0x000f280000100800 */
[----:B------:R5:W2:Y:S02]  /*3a0f0*/  @!P1 LDG.E.U8 R26, desc[UR8][R4.64] ;  /* 0x00000008041a9981 */ /* 0x000aa4000c1e1100 */
[----:B-----5:R-:W-:Y:S02]  /*3a100*/  @!P0 IMAD.MOV.U32 R4, RZ, RZ, R10 ;  /* 0x000000ffff048224 */ /* 0x020fe400078e000a */
[----:B------:R-:W-:-:S05]  /*3a110*/  @!P0 IMAD.MOV.U32 R5, RZ, RZ, R11 ;  /* 0x000000ffff058224 */ /* 0x000fca00078e000b */
[----:B------:R3:W5:Y:S02]  /*3a120*/  @!P0 LDG.E.U8 R22, desc[UR8][R4.64] ;  /* 0x0000000804168981 */ /* 0x000764000c1e1100 */
[----:B---3--:R-:W-:Y:S02]  /*3a130*/  @!P1 IMAD.MOV.U32 R4, RZ, RZ, R13 ;  /* 0x000000ffff049224 */ /* 0x008fe400078e000d */
[----:B------:R-:W-:-:S05]  /*3a140*/  @!P1 IMAD.MOV.U32 R5, RZ, RZ, R15 ;  /* 0x000000ffff059224 */ /* 0x000fca00078e000f */
[----:B------:R0:W3:Y:S01]  /*3a150*/  @!P1 LDG.E.U8 R20, desc[UR8][R4.64] ;  /* 0x0000000804149981 */ /* 0x0000e2000c1e1100 */
[----:B------:R-:W-:Y:S02]  /*3a160*/  PRMT R0, RZ, 0x7610, R0 ;  /* 0x00007610ff007816 */ /* 0x000fe40000000000 */
[----:B------:R-:W-:Y:S01]  /*3a170*/  PRMT R3, RZ, 0x7610, R3 ;  /* 0x00007610ff037816 */ /* 0x000fe20000000003 */
[----:B0-----:R-:W-:Y:S02]  /*3a180*/  @!P0 IMAD.MOV.U32 R4, RZ, RZ, R7 ;  /* 0x000000ffff048224 */ /* 0x001fe400078e0007 */
[----:B------:R-:W-:-:S05]  /*3a190*/  @!P0 IMAD.MOV.U32 R5, RZ, RZ, R12 ;  /* 0x000000ffff058224 */ /* 0x000fca00078e000c */
[----:B------:R0:W3:Y:S04]  /*3a1a0*/  @!P0 LDG.E.U8 R0, desc[UR8][R4.64] ;  /* 0x0000000804008981 */ /* 0x0000e8000c1e1100 */
[----:B----4-:R-:W4:Y:S04]  /*3a1b0*/  @!P1 LDG.E.U8 R3, desc[UR8][R8.64] ;  /* 0x0000000808039981 */ /* 0x010f28000c1e1100 */
[----:B--2---:R-:W-:Y:S04]  /*3a1c0*/  STL [R1+0x2d1c], R26 ;  /* 0x002d1c1a01007387 */ /* 0x004fe80000100800 */
[----:B------:R-:W2:Y:S04]  /*3a1d0*/  LDL R11, [R1+0x1ad0] ;  /* 0x001ad000010b7983 */ /* 0x000ea80000100800 */
[----:B------:R-:W2:Y:S04]  /*3a1e0*/  LDL R10, [R1+0x1af8] ;  /* 0x001af800010a7983 */ /* 0x000ea80000100800 */
[----:B-----5:R-:W-:Y:S04]  /*3a1f0*/  STL [R1+0x2cfc], R22 ;  /* 0x002cfc1601007387 */ /* 0x020fe80000100800 */
[----:B---3--:R-:W-:Y:S04]  /*3a200*/  STL [R1+0x2d00], R20 ;  /* 0x002d001401007387 */ /* 0x008fe80000100800 */
[----:B------:R-:W3:Y:S04]  /*3a210*/  LDL R12, [R1+0x1ad4] ;  /* 0x001ad400010c7983 */ /* 0x000ee80000100800 */
[----:B------:R-:W5:Y:S01]  /*3a220*/  LDL R7, [R1+0x1b0c] ;  /* 0x001b0c0001077983 */ /* 0x000f620000100800 */
[----:B0-----:R-:W-:Y:S01]  /*3a230*/  PRMT R4, RZ, 0x7610, R4 ;  /* 0x00007610ff047816 */ /* 0x001fe20000000004 */
[----:B------:R-:W-:-:S02]  /*3a240*/  IMAD.MOV.U32 R29, RZ, RZ, R14 ;  /* 0x000000ffff1d7224 */ /* 0x000fc400078e000e */
[----:B------:R0:W-:Y:S04]  /*3a250*/  STL [R1+0x2d20], R0 ;  /* 0x002d200001007387 */ /* 0x0001e80000100800 */
[----:B------:R-:W5:Y:S04]  /*3a260*/  LDL R15, [R1+0x1a74] ;  /* 0x001a7400010f7983 */ /* 0x000f680000100800 */
[----:B0-----:R-:W5:Y:S04]  /*3a270*/  LDL R0, [R1+0x1a98] ;  /* 0x001a980001007983 */ /* 0x001f680000100800 */
[----:B----4-:R0:W-:Y:S04]  /*3a280*/  STL [R1+0x2d24], R3 ;  /* 0x002d240301007387 */ /* 0x0101e80000100800 */
[----:B------:R-:W4:Y:S01]  /*3a290*/  LDL R13, [R1+0x1aa8] ;  /* 0x001aa800010d7983 */ /* 0x000f220000100800 */
[----:B--2---:R-:W-:-:S02]  /*3a2a0*/  @!P0 IMAD.MOV.U32 R8, RZ, RZ, R10 ;  /* 0x000000ffff088224 */ /* 0x004fc400078e000a */
[----:B------:R-:W-:Y:S01]  /*3a2b0*/  @!P0 IMAD.MOV.U32 R9, RZ, RZ, R11 ;  /* 0x000000ffff098224 */ /* 0x000fe200078e000b */
[----:B------:R-:W2:Y:S04]  /*3a2c0*/  LDL R10, [R1+0x1aac] ;  /* 0x001aac00010a7983 */ /* 0x000ea80000100800 */
[----:B------:R-:W2:Y:S04]  /*3a2d0*/  LDL R11, [R1+0x1a70] ;  /* 0x001a7000010b7983 */ /* 0x000ea80000100800 */
[----:B------:R-:W4:Y:S04]  /*3a2e0*/  LDL R14, [R1+0x1a84] ;  /* 0x001a8400010e7983 */ /* 0x000f280000100800 */
[----:B------:R3:W4:Y:S01]  /*3a2f0*/  @!P0 LDG.E.U8 R4, desc[UR8][R8.64] ;  /* 0x0000000808048981 */ /* 0x000722000c1e1100 */
[----:B------:R-:W-:-:S02]  /*3a300*/  PRMT R5, RZ, 0x7610, R5 ;  /* 0x00007610ff057816 */ /* 0x000fc40000000005 */
[----:B------:R-:W-:Y:S02]  /*3a310*/  PRMT R18, RZ, 0x7610, R18 ;  /* 0x00007610ff127816 */ /* 0x000fe40000000012 */
[----:B------:R-:W-:Y:S01]  /*3a320*/  PRMT R16, RZ, 0x7610, R16 ;  /* 0x00007610ff107816 */ /* 0x000fe20000000010 */
[----:B0-----:R-:W4:Y:S01]  /*3a330*/  LDL R3, [R1+0x1aa0] ;  /* 0x001aa00001037983 */ /* 0x001f220000100800 */
[----:B---3--:R-:W-:Y:S02]  /*3a340*/  @!P1 IMAD.MOV.U32 R9, RZ, RZ, R12 ;  /* 0x000000ffff099224 */ /* 0x008fe400078e000c */
[----:B-----5:R-:W-:Y:S01]  /*3a350*/  @!P1 IMAD.MOV.U32 R8, RZ, RZ, R7 ;  /* 0x000000ffff089224 */ /* 0x020fe200078e0007 */
[----:B------:R-:W3:Y:S04]  /*3a360*/  LDL R12, [R1+0x1a80] ;  /* 0x001a8000010c7983 */ /* 0x000ee80000100800 */
[----:B------:R-:W5:Y:S04]  /*3a370*/  LDL R7, [R1+0x1abc] ;  /* 0x001abc0001077983 */ /* 0x000f680000100800 */
[----:B------:R0:W5:Y:S02]  /*3a380*/  @!P1 LDG.E.U8 R5, desc[UR8][R8.64] ;  /* 0x0000000808059981 */ /* 0x000164000c1e1100 */
[----:B0-----:R-:W-:-:S02]  /*3a390*/  @!P0 IMAD.MOV.U32 R9, RZ, RZ, R15 ;  /* 0x000000ffff098224 */ /* 0x001fc400078e000f */
[----:B------:R-:W-:Y:S02]  /*3a3a0*/  @!P0 IMAD.MOV.U32 R8, RZ, RZ, R0 ;  /* 0x000000ffff088224 */ /* 0x000fe400078e0000 */
[----:B------:R-:W5:Y:S04]  /*3a3b0*/  LDL R0, [R1+0x1ac8] ;  /* 0x001ac80001007983 */ /* 0x000f680000100800 */
[----:B------:R0:W5:Y:S02]  /*3a3c0*/  @!P0 LDG.E.U8 R18, desc[UR8][R8.64] ;  /* 0x0000000808128981 */ /* 0x000164000c1e1100 */
[----:B0-----:R-:W-:Y:S02]  /*3a3d0*/  PRMT R8, RZ, 0x7610, R8 ;  /* 0x00007610ff087816 */ /* 0x001fe40000000008 */
[----:B------:R-:W-:Y:S01]  /*3a3e0*/  PRMT R9, RZ, 0x7610, R9 ;  /* 0x00007610ff097816 */ /* 0x000fe20000000009 */
[----:B--2---:R4:W2:Y:S02]  /*3a3f0*/  @!P1 LDG.E.U8 R16, desc[UR8][R10.64] ;  /* 0x000000080a109981 */ /* 0x0048a4000c1e1100 */
[----:B----4-:R-:W-:-:S02]  /*3a400*/  @!P0 IMAD.MOV.U32 R10, RZ, RZ, R13 ;  /* 0x000000ffff0a8224 */ /* 0x010fc400078e000d */
[----:B------:R-:W-:-:S05]  /*3a410*/  @!P0 IMAD.MOV.U32 R11, RZ, RZ, R14 ;  /* 0x000000ffff0b8224 */ /* 0x000fca00078e000e */
[----:B------:R-:W4:Y:S01]  /*3a420*/  @!P0 LDG.E.U8 R8, desc[UR8][R10.64] ;  /* 0x000000080a088981 */ /* 0x000f22000c1e1100 */
[----:B---3--:R-:W-:Y:S02]  /*3a430*/  @!P1 IMAD.MOV.U32 R13, RZ, RZ, R12 ;  /* 0x000000ffff0d9224 */ /* 0x008fe400078e000c */
[----:B-----5:R-:W-:-:S05]  /*3a440*/  @!P1 IMAD.MOV.U32 R12, RZ, RZ, R7 ;  /* 0x000000ffff0c9224 */ /* 0x020fca00078e0007 */
[----:B------:R-:W3:Y:S04]  /*3a450*/  @!P1 LDG.E.U8 R9, desc[UR8][R12.64] ;  /* 0x000000080c099981 */ /* 0x000ee8000c1e1100 */
[----:B------:R0:W-:Y:S04]  /*3a460*/  STL [R1+0x2ce4], R18 ;  /* 0x002ce41201007387 */ /* 0x0001e80000100800 */
[----:B--2---:R1:W-:Y:S04]  /*3a470*/  STL [R1+0x2ce8], R16 ;  /* 0x002ce81001007387 */ /* 0x0043e80000100800 */
[----:B------:R-:W2:Y:S04]  /*3a480*/  LDL R15, [R1+0x1aa4] ;  /* 0x001aa400010f7983 */ /* 0x000ea80000100800 */
[----:B------:R-:W2:Y:S04]  /*3a490*/  LDL R14, [R1+0x1adc] ;  /* 0x001adc00010e7983 */ /* 0x000ea80000100800 */
[----:B----4-:R4:W-:Y:S04]  /*3a4a0*/  STL [R1+0x2cbc], R8 ;  /* 0x002cbc0801007387 */ /* 0x0109e80000100800 */
[----:B0-----:R-:W5:Y:S04]  /*3a4b0*/  LDL R18, [R1+0x1ab0] ;  /* 0x001ab00001127983 */ /* 0x001f680000100800 */
[----:B-1----:R-:W5:Y:S04]  /*3a4c0*/  LDL R16, [R1+0x1ad8] ;  /* 0x001ad80001107983 */ /* 0x002f680000100800 */
[----:B---3--:R-:W-:Y:S04]  /*3a4d0*/  STL [R1+0x2cc0], R9 ;  /* 0x002cc00901007387 */ /* 0x008fe80000100800 */
[----:B----4-:R-:W3:Y:S04]  /*3a4e0*/  LDL R8, [R1+0x1ab4] ;  /* 0x001ab40001087983 */ /* 0x010ee80000100800 */
[----:B------:R-:W4:Y:S01]  /*3a4f0*/  LDL R7, [R1+0x1aec] ;  /* 0x001aec0001077983 */ /* 0x000f220000100800 */
[----:B------:R-:W-:-:S02]  /*3a500*/  PRMT R10, RZ, 0x7610, R10 ;  /* 0x00007610ff0a7816 */ /* 0x000fc4000000000a */
[----:B------:R-:W-:Y:S01]  /*3a510*/  PRMT R11, RZ, 0x7610, R11 ;  /* 0x00007610ff0b7816 */ /* 0x000fe2000000000b */
[----:B------:R-:W-:Y:S02]  /*3a520*/  @!P0 IMAD.MOV.U32 R12, RZ, RZ, R0 ;  /* 0x000000ffff0c8224 */ /* 0x000fe400078e0000 */
[----:B------:R-:W-:Y:S01]  /*3a530*/  @!P0 IMAD.MOV.U32 R13, RZ, RZ, R3 ;  /* 0x000000ffff0d8224 */ /* 0x000fe200078e0003 */
[----:B------:R-:W4:Y:S04]  /*3a540*/  LDL R0, [R1+0x1ae8] ;  /* 0x001ae80001007983 */ /* 0x000f280000100800 */
[----:B------:R-:W4:Y:S04]  /*3a550*/  LDL R3, [R1+0x1ac0] ;  /* 0x001ac00001037983 */ /* 0x000f280000100800 */
[----:B------:R0:W4:Y:S02]  /*3a560*/  @!P0 LDG.E.U8 R10, desc[UR8][R12.64] ;  /* 0x000000080c0a8981 */ /* 0x000124000c1e1100 */
[----:B0-----:R-:W-:-:S02]  /*3a570*/  PRMT R12, RZ, 0x7610, R12 ;  /* 0x00007610ff0c7816 */ /* 0x001fc4000000000c */
[----:B------:R-:W-:Y:S01]  /*3a580*/  PRMT R13, RZ, 0x7610, R13 ;  /* 0x00007610ff0d7816 */ /* 0x000fe2000000000d */
[----:B--2---:R5:W2:Y:S02]  /*3a590*/  @!P1 LDG.E.U8 R11, desc[UR8][R14.64] ;  /* 0x000000080e0b9981 */ /* 0x004aa4000c1e1100 */
[----:B-----5:R-:W-:Y:S02]  /*3a5a0*/  @!P0 IMAD.MOV.U32 R15, RZ, RZ, R18 ;  /* 0x000000ffff0f8224 */ /* 0x020fe400078e0012 */
[----:B------:R-:W-:-:S05]  /*3a5b0*/  @!P0 IMAD.MOV.U32 R14, RZ, RZ, R16 ;  /* 0x000000ffff0e8224 */ /* 0x000fca00078e0010 */
[----:B------:R3:W5:Y:S02]  /*3a5c0*/  @!P0 LDG.E.U8 R12, desc[UR8][R14.64] ;  /* 0x000000080e0c8981 */ /* 0x000764000c1e1100 */
[----:B---3--:R-:W-:Y:S02]  /*3a5d0*/  @!P1 IMAD.MOV.U32 R15, RZ, RZ, R8 ;  /* 0x000000ffff0f9224 */ /* 0x008fe400078e0008 */
[----:B----4-:R-:W-:-:S05]  /*3a5e0*/  @!P1 IMAD.MOV.U32 R14, RZ, RZ, R7 ;  /* 0x000000ffff0e9224 */ /* 0x010fca00078e0007 */
[----:B------:R0:W3:Y:S04]  /*3a5f0*/  @!P1 LDG.E.U8 R13, desc[UR8][R14.64] ;  /* 0x000000080e0d9981 */ /* 0x0000e8000c1e1100 */
[----:B------:R-:W-:Y:S01]  /*3a600*/  STL [R1+0x2d04], R10 ;  /* 0x002d040a01007387 */ /* 0x000fe20000100800 */
[----:B0-----:R-:W-:Y:S02]  /*3a610*/  @!P0 IMAD.MOV.U32 R14, RZ, RZ, R0 ;  /* 0x000000ffff0e8224 */ /* 0x001fe400078e0000 */
[----:B------:R-:W-:Y:S01]  /*3a620*/  @!P0 IMAD.MOV.U32 R15, RZ, RZ, R3 ;  /* 0x000000ffff0f8224 */ /* 0x000fe200078e0003 */
[----:B--2---:R-:W-:Y:S04]  /*3a630*/  STL [R1+0x2d08], R11 ;  /* 0x002d080b01007387 */ /* 0x004fe80000100800 */
[----:B------:R-:W2:Y:S04]  /*3a640*/  LDL R18, [R1+0x1ac4] ;  /* 0x001ac40001127983 */ /* 0x000ea80000100800 */
[----:B------:R-:W4:Y:S04]  /*3a650*/  LDL R16, [R1+0x1afc] ;  /* 0x001afc0001107983 */ /* 0x000f280000100800 */
[----:B-----5:R0:W-:Y:S04]  /*3a660*/  STL [R1+0x2cec], R12 ;  /* 0x002cec0c01007387 */ /* 0x0201e80000100800 */
[----:B------:R-:W5:Y:S04]  /*3a670*/  LDL R7, [R1+0x1b08] ;  /* 0x001b080001077983 */ /* 0x000f680000100800 */
[----:B0-----:R-:W5:Y:S04]  /*3a680*/  LDL R12, [R1+0x1ae0] ;  /* 0x001ae000010c7983 */ /* 0x001f680000100800 */
[----:B---3--:R-:W-:Y:S04]  /*3a690*/  STL [R1+0x2cf0], R13 ;  /* 0x002cf00d01007387 */ /* 0x008fe80000100800 */
[----:B------:R-:W3:Y:S04]  /*3a6a0*/  LDL R11, [R1+0x1ae4] ;  /* 0x001ae400010b7983 */ /* 0x000ee80000100800 */
[----:B------:R-:W3:Y:S04]  /*3a6b0*/  LDL R10, [R1+0x1b14] ;  /* 0x001b1400010a7983 */ /* 0x000ee80000100800 */
[----:B------:R-:W3:Y:S04]  /*3a6c0*/  LDL R9, [R1+0x1af0] ;  /* 0x001af00001097983 */ /* 0x000ee80000100800 */
[----:B------:R-:W3:Y:S04]  /*3a6d0*/  LDL R8, [R1+0x1b10] ;  /* 0x001b100001087983 */ /* 0x000ee80000100800 */
[----:B------:R-:W3:Y:S04]  /*3a6e0*/  LDL R3, [R1+0x1af4] ;  /* 0x001af40001037983 */ /* 0x000ee80000100800 */
[----:B------:R-:W3:Y:S01]  /*3a6f0*/  LDL R0, [R1+0x1b1c] ;  /* 0x001b1c0001007983 */ /* 0x000ee20000100800 */
[----:B------:R-:W-:-:S02]  /*3a700*/  PRMT R17, RZ, 0x7610, R17 ;  /* 0x00007610ff117816 */ /* 0x000fc40000000011 */
[----:B------:R-:W-:-:S04]  /*3a710*/  PRMT R19, RZ, 0x7610, R19 ;  /* 0x00007610ff137816 */ /* 0x000fc80000000013 */
[----:B------:R2:W3:Y:S01]  /*3a720*/  @!P0 LDG.E.U8 R17, desc[UR8][R14.64] ;  /* 0x000000080e118981 */ /* 0x0004e2000c1e1100 */
[----:B------:R-:W-:Y:S02]  /*3a730*/  PRMT R21, RZ, 0x7610, R21 ;  /* 0x00007610ff157816 */ /* 0x000fe40000000015 */
[----:B------:R-:W-:Y:S02]  /*3a740*/  PRMT R23, RZ, 0x7610, R23 ;  /* 0x00007610ff177816 */ /* 0x000fe40000000017 */
[----:B------:R-:W-:Y:S02]  /*3a750*/  PRMT R24, RZ, 0x7610, R24 ;  /* 0x00007610ff187816 */ /* 0x000fe40000000018 */
[----:B------:R-:W-:Y:S01]  /*3a760*/  PRMT R25, RZ, 0x7610, R25 ;  /* 0x00007610ff197816 */ /* 0x000fe20000000019 */
[----:B--2---:R-:W-:Y:S02]  /*3a770*/  @!P1 IMAD.MOV.U32 R15, RZ, RZ, R18 ;  /* 0x000000ffff0f9224 */ /* 0x004fe400078e0012 */
[----:B----4-:R-:W-:-:S05]  /*3a780*/  @!P1 IMAD.MOV.U32 R14, RZ, RZ, R16 ;  /* 0x000000ffff0e9224 */ /* 0x010fca00078e0010 */
[----:B------:R5:W2:Y:S02]  /*3a790*/  @!P1 LDG.E.U8 R19, desc[UR8][R14.64] ;  /* 0x000000080e139981 */ /* 0x000aa4000c1e1100 */
[----:B-----5:R-:W-:Y:S02]  /*3a7a0*/  @!P0 IMAD.MOV.U32 R14, RZ, RZ, R7 ;  /* 0x000000ffff0e8224 */ /* 0x020fe400078e0007 */
[----:B------:R-:W-:-:S05]  /*3a7b0*/  @!P0 IMAD.MOV.U32 R15, RZ, RZ, R12 ;  /* 0x000000ffff0f8224 */ /* 0x000fca00078e000c */
[----:B------:R3:W4:Y:S02]  /*3a7c0*/  @!P0 LDG.E.U8 R21, desc[UR8][R14.64] ;  /* 0x000000080e158981 */ /* 0x000724000c1e1100 */
[----:B---3--:R-:W-:Y:S02]  /*3a7d0*/  @!P1 IMAD.MOV.U32 R14, RZ, RZ, R10 ;  /* 0x000000ffff0e9224 */ /* 0x008fe400078e000a */
[----:B------:R-:W-:-:S05]  /*3a7e0*/  @!P1 IMAD.MOV.U32 R15, RZ, RZ, R11 ;  /* 0x000000ffff0f9224 */ /* 0x000fca00078e000b */
[----:B------:R0:W3:Y:S02]  /*3a7f0*/  @!P1 LDG.E.U8 R23, desc[UR8][R14.64] ;  /* 0x000000080e179981 */ /* 0x0000e4000c1e1100 */
[----:B0-----:R-:W-:Y:S02]  /*3a800*/  @!P0 IMAD.MOV.U32 R14, RZ, RZ, R8 ;  /* 0x000000ffff0e8224 */ /* 0x001fe400078e0008 */
[----:B------:R-:W-:Y:S01]  /*3a810*/  @!P0 IMAD.MOV.U32 R15, RZ, RZ, R9 ;  /* 0x000000ffff0f8224 */ /* 0x000fe200078e0009 */
[----:B------:R-:W-:Y:S04]  /*3a820*/  STL [R1+0x2cc4], R17 ;  /* 0x002cc41101007387 */ /* 0x000fe80000100800 */
[----:B------:R-:W-:Y:S04]  /*3a830*/  LDS.U8 R8, [R2+UR5+0x20] ;  /* 0x0000200502087984 */ /* 0x000fe80008000000 */
[----:B------:R0:W5:Y:S02]  /*3a840*/  @!P0 LDG.E.U8 R24, desc[UR8][R14.64] ;  /* 0x000000080e188981 */ /* 0x000164000c1e1100 */
[----:B0-----:R-:W-:-:S02]  /*3a850*/  @!P1 IMAD.MOV.U32 R14, RZ, RZ, R0 ;  /* 0x000000ffff0e9224 */ /* 0x001fc400078e0000 */
[----:B------:R-:W-:Y:S01]  /*3a860*/  @!P1 IMAD.MOV.U32 R15, RZ, RZ, R3 ;  /* 0x000000ffff0f9224 */ /* 0x000fe200078e0003 */
[----:B------:R-:W0:Y:S04]  /*3a870*/  LDS.U8 R0, [R2+UR5] ;  /* 0x0000000502007984 */ /* 0x000e280008000000 */
[----:B------:R-:W1:Y:S04]  /*3a880*/  LDS.U8 R3, [R2+UR5+0x40] ;  /* 0x0000400502037984 */ /* 0x000e680008000000 */
[----:B------:R-:W5:Y:S04]  /*3a890*/  @!P1 LDG.E.U8 R25, desc[UR8][R14.64] ;  /* 0x000000080e199981 */ /* 0x000f68000c1e1100 */
[----:B--2---:R-:W-:Y:S04]  /*3a8a0*/  STL [R1+0x2cc8], R19 ;  /* 0x002cc81301007387 */ /* 0x004fe80000100800 */
[----:B----4-:R-:W-:Y:S04]  /*3a8b0*/  STL [R1+0x2d0c], R21 ;  /* 0x002d0c1501007387 */ /* 0x010fe80000100800 */
[----:B---3--:R-:W-:Y:S04]  /*3a8c0*/  STL [R1+0x2d10], R23 ;  /* 0x002d101701007387 */ /* 0x008fe80000100800 */
[----:B-----5:R-:W-:Y:S04]  /*3a8d0*/  STL [R1+0x2cf4], R24 ;  /* 0x002cf41801007387 */ /* 0x020fe80000100800 */
[----:B------:R-:W-:Y:S04]  /*3a8e0*/  STL [R1+0x2cf8], R25 ;  /* 0x002cf81901007387 */ /* 0x000fe80000100800 */
[----:B0-----:R-:W-:Y:S04]  /*3a8f0*/  STL [R1+0x40], R0 ;  /* 0x0000400001007387 */ /* 0x001fe80000100800 */
[----:B------:R-:W0:Y:S04]  /*3a900*/  LDS.U8 R0, [R2+UR5+0x60] ;  /* 0x0000600502007984 */ /* 0x000e280008000000 */
[----:B------:R-:W-:Y:S04]  /*3a910*/  STL [R1+0x3c], R8 ;  /* 0x00003c0801007387 */ /* 0x000fe80000100800 */
[----:B------:R-:W2:Y:S04]  /*3a920*/  LDS.U8 R8, [R2+UR5+0x200] ;  /* 0x0002000502087984 */ /* 0x000ea80008000000 */
[----:B-1----:R-:W-:Y:S04]  /*3a930*/  STL [R1+0x658], R3 ;  /* 0x0006580301007387 */ /* 0x002fe80000100800 */
[----:B------:R-:W1:Y:S04]  /*3a940*/  LDS.U8 R3, [R2+UR5+0x220] ;  /* 0x0002200502037984 */ /* 0x000e680008000000 */
[----:B0-----:R-:W-:Y:S04]  /*3a950*/  STL [R1+0x650], R0 ;  /* 0x0006500001007387 */ /* 0x001fe80000100800 */
[----:B------:R-:W0:Y:S04]  /*3a960*/  LDS.U8 R0, [R2+UR5+0x240] ;  /* 0x0002400502007984 */ /* 0x000e280008000000 */
[----:B--2---:R-:W-:Y:S04]  /*3a970*/  STL [R1+0x50], R8 ;  /* 0x0000500801007387 */ /* 0x004fe80000100800 */
        /* <DEDUP_REMOVED lines=18> */
[----:B------:R-:W-:Y:S04]  /*3aaa0*/  LDS.U8 R8, [R2+UR5+0x840] ;  /* 0x0008400502087984 */ /* 0x000fe80008000000 */
[----:B-1----:R-:W-:Y:S04]  /*3aab0*/  STL [R1+0xa78], R3 ;  /* 0x000a780301007387 */ /* 0x002fe80000100800 */
[----:B------:R-:W1:Y:S04]  /*3aac0*/  LDS.U8 R3, [R2+UR5+0x800] ;  /* 0x0008000502037984 */ /* 0x000e680008000000 */
[----:B0-----:R-:W-:Y:S04]  /*3aad0*/  STL [R1+0xa74], R0 ;  /* 0x000a740001007387 */ /* 0x001fe80000100800 */
[----:B------:R-:W0:Y:S04]  /*3aae0*/  LDS.U8 R0, [R2+UR5+0x820] ;  /* 0x0008200502007984 */ /* 0x000e280008000000 */
[----:B-1----:R-:W-:Y:S04]  /*3aaf0*/  STL [R1+0xaa8], R3 ;  /* 0x000aa80301007387 */ /* 0x002fe80000100800 */
[----:B------:R-:W1:Y:S04]  /*3ab00*/  LDS.U8 R3, [R2+UR5+0x860] ;  /* 0x0008600502037984 */ /* 0x000e680008000000 */
        /* <DEDUP_REMOVED lines=19> */
[----:B------:R-:W0:Y:S01]  /*3ac40*/  LDS.U8 R0, [R2+UR5+0xe20] ;  /* 0x000e200502007984 */ /* 0x000e220008000000 */
[----:B------:R-:W-:-:S03]  /*3ac50*/  LOP3.LUT R14, R2, 0x8, RZ, 0x3c, !PT ;  /* 0x00000008020e7812 */ /* 0x000fc600078e3cff */
[----:B--2---:R-:W-:Y:S01]  /*3ac60*/  STL [R1+0x1d64], R8 ;  /* 0x001d640801007387 */ /* 0x004fe20000100800 */
[----:B------:R-:W-:-:S03]  /*3ac70*/  IMAD.MOV.U32 R7, RZ, RZ, R29 ;  /* 0x000000ffff077224 */ /* 0x000fc600078e001d */
[----:B------:R-:W2:Y:S04]  /*3ac80*/  LDS.U8 R8, [R2+UR5+0xe40] ;  /* 0x000e400502087984 */ /* 0x000ea80008000000 */
[----:B-1----:R-:W-:Y:S01]  /*3ac90*/  STL [R1+0x1d38], R3 ;  /* 0x001d380301007387 */ /* 0x002fe20000100800 */
[C---:B------:R-:W-:Y:S02]  /*3aca0*/  LOP3.LUT R15, R2.reuse, 0x18, RZ, 0x3c, !PT ;  /* 0x00000018020f7812 */ /* 0x040fe400078e3cff */
[----:B------:R-:W-:Y:S01]  /*3acb0*/  LOP3.LUT R29, R2, 0x10, RZ, 0x3c, !PT ;  /* 0x00000010021d7812 */ /* 0x000fe200078e3cff */
[----:B------:R-:W1:Y:S04]  /*3acc0*/  LDS.U8 R3, [R2+UR5+0xe60] ;  /* 0x000e600502037984 */ /* 0x000e680008000000 */
[----:B------:R-:W3:Y:S04]  /*3acd0*/  LDS.U8 R2, [R14+UR5+0x20] ;  /* 0x000020050e027984 */ /* 0x000ee80008000000 */
[----:B------:R-:W-:Y:S04]  /*3ace0*/  LDS.U8 R9, [R15+UR5+0xc40] ;  /* 0x000c40050f097984 */ /* 0x000fe80008000000 */
[----:B0-----:R-:W-:Y:S04]  /*3acf0*/  STL [R1+0x1d34], R0 ;  /* 0x001d340001007387 */ /* 0x001fe80000100800 */
[----:B------:R-:W0:Y:S04]  /*3ad00*/  LDS.U8 R0, [R14+UR5] ;  /* 0x000000050e007984 */ /* 0x000e280008000000 */
[----:B--2---:R-:W-:Y:S04]  /*3ad10*/  STL [R1+0x1d7c], R8 ;  /* 0x001d7c0801007387 */ /* 0x004fe80000100800 */
[----:B------:R-:W-:Y:S04]  /*3ad20*/  LDS.U8 R8, [R15+UR5+0x820] ;  /* 0x000820050f087984 */ /* 0x000fe80008000000 */
[----:B-1----:R-:W-:Y:S04]  /*3ad30*/  STL [R1+0x1d6c], R3 ;  /* 0x001d6c0301007387 */ /* 0x002fe80000100800 */
[----:B---3--:R-:W-:Y:S04]  /*3ad40*/  STL [R1+0x2ccc], R2 ;  /* 0x002ccc0201007387 */ /* 0x008fe80000100800 */
[----:B------:R-:W1:Y:S04]  /*3ad50*/  LDS.U8 R2, [R14+UR5+0x40] ;  /* 0x000040050e027984 */ /* 0x000e680008000000 */
[----:B------:R-:W-:Y:S04]  /*3ad60*/  LDS.U8 R3, [R14+UR5+0x200] ;  /* 0x000200050e037984 */ /* 0x000fe80008000000 */
        /* <DEDUP_REMOVED lines=21> */
[----:B------:R-:W-:Y:S04]  /*3aec0*/  LDS.U8 R2, [R14+UR5+0x660] ;  /* 0x000660050e027984 */ /* 0x000fe80008000000 */
[----:B0-----:R-:W-:Y:S04]  /*3aed0*/  STL [R1+0x994], R0 ;  /* 0x0009940001007387 */ /* 0x001fe80000100800 */
[----:B------:R-:W0:Y:S04]  /*3aee0*/  LDS.U8 R0, [R14+UR5+0x640] ;  /* 0x000640050e007984 */ /* 0x000e280008000000 */
[----:B--2---:R-:W-:Y:S04]  /*3aef0*/  STL [R1+0x990], R3 ;  /* 0x0009900301007387 */ /* 0x004fe80000100800 */
        /* <DEDUP_REMOVED lines=32> */
[----:B------:R-:W0:Y:S04]  /*3b100*/  LDS.U8 R0, [R29+UR5] ;  /* 0x000000051d007984 */ /* 0x000e280008000000 */
        /* <DEDUP_REMOVED lines=62> */
[----:B------:R-:W3:Y:S04]  /*3b4f0*/  LDS.U8 R29, [R15+UR5+0x20] ;  /* 0x000020050f1d7984 */ /* 0x000ee80008000000 */
[----:B0-----:R-:W-:Y:S04]  /*3b500*/  STL [R1+0x1d54], R0 ;  /* 0x001d540001007387 */ /* 0x001fe80000100800 */
[----:B------:R-:W0:Y:S04]  /*3b510*/  LDS.U8 R0, [R15+UR5] ;  /* 0x000000050f007984 */ /* 0x000e280008000000 */
[----:B--2---:R-:W-:Y:S04]  /*3b520*/  STL [R1+0x1d9c], R3 ;  /* 0x001d9c0301007387 */ /* 0x004fe80000100800 */
[----:B------:R-:W2:Y:S04]  /*3b530*/  LDS.U8 R3, [R15+UR5+0x40] ;  /* 0x000040050f037984 */ /* 0x000ea80008000000 */
[----:B-1----:R-:W-:Y:S04]  /*3b540*/  STL [R1+0x1d8c], R2 ;  /* 0x001d8c0201007387 */ /* 0x002fe80000100800 */
[----:B------:R-:W1:Y:S04]  /*3b550*/  LDS.U8 R2, [R15+UR5+0x60] ;  /* 0x000060050f027984 */ /* 0x000e680008000000 */
[----:B---3--:R-:W-:Y:S04]  /*3b560*/  STL [R1+0x2cd0], R29 ;  /* 0x002cd01d01007387 */ /* 0x008fe80000100800 */
        /* <DEDUP_REMOVED lines=14> */
[----:B------:R-:W2:Y:S04]  /*3b650*/  LDL.LU R27, [R1+0xa38] ;  /* 0x000a3800011b7983 */ /* 0x000ea80000300800 */
[----:B-1----:R-:W-:Y:S04]  /*3b660*/  STL [R1+0xa50], R2 ;  /* 0x000a500201007387 */ /* 0x002fe80000100800 */
[----:B------:R-:W1:Y:S04]  /*3b670*/  LDS.U8 R2, [R15+UR5+0x460] ;  /* 0x000460050f027984 */ /* 0x000e680008000000 */
[----:B0-----:R-:W-:Y:S04]  /*3b680*/  STL [R1+0xa4c], R0 ;  /* 0x000a4c0001007387 */ /* 0x001fe80000100800 */
[----:B------:R-:W0:Y:S04]  /*3b690*/  LDS.U8 R0, [R15+UR5+0x600] ;  /* 0x000600050f007984 */ /* 0x000e280008000000 */
[----:B------:R-:W-:Y:S04]  /*3b6a0*/  STL [R1+0xa90], R3 ;  /* 0x000a900301007387 */ /* 0x000fe80000100800 */
[----:B------:R-:W3:Y:S04]  /*3b6b0*/  LDS.U8 R3, [R15+UR5+0x620] ;  /* 0x000620050f037984 */ /* 0x000ee80008000000 */
[----:B-1----:R-:W-:Y:S04]  /*3b6c0*/  STL [R1+0xa8c], R2 ;  /* 0x000a8c0201007387 */ /* 0x002fe80000100800 */
[----:B------:R-:W1:Y:S04]  /*3b6d0*/  LDS.U8 R2, [R15+UR5+0x640] ;  /* 0x000640050f027984 */ /* 0x000e680008000000 */
[----:B0-----:R-:W-:Y:S04]  /*3b6e0*/  STL [R1+0xa60], R0 ;  /* 0x000a600001007387 */ /* 0x001fe80000100800 */
[----:B------:R-:W0:Y:S04]  /*3b6f0*/  LDS.U8 R0, [R15+UR5+0x660] ;  /* 0x000660050f007984 */ /* 0x000e280008000000 */
[----:B---3--:R3:W-:Y:S04]  /*3b700*/  STL [R1+0xa5c], R3 ;  /* 0x000a5c0301007387 */ /* 0x0087e80000100800 */
[----:B---3--:R-:W3:Y:S04]  /*3b710*/  LDL.LU R3, [R1+0xa34] ;  /* 0x000a340001037983 */ /* 0x008ee80000300800 */
[----:B-1----:R-:W-:Y:S04]  /*3b720*/  STL [R1+0xaa0], R2 ;  /* 0x000aa00201007387 */ /* 0x002fe80000100800 */
[----:B------:R-:W4:Y:S04]  /*3b730*/  LDL.LU R28, [R1+0xa18] ;  /* 0x000a1800011c7983 */ /* 0x000f280000300800 */
[----:B------:R-:W-:Y:S04]  /*3b740*/  LDS.U8 R2, [R15+UR5+0x840] ;  /* 0x000840050f027984 */ /* 0x000fe80008000000 */
[----:B0-----:R-:W-:Y:S04]  /*3b750*/  STL [R1+0xa9c], R0 ;  /* 0x000a9c0001007387 */ /* 0x001fe80000100800 */
[----:B------:R-:W0:Y:S04]  /*3b760*/  LDS.U8 R0, [R15+UR5+0x800] ;  /* 0x000800050f007984 */ /* 0x000e280008000000 */
[----:B0-----:R-:W-:Y:S04]  /*3b770*/  STL [R1+0xad0], R0 ;  /* 0x000ad00001007387 */ /* 0x001fe80000100800 */
[----:B------:R-:W0:Y:S04]  /*3b780*/  LDS.U8 R0, [R15+UR5+0x860] ;  /* 0x000860050f007984 */ /* 0x000e280008000000 */
[----:B------:R-:W-:Y:S04]  /*3b790*/  STL [R1+0xacc], R8 ;  /* 0x000acc0801007387 */ /* 0x000fe80000100800 */
[----:B------:R-:W1:Y:S04]  /*3b7a0*/  LDS.U8 R8, [R15+UR5+0xa00] ;  /* 0x000a00050f087984 */ /* 0x000e680008000000 */
[----:B------:R-:W-:Y:S04]  /*3b7b0*/  STL [R1+0xb10], R2 ;  /* 0x000b100201007387 */ /* 0x000fe80000100800 */
[----:B------:R-:W5:Y:S04]  /*3b7c0*/  LDS.U8 R2, [R15+UR5+0xa20] ;  /* 0x000a20050f027984 */ /* 0x000f680008000000 */
[----:B0-----:R-:W-:Y:S04]  /*3b7d0*/  STL [R1+0xb0c], R0 ;  /* 0x000b0c0001007387 */ /* 0x001fe80000100800 */
[----:B------:R-:W0:Y:S04]  /*3b7e0*/  LDS.U8 R0, [R15+UR5+0xa40] ;  /* 0x000a40050f007984 */ /* 0x000e280008000000 */
[----:B-1----:R-:W-:Y:S04]  /*3b7f0*/  STL [R1+0xae0], R8 ;  /* 0x000ae00801007387 */ /* 0x002fe80000100800 */
[----:B------:R-:W1:Y:S04]  /*3b800*/  LDS.U8 R8, [R15+UR5+0xa60] ;  /* 0x000a60050f087984 */ /* 0x000e680008000000 */
[----:B-----5:R-:W-:Y:S04]  /*3b810*/  STL [R1+0xadc], R2 ;  /* 0x000adc0201007387 */ /* 0x020fe80000100800 */
[----:B------:R-:W5:Y:S04]  /*3b820*/  LDS.U8 R2, [R15+UR5+0xc00] ;  /* 0x000c00050f027984 */ /* 0x000f680008000000 */
[----:B0-----:R0:W-:Y:S04]  /*3b830*/  STL [R1+0xb20], R0 ;  /* 0x000b200001007387 */ /* 0x0011e80000100800 */
[----:B0-----:R-:W4:Y:S04]  /*3b840*/  LDL.LU R0, [R1+0xa14] ;  /* 0x000a140001007983 */ /* 0x001f280000300800 */
[----:B-1----:R-:W-:Y:S04]  /*3b850*/  STL [R1+0xb1c], R8 ;  /* 0x000b1c0801007387 */ /* 0x002fe80000100800 */
[----:B------:R-:W4:Y:S04]  /*3b860*/  LDL.LU R20, [R1+0x9f8] ;  /* 0x0009f80001147983 */ /* 0x000f280000300800 */
[----:B-----5:R-:W-:Y:S04]  /*3b870*/  STL [R1+0x1d50], R2 ;  /* 0x001d500201007387 */ /* 0x020fe80000100800 */
[----:B------:R-:W0:Y:S04]  /*3b880*/  LDS.U8 R2, [R15+UR5+0xc20] ;  /* 0x000c20050f027984 */ /* 0x000e280008000000 */
[----:B------:R-:W1:Y:S04]  /*3b890*/  LDS.U8 R8, [R15+UR5+0xc60] ;  /* 0x000c60050f087984 */ /* 0x000e680008000000 */
[----:B0-----:R-:W-:Y:S04]  /*3b8a0*/  STL [R1+0x1d4c], R2 ;  /* 0x001d4c0201007387 */ /* 0x001fe80000100800 */
[----:B------:R-:W0:Y:S04]  /*3b8b0*/  LDS.U8 R2, [R15+UR5+0xe00] ;  /* 0x000e00050f027984 */ /* 0x000e280008000000 */
[----:B------:R-:W-:Y:S04]  /*3b8c0*/  STL [R1+0x1d98], R9 ;  /* 0x001d980901007387 */ /* 0x000fe80000100800 */
[----:B------:R-:W5:Y:S04]  /*3b8d0*/  LDS.U8 R9, [R15+UR5+0xe20] ;  /* 0x000e20050f097984 */ /* 0x000f680008000000 */
[----:B-1----:R-:W-:Y:S04]  /*3b8e0*/  STL [R1+0x1d94], R8 ;  /* 0x001d940801007387 */ /* 0x002fe80000100800 */
[----:B------:R-:W1:Y:S01]  /*3b8f0*/  LDS.U8 R8, [R15+UR5+0xe40] ;  /* 0x000e40050f087984 */ /* 0x000e620008000000 */
[----:B------:R-:W2:Y:S03]  /*3b900*/  S2R R6, SR_TID.X ;  /* 0x0000000000067919 */ /* 0x000ea60000002100 */
[----:B0-----:R-:W-:Y:S04]  /*3b910*/  STL [R1+0x1d60], R2 ;  /* 0x001d600201007387 */ /* 0x001fe80000100800 */
[----:B------:R-:W0:Y:S01]  /*3b920*/  LDS.U8 R2, [R15+UR5+0xe60] ;  /* 0x000e60050f027984 */ /* 0x000e220008000000 */
[----:B------:R-:W-:Y:S06]  /*3b930*/  BAR.SYNC.DEFER_BLOCKING 0x0 ;  /* 0x0000000000007b1d */ /* 0x000fec0000010000 */
[----:B-----5:R-:W-:Y:S04]  /*3b940*/  STL [R1+0x1d5c], R9 ;  /* 0x001d5c0901007387 */ /* 0x020fe80000100800 */
[----:B------:R-:W5:Y:S04]  /*3b950*/  LDL.LU R22, [R1+0x9f4] ;  /* 0x0009f40001167983 */ /* 0x000f680000300800 */
[----:B-1----:R-:W-:Y:S01]  /*3b960*/  STL [R1+0x1da0], R8 ;  /* 0x001da00801007387 */ /* 0x002fe20000100800 */
[----:B--2---:R-:W-:-:S05]  /*3b970*/  LOP3.LUT R6, R6, 0x3f, RZ, 0xc0, !PT ;  /* 0x0000003f06067812 */ /* 0x004fca00078ec0ff */
[----:B------:R-:W-:Y:S04]  /*3b980*/  STS.U8 [R6+UR5], R27 ;  /* 0x0000001b06007988 */ /* 0x000fe80008000005 */
[----:B0-----:R0:W-:Y:S04]  /*3b990*/  STL [R1+0x1d90], R2 ;  /* 0x001d900201007387 */ /* 0x0011e80000100800 */
[----:B------:R-:W2:Y:S04]  /*3b9a0*/  LDL.LU R15, [R1+0x9d8] ;  /* 0x0009d800010f7983 */ /* 0x000ea80000300800 */
[----:B------:R-:W2:Y:S04]  /*3b9b0*/  LDL.LU R29, [R1+0x9d4] ;  /* 0x0009d400011d7983 */ /* 0x000ea80000300800 */
[----:B------:R-:W2:Y:S04]  /*3b9c0*/  LDL.LU R14, [R1+0x9b8] ;  /* 0x0009b800010e7983 */ /* 0x000ea80000300800 */
[----:B0-----:R-:W2:Y:S04]  /*3b9d0*/  LDL.LU R2, [R1+0x9b4] ;  /* 0x0009b40001027983 */ /* 0x001ea80000300800 */
        /* <DEDUP_REMOVED lines=9> */
[----:B---3--:R0:W-:Y:S04]  /*3ba70*/  STS.U8 [R6+UR5+0x40], R3 ;  /* 0x0000400306007988 */ /* 0x0081e80008000005 */
[----:B------:R-:W3:Y:S04]  /*3ba80*/  LDL.LU R12, [R1+0x8f4] ;  /* 0x0008f400010c7983 */ /* 0x000ee80000300800 */
[----:B----4-:R1:W-:Y:S04]  /*3ba90*/  STS.U8 [R6+UR5+0x240], R28 ;  /* 0x0002401c06007988 */ /* 0x0103e80008000005 */
[----:B0-----:R-:W4:Y:S04]  /*3baa0*/  LDL.LU R3, [R1+0x8d8] ;  /* 0x0008d80001037983 */ /* 0x001f280000300800 */
[----:B-1----:R-:W3:Y:S04]  /*3bab0*/  LDL.LU R28, [R1+0x8d4] ;  /* 0x0008d400011c7983 */ /* 0x002ee80000300800 */
[----:B------:R-:W3:Y:S04]  /*3bac0*/  LDL.LU R11, [R1+0x8b8] ;  /* 0x0008b800010b7983 */ /* 0x000ee80000300800 */
[----:B------:R-:W3:Y:S04]  /*3bad0*/  LDL.LU R10, [R1+0x8b4] ;  /* 0x0008b400010a7983 */ /* 0x000ee80000300800 */
[----:B------:R-:W3:Y:S04]  /*3bae0*/  LDL.LU R9, [R1+0x898] ;  /* 0x0008980001097983 */ /* 0x000ee80000300800 */
[----:B------:R-:W3:Y:S04]  /*3baf0*/  LDL.LU R8, [R1+0x894] ;  /* 0x0008940001087983 */ /* 0x000ee80000300800 */
[----:B------:R-:W3:Y:S04]  /*3bb00*/  LDL.LU R16, [R1+0x878] ;  /* 0x0008780001107983 */ /* 0x000ee80000300800 */
[----:B------:R-:W3:Y:S04]  /*3bb10*/  LDL.LU R18, [R1+0x874] ;  /* 0x0008740001127983 */ /* 0x000ee80000300800 */
[----:B------:R0:W-:Y:S04]  /*3bb20*/  STS.U8 [R6+UR5+0x200], R0 ;  /* 0x0002000006007988 */ /* 0x0001e80008000005 */
[----:B------:R1:W-:Y:S04]  /*3bb30*/  STS.U8 [R6+UR5+0x400], R20 ;  /* 0x0004001406007988 */ /* 0x0003e80008000005 */
[----:B0-----:R-:W3:Y:S04]  /*3bb40*/  LDL.LU R0, [R1+0x858] ;  /* 0x0008580001007983 */ /* 0x001ee80000300800 */
[----:B-1----:R-:W3:Y:S04]  /*3bb50*/  LDL.LU R20, [R1+0x854] ;  /* 0x0008540001147983 */ /* 0x002ee80000300800 */
[----:B-----5:R0:W-:Y:S04]  /*3bb60*/  STS.U8 [R6+UR5+0x440], R22 ;  /* 0x0004401606007988 */ /* 0x0201e80008000005 */
[----:B0-----:R-:W5:Y:S04]  /*3bb70*/  LDL.LU R22, [R1+0x838] ;  /* 0x0008380001167983 */ /* 0x001f680000300800 */
[----:B--2---:R0:W-:Y:S04]  /*3bb80*/  STS.U8 [R6+UR5+0xa00], R26 ;  /* 0x000a001a06007988 */ /* 0x0041e80008000005 */
[----:B------:R1:W-:Y:S04]  /*3bb90*/  STS.U8 [R6+UR5+0xc00], R27 ;  /* 0x000c001b06007988 */ /* 0x0003e80008000005 */
[----:B0-----:R-:W2:Y:S04]  /*3bba0*/  LDL.LU R26, [R1+0x834] ;  /* 0x00083400011a7983 */ /* 0x001ea80000300800 */
[----:B-1----:R-:W2:Y:S04]  /*3bbb0*/  LDL.LU R27, [R1+0x818] ;  /* 0x00081800011b7983 */ /* 0x002ea80000300800 */
[----:B----4-:R0:W-:Y:S04]  /*3bbc0*/  STS.U8 [R6+UR5+0x1400], R3 ;  /* 0x0014000306007988 */ /* 0x0101e80008000005 */
[----:B---3--:R1:W-:Y:S04]  /*3bbd0*/  STS.U8 [R6+UR5+0x1440], R28 ;  /* 0x0014401c06007988 */ /* 0x0083e80008000005 */
[----:B0-----:R-:W3:Y:S04]  /*3bbe0*/  LDL.LU R3, [R1+0x814] ;  /* 0x0008140001037983 */ /* 0x001ee80000300800 */
[----:B-1----:R-:W4:Y:S04]  /*3bbf0*/  LDL.LU R28, [R1+0x7f0] ;  /* 0x0007f000011c7983 */ /* 0x002f280000300800 */
[----:B------:R-:W-:Y:S04]  /*3bc00*/  STS.U8 [R6+UR5+0x640], R15 ;  /* 0x0006400f06007988 */ /* 0x000fe80008000005 */
        /* <DEDUP_REMOVED lines=17> */
[----:B------:R0:W-:Y:S04]  /*3bd20*/  STS.U8 [R6+UR5+0x1c00], R0 ;  /* 0x001c000006007988 */ /* 0x0001e80008000005 */
[----:B------:R1:W-:Y:S04]  /*3bd30*/  STS.U8 [R6+UR5+0x1c40], R20 ;  /* 0x001c401406007988 */ /* 0x0003e80008000005 */
[----:B0-----:R-:W3:Y:S04]  /*3bd40*/  LDL.LU R0, [R1+0x7ec] ;  /* 0x0007ec0001007983 */ /* 0x001ee80000300800 */
[----:B------:R-:W3:Y:S04]  /*3bd50*/  LDL.LU R15, [R1+0x7b8] ;  /* 0x0007b800010f7983 */ /* 0x000ee80000300800 */
[----:B------:R-:W3:Y:S04]  /*3bd60*/  LDL.LU R29, [R1+0x7b4] ;  /* 0x0007b400011d7983 */ /* 0x000ee80000300800 */
[----:B------:R-:W3:Y:S04]  /*3bd70*/  LDL.LU R14, [R1+0x798] ;  /* 0x00079800010e7983 */ /* 0x000ee80000300800 */
[----:B------:R-:W3:Y:S04]  /*3bd80*/  LDL.LU R2, [R1+0x794] ;  /* 0x0007940001027983 */ /* 0x000ee80000300800 */
[----:B------:R-:W3:Y:S04]  /*3bd90*/  LDL.LU R25, [R1+0x778] ;  /* 0x0007780001197983 */ /* 0x000ee80000300800 */
[----:B-1----:R-:W3:Y:S04]  /*3bda0*/  LDL.LU R20, [R1+0x774] ;  /* 0x0007740001147983 */ /* 0x002ee80000300800 */
[----:B-----5:R0:W-:Y:S04]  /*3bdb0*/  STS.U8 [R6+UR5+0x1e40], R22 ;  /* 0x001e401606007988 */ /* 0x0201e80008000005 */
        /* <DEDUP_REMOVED lines=8> */
[----:B--2---:R0:W-:Y:S04]  /*3be40*/  STS.U8 [R6+UR5+0x1e00], R26 ;  /* 0x001e001a06007988 */ /* 0x0041e80008000005 */
[----:B------:R1:W-:Y:S04]  /*3be50*/  STS.U8 [R6+UR5+0x2000], R27 ;  /* 0x0020001b06007988 */ /* 0x0003e80008000005 */
[----:B0-----:R-:W2:Y:S04]  /*3be60*/  LDL.LU R26, [R1+0x6d8] ;  /* 0x0006d800011a7983 */ /* 0x001ea80000300800 */
[----:B-1----:R-:W2:Y:S04]  /*3be70*/  LDL.LU R27, [R1+0x6d4] ;  /* 0x0006d400011b7983 */ /* 0x002ea80000300800 */
[----:B------:R-:W2:Y:S04]  /*3be80*/  LDL.LU R11, [R1+0x6b8] ;  /* 0x0006b800010b7983 */ /* 0x000ea80000300800 */
[----:B------:R-:W2:Y:S04]  /*3be90*/  LDL.LU R10, [R1+0x6b4] ;  /* 0x0006b400010a7983 */ /* 0x000ea80000300800 */
[----:B------:R-:W2:Y:S04]  /*3bea0*/  LDL.LU R9, [R1+0x698] ;  /* 0x0006980001097983 */ /* 0x000ea80000300800 */
[----:B------:R-:W2:Y:S04]  /*3beb0*/  LDL.LU R8, [R1+0x694] ;  /* 0x0006940001087983 */ /* 0x000ea80000300800 */
[----:B------:R-:W2:Y:S04]  /*3bec0*/  LDL.LU R16, [R1+0x668] ;  /* 0x0006680001107983 */ /* 0x000ea80000300800 */
[----:B------:R-:W2:Y:S04]  /*3bed0*/  LDL.LU R18, [R1+0x65c] ;  /* 0x00065c0001127983 */ /* 0x000ea80000300800 */
[----:B----4-:R0:W-:Y:S04]  /*3bee0*/  STS.U8 [R6+UR5+0x2240], R28 ;  /* 0x0022401c06007988 */ /* 0x0101e80008000005 */
[----:B0-----:R-:W4:Y:S04]  /*3bef0*/  LDL.LU R28, [R1+0x638] ;  /* 0x00063800011c7983 */ /* 0x001f280000300800 */
[----:B---3--:R0:W-:Y:S04]  /*3bf00*/  STS.U8 [R6+UR5+0x2040], R3 ;  /* 0x0020400306007988 */ /* 0x0081e80008000005 */
[----:B0-----:R-:W3:Y:S04]  /*3bf10*/  LDL.LU R3, [R1+0x634] ;  /* 0x0006340001037983 */ /* 0x001ee80000300800 */
        /* <DEDUP_REMOVED lines=11> */
[----:B0-----:R-:W4:Y:S04]  /*3bfd0*/  LDL.LU R28, [R1+0x5d4] ;  /* 0x0005d400011c7983 */ /* 0x001f280000300800 */
[----:B------:R0:W-:Y:S04]  /*3bfe0*/  STS.U8 [R6+UR5+0x2400], R15 ;  /* 0x0024000f06007988 */ /* 0x0001e80008000005 */
[----:B------:R1:W-:Y:S04]  /*3bff0*/  STS.U8 [R6+UR5+0x2440], R29 ;  /* 0x0024401d06007988 */ /* 0x0003e80008000005 */
[----:B------:R1:W-:Y:S04]  /*3c000*/  STS.U8 [R6+UR5+0x2640], R14 ;  /* 0x0026400e06007988 */ /* 0x0003e80008000005 */
[----:B------:R1:W-:Y:S04]  /*3c010*/  STS.U8 [R6+UR5+0x2600], R2 ;  /* 0x0026000206007988 */ /* 0x0003e80008000005 */
[----:B------:R1:W-:Y:S04]  /*3c020*/  STS.U8 [R6+UR5+0x2800], R25 ;  /* 0x0028001906007988 */ /* 0x0003e80008000005 */
[----:B------:R1:W-:Y:S04]  /*3c030*/  STS.U8 [R6+UR5+0x3800], R16 ;  /* 0x0038001006007988 */ /* 0x0003e80008000005 */
[----:B0-----:R-:W4:Y:S04]  /*3c040*/  LDL.LU R15, [R1+0x5b8] ;  /* 0x0005b800010f7983 */ /* 0x001f280000300800 */
[----:B-1----:R-:W4:Y:S04]  /*3c050*/  LDL.LU R29, [R1+0x5b4] ;  /* 0x0005b400011d7983 */ /* 0x002f280000300800 */
[----:B------:R-:W4:Y:S04]  /*3c060*/  LDL.LU R14, [R1+0x3d0] ;  /* 0x0003d000010e7983 */ /* 0x000f280000300800 */
[----:B------:R-:W4:Y:S04]  /*3c070*/  LDL.LU R2, [R1+0x3cc] ;  /* 0x0003cc0001027983 */ /* 0x000f280000300800 */
[----:B------:R-:W4:Y:S04]  /*3c080*/  LDL.LU R25, [R1+0x3b0] ;  /* 0x0003b00001197983 */ /* 0x000f280000300800 */
[----:B------:R0:W-:Y:S04]  /*3c090*/  STS.U8 [R6+UR5+0x3840], R18 ;  /* 0x0038401206007988 */ /* 0x0001e80008000005 */
[----:B------:R-:W4:Y:S04]  /*3c0a0*/  LDL.LU R16, [R1+0x3ac] ;  /* 0x0003ac0001107983 */ /* 0x000f280000300800 */
        /* <DEDUP_REMOVED lines=14> */
[----:B------:R-:W-:Y:S04]  /*3c190*/  STS.U8 [R6+UR5+0x3400], R11 ;  /* 0x0034000b06007988 */ /* 0x000fe80008000005 */
[----:B------:R-:W-:Y:S04]  /*3c1a0*/  STS.U8 [R6+UR5+0x3640], R9 ;  /* 0x0036400906007988 */ /* 0x000fe80008000005 */
[----:B0-----:R-:W4:Y:S04]  /*3c1b0*/  LDL.LU R13, [R1+0x330] ;  /* 0x00033000010d7983 */ /* 0x001f280000300800 */
[----:B-1----:R-:W4:Y:S04]  /*3c1c0*/  LDL.LU R12, [R1+0x32c] ;  /* 0x00032c00010c7983 */ /* 0x002f280000300800 */
[----:B---3--:R-:W3:Y:S04]  /*3c1d0*/  LDL.LU R10, [R1+0x300] ;  /* 0x00030000010a7983 */ /* 0x008ee80000300800 */
[----:B------:R-:W-:Y:S04]  /*3c1e0*/  STS.U8 [R6+UR5+0x3600], R8 ;  /* 0x0036000806007988 */ /* 0x000fe80008000005 */
[----:B------:R-:W-:Y:S04]  /*3c1f0*/  STS.U8 [R6+UR5+0x3a00], R3 ;  /* 0x003a000306007988 */ /* 0x000fe80008000005 */
[----:B------:R-:W-:Y:S04]  /*3c200*/  STS.U8 [R6+UR5+0x3c00], R0 ;  /* 0x003c000006007988 */ /* 0x000fe80008000005 */
[----:B------:R0:W-:Y:S04]  /*3c210*/  STS.U8 [R6+UR5+0x3c40], R20 ;  /* 0x003c401406007988 */ /* 0x0001e80008000005 */
[----:B0-----:R-:W3:Y:S04]  /*3c220*/  LDL.LU R20, [R1+0x2fc] ;  /* 0x0002fc0001147983 */ /* 0x001ee80000300800 */
[----:B------:R-:W3:Y:S04]  /*3c230*/  LDL.LU R11, [R1+0x2e0] ;  /* 0x0002e000010b7983 */ /* 0x000ee80000300800 */
[----:B------:R-:W3:Y:S04]  /*3c240*/  LDL.LU R9, [R1+0x2dc] ;  /* 0x0002dc0001097983 */ /* 0x000ee80000300800 */
[----:B------:R-:W3:Y:S04]  /*3c250*/  LDL.LU R8, [R1+0x2c0] ;  /* 0x0002c00001087983 */ /* 0x000ee80000300800 */
[----:B------:R-:W3:Y:S04]  /*3c260*/  LDL.LU R3, [R1+0x2bc] ;  /* 0x0002bc0001037983 */ /* 0x000ee80000300800 */
[----:B------:R-:W3:Y:S04]  /*3c270*/  LDL.LU R0, [R1+0x2a0] ;  /* 0x0002a00001007983 */ /* 0x000ee80000300800 */
[----:B-----5:R0:W-:Y:S04]  /*3c280*/  STS.U8 [R6+UR5+0x3e40], R22 ;  /* 0x003e401606007988 */ /* 0x0201e80008000005 */
[----:B0-----:R-:W5:Y:S04]  /*3c290*/  LDL.LU R22, [R1+0x29c] ;  /* 0x00029c0001167983 */ /* 0x001f680000300800 */
[----:B--2---:R0:W-:Y:S04]  /*3c2a0*/  STS.U8 [R6+UR5+0x3e00], R26 ;  /* 0x003e001a06007988 */ /* 0x0041e80008000005 */
[----:B------:R1:W-:Y:S04]  /*3c2b0*/  STS.U8 [R6+UR5+0x4000], R27 ;  /* 0x0040001b06007988 */ /* 0x0003e80008000005 */
[----:B0-----:R-:W2:Y:S04]  /*3c2c0*/  LDL.LU R26, [R1+0x250] ;  /* 0x00025000011a7983 */ /* 0x001ea80000300800 */
[----:B-1----:R-:W2:Y:S04]  /*3c2d0*/  LDL.LU R27, [R1+0x24c] ;  /* 0x00024c00011b7983 */ /* 0x002ea80000300800 */
[----:B----4-:R0:W-:Y:S02]  /*3c2e0*/  STS.U8 [R6+UR5+0x4040], R28 ;  /* 0x0040401c06007988 */ /* 0x0101e40008000005 */
[----:B0-----:R-:W-:-:S02]  /*3c2f0*/  IMAD.MOV.U32 R28, RZ, RZ, R7 ;  /* 0x000000ffff1c7224 */ /* 0x001fc400078e0007 */
[----:B------:R-:W4:Y:S04]  /*3c300*/  LDL.LU R7, [R1+0x218] ;  /* 0x0002180001077983 */ /* 0x000f280000300800 */
[----:B------:R0:W-:Y:S04]  /*3c310*/  STS.U8 [R6+UR5+0x4600], R16 ;  /* 0x0046001006007988 */ /* 0x0001e80008000005 */
[----:B------:R1:W-:Y:S04]  /*3c320*/  STS.U8 [R6+UR5+0x4800], R18 ;  /* 0x0048001206007988 */ /* 0x0003e80008000005 */
[----:B0-----:R-:W4:Y:S04]  /*3c330*/  LDL.LU R16, [R1+0x210] ;  /* 0x0002100001107983 */ /* 0x001f280000300800 */
[----:B-1----:R-:W4:Y:S04]  /*3c340*/  LDL.LU R18, [R1+0x1f4] ;  /* 0x0001f40001127983 */ /* 0x002f280000300800 */
[----:B---3--:R0:W-:Y:S04]  /*3c350*/  STS.U8 [R6+UR5+0x5000], R10 ;  /* 0x0050000a06007988 */ /* 0x0081e80008000005 */
[----:B0-----:R-:W3:Y:S04]  /*3c360*/  LDL.LU R10, [R1+0x1f0] ;  /* 0x0001f000010a7983 */ /* 0x001ee80000300800 */
[----:B------:R0:W-:Y:S04]  /*3c370*/  STS.U8 [R6+UR5+0x5040], R20 ;  /* 0x0050401406007988 */ /* 0x0001e80008000005 */
[----:B------:R1:W-:Y:S04]  /*3c380*/  STS.U8 [R6+UR5+0x5200], R9 ;  /* 0x0052000906007988 */ /* 0x0003e80008000005 */
[----:B------:R1:W-:Y:S04]  /*3c390*/  STS.U8 [R6+UR5+0x5440], R3 ;  /* 0x0054400306007988 */ /* 0x0003e80008000005 */
[----:B------:R1:W-:Y:S04]  /*3c3a0*/  STS.U8 [R6+UR5+0x5640], R0 ;  /* 0x0056400006007988 */ /* 0x0003e80008000005 */
[----:B0-----:R-:W3:Y:S04]  /*3c3b0*/  LDL.LU R20, [R1+0x1d4] ;  /* 0x0001d40001147983 */ /* 0x001ee80000300800 */
[----:B-1----:R-:W3:Y:S04]  /*3c3c0*/  LDL.LU R9, [R1+0x1d0] ;  /* 0x0001d00001097983 */ /* 0x002ee80000300800 */
[----:B------:R-:W3:Y:S04]  /*3c3d0*/  LDL.LU R3, [R1+0x1b4] ;  /* 0x0001b40001037983 */ /* 0x000ee80000300800 */
[----:B------:R-:W3:Y:S04]  /*3c3e0*/  LDL.LU R0, [R1+0x1b0] ;  /* 0x0001b00001007983 */ /* 0x000ee80000300800 */
[----:B------:R-:W-:Y:S04]  /*3c3f0*/  STS.U8 [R6+UR5+0x5400], R8 ;  /* 0x0054000806007988 */ /* 0x000fe80008000005 */
[----:B-----5:R-:W-:Y:S04]  /*3c400*/  STS.U8 [R6+UR5+0x5600], R22 ;  /* 0x0056001606007988 */ /* 0x020fe80008000005 */
[----:B--2---:R0:W-:Y:S04]  /*3c410*/  STS.U8 [R6+UR5+0x5800], R26 ;  /* 0x0058001a06007988 */ /* 0x0041e80008000005 */
[----:B------:R1:W-:Y:S04]  /*3c420*/  STS.U8 [R6+UR5+0x5840], R27 ;  /* 0x0058401b06007988 */ /* 0x0003e80008000005 */
[----:B0-----:R-:W2:Y:S04]  /*3c430*/  LDL.LU R26, [R1+0x194] ;  /* 0x00019400011a7983 */ /* 0x001ea80000300800 */
[----:B-1----:R-:W5:Y:S04]  /*3c440*/  LDL.LU R27, [R1+0x190] ;  /* 0x00019000011b7983 */ /* 0x002f680000300800 */
[----:B----4-:R0:W-:Y:S04]  /*3c450*/  STS.U8 [R6+UR5+0x5a40], R7 ;  /* 0x005a400706007988 */ /* 0x0101e80008000005 */
[----:B0-----:R-:W4:Y:S04]  /*3c460*/  LDL.LU R7, [R1+0x174] ;  /* 0x0001740001077983 */ /* 0x001f280000300800 */
[----:B------:R-:W4:Y:S04]  /*3c470*/  LDL.LU R8, [R1+0x170] ;  /* 0x0001700001087983 */ /* 0x000f280000300800 */
[----:B------:R-:W4:Y:S04]  /*3c480*/  LDL.LU R22, [R1+0x154] ;  /* 0x0001540001167983 */ /* 0x000f280000300800 */
        /* <DEDUP_REMOVED lines=27> */
[----:B---3--:R-:W-:Y:S04]  /*3c640*/  STS.U8 [R6+UR5+0x5c40], R10 ;  /* 0x005c400a06007988 */ /* 0x008fe80008000005 */
[----:B0-----:R-:W3:Y:S04]  /*3c650*/  LDL.LU R13, [R1+0x64] ;  /* 0x00006400010d7983 */ /* 0x001ee80000300800 */
[----:B-1----:R-:W3:Y:S04]  /*3c660*/  LDL.LU R12, [R1+0x58] ;  /* 0x00005800010c7983 */ /* 0x002ee80000300800 */
[----:B------:R-:W3:Y:S04]  /*3c670*/  LDL.LU R11, [R1+0x54] ;  /* 0x00005400010b7983 */ /* 0x000ee80000300800 */
[----:B------:R0:W-:Y:S04]  /*3c680*/  STS.U8 [R6+UR5+0x5e40], R20 ;  /* 0x005e401406007988 */ /* 0x0001e80008000005 */
[----:B------:R1:W-:Y:S04]  /*3c690*/  STS.U8 [R6+UR5+0x5e00], R9 ;  /* 0x005e000906007988 */ /* 0x0003e80008000005 */
[----:B------:R1:W-:Y:S04]  /*3c6a0*/  STS.U8 [R6+UR5+0x6000], R3 ;  /* 0x0060000306007988 */ /* 0x0003e80008000005 */
[----:B------:R1:W-:Y:S04]  /*3c6b0*/  STS.U8 [R6+UR5+0x6040], R0 ;  /* 0x0060400006007988 */ /* 0x0003e80008000005 */
[----:B0-----:R-:W3:Y:S04]  /*3c6c0*/  LDL.LU R20, [R1+0x38] ;  /* 0x0000380001147983 */ /* 0x001ee80000300800 */
[----:B------:R-:W3:Y:S04]  /*3c6d0*/  LDL.LU R10, [R1+0x34] ;  /* 0x00003400010a7983 */ /* 0x000ee80000300800 */
[----:B-1----:R-:W3:Y:S04]  /*3c6e0*/  LDL.LU R9, [R1+0x18] ;  /* 0x0000180001097983 */ /* 0x002ee80000300800 */
[----:B------:R-:W3:Y:S04]  /*3c6f0*/  LDL.LU R3, [R1+0x2d24] ;  /* 0x002d240001037983 */ /* 0x000ee80000300800 */
[----:B------:R-:W3:Y:S04]  /*3c700*/  LDL.LU R0, [R1+0x2d20] ;  /* 0x002d200001007983 */ /* 0x000ee80000300800 */
[----:B--2---:R0:W-:Y:S04]  /*3c710*/  STS.U8 [R6+UR5+0x6240], R26 ;  /* 0x0062401a06007988 */ /* 0x0041e80008000005 */
[----:B-----5:R1:W-:Y:S04]  /*3c720*/  STS.U8 [R6+UR5+0x6200], R27 ;  /* 0x0062001b06007988 */ /* 0x0203e80008000005 */
[----:B0-----:R-:W2:Y:S04]  /*3c730*/  LDL.LU R26, [R1+0x2d1c] ;  /* 0x002d1c00011a7983 */ /* 0x001ea80000300800 */
[----:B-1----:R-:W5:Y:S04]  /*3c740*/  LDL.LU R27, [R1+0x2d18] ;  /* 0x002d1800011b7983 */ /* 0x002f680000300800 */
[----:B----4-:R0:W-:Y:S04]  /*3c750*/  STS.U8 [R6+UR5+0x6400], R7 ;  /* 0x0064000706007988 */ /* 0x0101e80008000005 */
[----:B------:R1:W-:Y:S04]  /*3c760*/  STS.U8 [R6+UR5+0x6440], R8 ;  /* 0x0064400806007988 */ /* 0x0003e80008000005 */
[----:B------:R4:W-:Y:S04]  /*3c770*/  STS.U8 [R6+UR5+0x6640], R22 ;  /* 0x0066401606007988 */ /* 0x0009e80008000005 */
[----:B0-----:R-:W5:Y:S04]  /*3c780*/  LDL.LU R7, [R1+0x2d14] ;  /* 0x002d140001077983 */ /* 0x001f680000300800 */
[----:B-1----:R-:W5:Y:S04]  /*3c790*/  LDL.LU R8, [R1+0xa30] ;  /* 0x000a300001087983 */ /* 0x002f680000300800 */
[----:B----4-:R-:W4:Y:S04]  /*3c7a0*/  LDL.LU R22, [R1+0xa2c] ;  /* 0x000a2c0001167983 */ /* 0x010f280000300800 */
        /* <DEDUP_REMOVED lines=8> */
[----:B0-----:R-:W4:Y:S04]  /*3c830*/  LDL.LU R16, [R1+0xa10] ;  /* 0x000a100001107983 */ /* 0x001f280000300800 */
[----:B-1----:R-:W4:Y:S04]  /*3c840*/  LDL.LU R18, [R1+0xa0c] ;  /* 0x000a0c0001127983 */ /* 0x002f280000300800 */
[----:B------:R-:W-:Y:S04]  /*3c850*/  STS.U8 [R6+UR5+0x6c00], R24 ;  /* 0x006c001806007988 */ /* 0x000fe80008000005 */
[----:B------:R-:W-:Y:S04]  /*3c860*/  STS.U8 [R6+UR5+0x6c40], R23 ;  /* 0x006c401706007988 */ /* 0x000fe80008000005 */
[----:B------:R-:W-:Y:S04]  /*3c870*/  STS.U8 [R6+UR5+0x7000], R21 ;  /* 0x0070001506007988 */ /* 0x000fe80008000005 */
[----:B------:R-:W-:Y:S04]  /*3c880*/  STS.U8 [R6+UR5+0x7040], R19 ;  /* 0x0070401306007988 */ /* 0x000fe80008000005 */
[----:B------:R-:W-:Y:S04]  /*3c890*/  STS.U8 [R6+UR5+0x7240], R17 ;  /* 0x0072401106007988 */ /* 0x000fe80008000005 */
[----:B---3--:R-:W-:Y:S04]  /*3c8a0*/  STS.U8 [R6+UR5+0x7200], R13 ;  /* 0x0072000d06007988 */ /* 0x008fe80008000005 */
[----:B------:R-:W-:Y:S04]  /*3c8b0*/  STS.U8 [R6+UR5+0x7400], R12 ;  /* 0x0074000c06007988 */ /* 0x000fe80008000005 */
[----:B------:R-:W-:Y:S04]  /*3c8c0*/  STS.U8 [R6+UR5+0x7440], R11 ;  /* 0x0074400b06007988 */ /* 0x000fe80008000005 */
[----:B------:R-:W-:Y:S04]  /*3c8d0*/  STS.U8 [R6+UR5+0x7e40], R4 ;  /* 0x007e400406007988 */ /* 0x000fe80008000005 */
[----:B------:R0:W-:Y:S04]  /*3c8e0*/  STS.U8 [R6+UR5+0x7640], R20 ;  /* 0x0076401406007988 */ /* 0x0001e80008000005 */
[----:B------:R-:W-:Y:S04]  /*3c8f0*/  STS.U8 [R6+UR5+0x7600], R10 ;  /* 0x0076000a06007988 */ /* 0x000fe80008000005 */
[----:B------:R-:W-:Y:S04]  /*3c900*/  STS.U8 [R6+UR5+0x7800], R9 ;  /* 0x0078000906007988 */ /* 0x000fe80008000005 */
[----:B------:R-:W-:Y:S04]  /*3c910*/  STS.U8 [R6+UR5+0x7c00], R0 ;  /* 0x007c000006007988 */ /* 0x000fe80008000005 */
[----:B------:R-:W-:Y:S04]  /*3c920*/  STS.U8 [R6+UR5+0x7c40], R3 ;  /* 0x007c400306007988 */ /* 0x000fe80008000005 */
[----:B0-----:R-:W3:Y:S04]  /*3c930*/  LDL.LU R20, [R1+0x9f0] ;  /* 0x0009f00001147983 */ /* 0x001ee80000300800 */
[----:B------:R-:W3:Y:S04]  /*3c940*/  LDL.LU R5, [R1+0x9ec] ;  /* 0x0009ec0001057983 */ /* 0x000ee80000300800 */
[----:B--2---:R-:W-:Y:S04]  /*3c950*/  STS.U8 [R6+UR5+0x7a00], R26 ;  /* 0x007a001a06007988 */ /* 0x004fe80008000005 */
[----:B-----5:R-:W-:Y:S04]  /*3c960*/  STS.U8 [R6+UR5+0x7a40], R27 ;  /* 0x007a401b06007988 */ /* 0x020fe80008000005 */
[----:B------:R0:W-:Y:S02]  /*3c970*/  STS.U8 [R6+UR5+0x7840], R7 ;  /* 0x0078400706007988 */ /* 0x0001e40008000005 */
[----:B0-----:R-:W-:-:S02]  /*3c980*/  LOP3.LUT R7, R6, 0x10, RZ, 0x3c, !PT ;  /* 0x0000001006077812 */ /* 0x001fc400078e3cff */
[----:B------:R-:W2:Y:S04]  /*3c990*/  LDL.LU R6, [R1+0x9d0] ;  /* 0x0009d00001067983 */ /* 0x000ea80000300800 */
[----:B------:R-:W5:Y:S04]  /*3c9a0*/  LDL.LU R4, [R1+0x9cc] ;  /* 0x0009cc0001047983 */ /* 0x000f680000300800 */
[----:B------:R-:W5:Y:S04]  /*3c9b0*/  LDL.LU R3, [R1+0x9b0] ;  /* 0x0009b00001037983 */ /* 0x000f680000300800 */
[----:B------:R-:W5:Y:S04]  /*3c9c0*/  LDL.LU R0, [R1+0x9ac] ;  /* 0x0009ac0001007983 */ /* 0x000f680000300800 */
[----:B------:R-:W5:Y:S04]  /*3c9d0*/  LDL.LU R26, [R1+0x988] ;  /* 0x00098800011a7983 */ /* 0x000f680000300800 */
[----:B------:R0:W-:Y:S04]  /*3c9e0*/  STS.U8 [R7+UR5+0x80], R8 ;  /* 0x0000800807007988 */ /* 0x0001e80008000005 */
[----:B------:R-:W5:Y:S04]  /*3c9f0*/  LDL.LU R27, [R1+0x978] ;  /* 0x00097800011b7983 */ /* 0x000f680000300800 */
[----:B----4-:R1:W-:Y:S04]  /*3ca00*/  STS.U8 [R7+UR5+0xc0], R22 ;  /* 0x0000c01607007988 */ /* 0x0103e80008000005 */
[----:B0-----:R-:W4:Y:S04]  /*3ca10*/  LDL.LU R8, [R1+0x950] ;  /* 0x0009500001087983 */ /* 0x001f280000300800 */
[----:B-1----:R-:W2:Y:S04]  /*3ca20*/  LDL.LU R22, [R1+0x94c] ;  /* 0x00094c0001167983 */ /* 0x002ea80000300800 */
[----:B------:R-:W5:Y:S04]  /*3ca30*/  LDL.LU R15, [R1+0x930] ;  /* 0x00093000010f7983 */ /* 0x000f680000300800 */
[----:B------:R-:W5:Y:S04]  /*3ca40*/  LDL.LU R29, [R1+0x92c] ;  /* 0x00092c00011d7983 */ /* 0x000f680000300800 */
[----:B------:R-:W5:Y:S04]  /*3ca50*/  LDL.LU R14, [R1+0x910] ;  /* 0x00091000010e7983 */ /* 0x000f680000300800 */
[----:B------:R-:W5:Y:S04]  /*3ca60*/  LDL.LU R2, [R1+0x90c] ;  /* 0x00090c0001027983 */ /* 0x000f680000300800 */
[----:B------:R-:W5:Y:S04]  /*3ca70*/  LDL.LU R25, [R1+0x8f0] ;  /* 0x0008f00001197983 */ /* 0x000f680000300800 */
[----:B------:R0:W-:Y:S04]  /*3ca80*/  STS.U8 [R7+UR5+0x2c0], R16 ;  /* 0x0002c01007007988 */ /* 0x0001e80008000005 */
[----:B------:R-:W5:Y:S04]  /*3ca90*/  LDL.LU R24, [R1+0x8ec] ;  /* 0x0008ec0001187983 */ /* 0x000f680000300800 */
        /* <DEDUP_REMOVED lines=12> */
[----:B---3--:R0:W-:Y:S04]  /*3cb60*/  STS.U8 [R7+UR5+0x480], R20 ;  /* 0x0004801407007988 */ /* 0x0081e80008000005 */
[----:B0-----:R-:W3:Y:S04]  /*3cb70*/  LDL.LU R20, [R1+0x82c] ;  /* 0x00082c0001147983 */ /* 0x001ee80000300800 */
[----:B----4-:R0:W-:Y:S04]  /*3cb80*/  STS.U8 [R7+UR5+0xc80], R8 ;  /* 0x000c800807007988 */ /* 0x0101e80008000005 */
[----:B--2---:R1:W-:Y:S04]  /*3cb90*/  STS.U8 [R7+UR5+0xcc0], R22 ;  /* 0x000cc01607007988 */ /* 0x0043e80008000005 */
[----:B0-----:R-:W2:Y:S04]  /*3cba0*/  LDL.LU R8, [R1+0x810] ;  /* 0x0008100001087983 */ /* 0x001ea80000300800 */
[----:B-1----:R-:W4:Y:S04]  /*3cbb0*/  LDL.LU R22, [R1+0x80c] ;  /* 0x00080c0001167983 */ /* 0x002f280000300800 */
[----:B------:R-:W-:Y:S04]  /*3cbc0*/  STS.U8 [R7+UR5+0x4c0], R5 ;  /* 0x0004c00507007988 */ /* 0x000fe80008000005 */
[----:B------:R-:W-:Y:S04]  /*3cbd0*/  STS.U8 [R7+UR5+0x6c0], R6 ;  /* 0x0006c00607007988 */ /* 0x000fe80008000005 */
[----:B-----5:R-:W-:Y:S04]  /*3cbe0*/  STS.U8 [R7+UR5+0x680], R4 ;  /* 0x0006800407007988 */ /* 0x020fe80008000005 */
[----:B------:R0:W-:Y:S04]  /*3cbf0*/  STS.U8 [R7+UR5+0x1480], R16 ;  /* 0x0014801007007988 */ /* 0x0001e80008000005 */
[----:B------:R1:W-:Y:S04]  /*3cc00*/  STS.U8 [R7+UR5+0x880], R3 ;  /* 0x0008800307007988 */ /* 0x0003e80008000005 */
[----:B------:R5:W-:Y:S04]  /*3cc10*/  STS.U8 [R7+UR5+0x8c0], R0 ;  /* 0x0008c00007007988 */ /* 0x000be80008000005 */
[----:B------:R5:W-:Y:S04]  /*3cc20*/  STS.U8 [R7+UR5+0xac0], R26 ;  /* 0x000ac01a07007988 */ /* 0x000be80008000005 */
[----:B------:R5:W-:Y:S04]  /*3cc30*/  STS.U8 [R7+UR5+0xa80], R27 ;  /* 0x000a801b07007988 */ /* 0x000be80008000005 */
[----:B0-----:R-:W2:Y:S04]  /*3cc40*/  LDL.LU R16, [R1+0x7e8] ;  /* 0x0007e80001107983 */ /* 0x001ea80000300800 */
[----:B------:R-:W2:Y:S04]  /*3cc50*/  LDL.LU R5, [R1+0x7e0] ;  /* 0x0007e00001057983 */ /* 0x000ea80000300800 */
[----:B------:R-:W2:Y:S04]  /*3cc60*/  LDL.LU R6, [R1+0x7b0] ;  /* 0x0007b00001067983 */ /* 0x000ea80000300800 */
[----:B------:R-:W2:Y:S04]  /*3cc70*/  LDL.LU R4, [R1+0x7ac] ;  /* 0x0007ac0001047983 */ /* 0x000ea80000300800 */
[----:B-1----:R-:W2:Y:S04]  /*3cc80*/  LDL.LU R3, [R1+0x790] ;  /* 0x0007900001037983 */ /* 0x002ea80000300800 */
[----:B-----5:R-:W5:Y:S04]  /*3cc90*/  LDL.LU R0, [R1+0x78c] ;  /* 0x00078c0001007983 */ /* 0x020f680000300800 */
[----:B------:R-:W5:Y:S04]  /*3cca0*/  LDL.LU R26, [R1+0x770] ;  /* 0x00077000011a7983 */ /* 0x000f680000300800 */
[----:B------:R-:W5:Y:S04]  /*3ccb0*/  LDL.LU R27, [R1+0x76c] ;  /* 0x00076c00011b7983 */ /* 0x000f680000300800 */
[----:B------:R-:W-:Y:S04]  /*3ccc0*/  STS.U8 [R7+UR5+0xec0], R15 ;  /* 0x000ec00f07007988 */ /* 0x000fe80008000005 */
[----:B------:R0:W-:Y:S04]  /*3ccd0*/  STS.U8 [R7+UR5+0x1ec0], R18 ;  /* 0x001ec01207007988 */ /* 0x0001e80008000005 */
[----:B------:R-:W-:Y:S04]  /*3cce0*/  STS.U8 [R7+UR5+0xe80], R29 ;  /* 0x000e801d07007988 */ /* 0x000fe80008000005 */
[----:B------:R-:W-:Y:S04]  /*3ccf0*/  STS.U8 [R7+UR5+0x1080], R14 ;  /* 0x0010800e07007988 */ /* 0x000fe80008000005 */
[----:B------:R-:W-:Y:S04]  /*3cd00*/  STS.U8 [R7+UR5+0x10c0], R2 ;  /* 0x0010c00207007988 */ /* 0x000fe80008000005 */
[----:B------:R-:W-:Y:S04]  /*3cd10*/  STS.U8 [R7+UR5+0x12c0], R25 ;  /* 0x0012c01907007988 */ /* 0x000fe80008000005 */
[----:B0-----:R-:W5:Y:S04]  /*3cd20*/  LDL.LU R18, [R1+0x750] ;  /* 0x0007500001127983 */ /* 0x001f680000300800 */
        /* <DEDUP_REMOVED lines=10> */
[----:B---3--:R0:W-:Y:S04]  /*3cdd0*/  STS.U8 [R7+UR5+0x1e80], R20 ;  /* 0x001e801407007988 */ /* 0x0081e80008000005 */
[----:B0-----:R-:W3:Y:S04]  /*3cde0*/  LDL.LU R20, [R1+0x74c] ;  /* 0x00074c0001147983 */ /* 0x001ee80000300800 */
[----:B------:R-:W3:Y:S04]  /*3cdf0*/  LDL.LU R15, [R1+0x730] ;  /* 0x00073000010f7983 */ /* 0x000ee80000300800 */
[----:B------:R-:W3:Y:S04]  /*3ce00*/  LDL.LU R29, [R1+0x72c] ;  /* 0x00072c00011d7983 */ /* 0x000ee80000300800 */
[----:B------:R-:W3:Y:S04]  /*3ce10*/  LDL.LU R14, [R1+0x710] ;  /* 0x00071000010e7983 */ /* 0x000ee80000300800 */
[----:B------:R-:W3:Y:S04]  /*3ce20*/  LDL.LU R2, [R1+0x70c] ;  /* 0x00070c0001027983 */ /* 0x000ee80000300800 */
[----:B------:R-:W3:Y:S04]  /*3ce30*/  LDL.LU R25, [R1+0x6f0] ;  /* 0x0006f00001197983 */ /* 0x000ee80000300800 */
[----:B------:R-:W3:Y:S04]  /*3ce40*/  LDL.LU R24, [R1+0x6ec] ;  /* 0x0006ec0001187983 */ /* 0x000ee80000300800 */
[----:B----4-:R0:W-:Y:S04]  /*3ce50*/  STS.U8 [R7+UR5+0x20c0], R22 ;  /* 0x0020c01607007988 */ /* 0x0101e80008000005 */
[----:B0-----:R-:W4:Y:S04]  /*3ce60*/  LDL.LU R22, [R1+0x6d0] ;  /* 0x0006d00001167983 */ /* 0x001f280000300800 */
        /* <DEDUP_REMOVED lines=8> */
[----:B--2---:R0:W-:Y:S04]  /*3cef0*/  STS.U8 [R7+UR5+0x2080], R8 ;  /* 0x0020800807007988 */ /* 0x0041e80008000005 */
[----:B------:R-:W2:Y:S04]  /*3cf00*/  LDL.LU R9, [R1+0x62c] ;  /* 0x00062c0001097983 */ /* 0x000ea80000300800 */
[----:B0-----:R-:W2:Y:S04]  /*3cf10*/  LDL.LU R8, [R1+0x610] ;  /* 0x0006100001087983 */ /* 0x001ea80000300800 */
[----:B------:R0:W-:Y:S04]  /*3cf20*/  STS.U8 [R7+UR5+0x22c0], R16 ;  /* 0x0022c01007007988 */ /* 0x0001e80008000005 */
[----:B-----5:R1:W-:Y:S04]  /*3cf30*/  STS.U8 [R7+UR5+0x2ac0], R18 ;  /* 0x002ac01207007988 */ /* 0x0203e80008000005 */
[----:B0-----:R-:W5:Y:S04]  /*3cf40*/  LDL.LU R16, [R1+0x60c] ;  /* 0x00060c0001107983 */ /* 0x001f680000300800 */
[----:B-1----:R-:W5:Y:S04]  /*3cf50*/  LDL.LU R18, [R1+0x5f0] ;  /* 0x0005f00001127983 */ /* 0x002f680000300800 */
        /* <DEDUP_REMOVED lines=19> */
[----:B------:R1:W-:Y:S04]  /*3d090*/  STS.U8 [R7+UR5+0x3c80], R8 ;  /* 0x003c800807007988 */ /* 0x0003e80008000005 */
[----:B0-----:R-:W2:Y:S04]  /*3d0a0*/  LDL.LU R9, [R1+0x388] ;  /* 0x0003880001097983 */ /* 0x001ea80000300800 */
[----:B-1----:R-:W2:Y:S04]  /*3d0b0*/  LDL.LU R8, [R1+0x384] ;  /* 0x0003840001087983 */ /* 0x002ea80000300800 */
[----:B------:R0:W-:Y:S04]  /*3d0c0*/  STS.U8 [R7+UR5+0x2c80], R15 ;  /* 0x002c800f07007988 */ /* 0x0001e80008000005 */
[----:B------:R1:W-:Y:S04]  /*3d0d0*/  STS.U8 [R7+UR5+0x2cc0], R29 ;  /* 0x002cc01d07007988 */ /* 0x0003e80008000005 */
[----:B------:R1:W-:Y:S04]  /*3d0e0*/  STS.U8 [R7+UR5+0x2ec0], R14 ;  /* 0x002ec00e07007988 */ /* 0x0003e80008000005 */
[----:B------:R1:W-:Y:S04]  /*3d0f0*/  STS.U8 [R7+UR5+0x2e80], R2 ;  /* 0x002e800207007988 */ /* 0x0003e80008000005 */
[----:B------:R1:W-:Y:S04]  /*3d100*/  STS.U8 [R7+UR5+0x3080], R25 ;  /* 0x0030801907007988 */ /* 0x0003e80008000005 */
[----:B------:R5:W-:Y:S04]  /*3d110*/  STS.U8 [R7+UR5+0x30c0], R24 ;  /* 0x0030c01807007988 */ /* 0x000be80008000005 */
[----:B0-----:R-:W2:Y:S04]  /*3d120*/  LDL.LU R15, [R1+0x368] ;  /* 0x00036800010f7983 */ /* 0x001ea80000300800 */
[----:B-1----:R-:W2:Y:S04]  /*3d130*/  LDL.LU R29, [R1+0x364] ;  /* 0x00036400011d7983 */ /* 0x002ea80000300800 */
[----:B------:R-:W2:Y:S04]  /*3d140*/  LDL.LU R14, [R1+0x348] ;  /* 0x00034800010e7983 */ /* 0x000ea80000300800 */
[----:B------:R-:W2:Y:S04]  /*3d150*/  LDL.LU R2, [R1+0x344] ;  /* 0x0003440001027983 */ /* 0x000ea80000300800 */
[----:B------:R-:W2:Y:S04]  /*3d160*/  LDL.LU R25, [R1+0x328] ;  /* 0x0003280001197983 */ /* 0x000ea80000300800 */
[----:B-----5:R0:W-:Y:S04]  /*3d170*/  STS.U8 [R7+UR5+0x3cc0], R16 ;  /* 0x003cc01007007988 */ /* 0x0201e80008000005 */
[----:B------:R-:W5:Y:S04]  /*3d180*/  LDL.LU R24, [R1+0x324] ;  /* 0x0003240001187983 */ /* 0x000f680000300800 */
[----:B------:R1:W-:Y:S04]  /*3d190*/  STS.U8 [R7+UR5+0x3280], R23 ;  /* 0x0032801707007988 */ /* 0x0003e80008000005 */
[----:B------:R1:W-:Y:S04]  /*3d1a0*/  STS.U8 [R7+UR5+0x3480], R21 ;  /* 0x0034801507007988 */ /* 0x0003e80008000005 */
[----:B------:R1:W-:Y:S04]  /*3d1b0*/  STS.U8 [R7+UR5+0x34c0], R19 ;  /* 0x0034c01307007988 */ /* 0x0003e80008000005 */
[----:B------:R1:W-:Y:S04]  /*3d1c0*/  STS.U8 [R7+UR5+0x36c0], R17 ;  /* 0x0036c01107007988 */ /* 0x0003e80008000005 */
[----:B------:R1:W-:Y:S04]  /*3d1d0*/  STS.U8 [R7+UR5+0x3680], R13 ;  /* 0x0036800d07007988 */ /* 0x0003e80008000005 */
[----:B0-----:R-:W5:Y:S04]  /*3d1e0*/  LDL.LU R16, [R1+0x2f8] ;  /* 0x0002f80001107983 */ /* 0x001f680000300800 */
[----:B-1----:R-:W5:Y:S04]  /*3d1f0*/  LDL.LU R23, [R1+0x2f4] ;  /* 0x0002f40001177983 */ /* 0x002f680000300800 */
[----:B------:R-:W5:Y:S04]  /*3d200*/  LDL.LU R21, [R1+0x2d8] ;  /* 0x0002d80001157983 */ /* 0x000f680000300800 */
[----:B------:R-:W5:Y:S04]  /*3d210*/  LDL.LU R19, [R1+0x2d4] ;  /* 0x0002d40001137983 */ /* 0x000f680000300800 */
[----:B------:R-:W5:Y:S04]  /*3d220*/  LDL.LU R17, [R1+0x2b8] ;  /* 0x0002b80001117983 */ /* 0x000f680000300800 */
[----:B------:R0:W-:Y:S04]  /*3d230*/  STS.U8 [R7+UR5+0x3880], R12 ;  /* 0x0038800c07007988 */ /* 0x0001e80008000005 */
[----:B------:R-:W5:Y:S04]  /*3d240*/  LDL.LU R13, [R1+0x2b4] ;  /* 0x0002b400010d7983 */ /* 0x000f680000300800 */
[----:B------:R1:W-:Y:S04]  /*3d250*/  STS.U8 [R7+UR5+0x38c0], R11 ;  /* 0x0038c00b07007988 */ /* 0x0003e80008000005 */
[----:B------:R3:W-:Y:S04]  /*3d260*/  STS.U8 [R7+UR5+0x3ac0], R10 ;  /* 0x003ac00a07007988 */ /* 0x0007e80008000005 */
[----:B------:R3:W-:Y:S04]  /*3d270*/  STS.U8 [R7+UR5+0x3ec0], R18 ;  /* 0x003ec01207007988 */ /* 0x0007e80008000005 */
[----:B0-----:R-:W5:Y:S04]  /*3d280*/  LDL.LU R12, [R1+0x298] ;  /* 0x00029800010c7983 */ /* 0x001f680000300800 */
[----:B-1----:R-:W5:Y:S04]  /*3d290*/  LDL.LU R11, [R1+0x294] ;  /* 0x00029400010b7983 */ /* 0x002f680000300800 */
[----:B---3--:R-:W3:Y:S04]  /*3d2a0*/  LDL.LU R10, [R1+0x248] ;  /* 0x00024800010a7983 */ /* 0x008ee80000300800 */
[----:B------:R-:W3:Y:S04]  /*3d2b0*/  LDL.LU R18, [R1+0x244] ;  /* 0x0002440001127983 */ /* 0x000ee80000300800 */
[----:B------:R0:W-:Y:S04]  /*3d2c0*/  STS.U8 [R7+UR5+0x3e80], R20 ;  /* 0x003e801407007988 */ /* 0x0001e80008000005 */
[----:B0-----:R-:W3:Y:S04]  /*3d2d0*/  LDL.LU R20, [R1+0x20c] ;  /* 0x00020c0001147983 */ /* 0x001ee80000300800 */
[----:B----4-:R0:W-:Y:S04]  /*3d2e0*/  STS.U8 [R7+UR5+0x4080], R22 ;  /* 0x0040801607007988 */ /* 0x0101e80008000005 */
[----:B0-----:R-:W4:Y:S04]  /*3d2f0*/  LDL.LU R22, [R1+0x208] ;  /* 0x0002080001167983 */ /* 0x001f280000300800 */
[----:B------:R-:W-:Y:S04]  /*3d300*/  STS.U8 [R7+UR5+0x40c0], R5 ;  /* 0x0040c00507007988 */ /* 0x000fe80008000005 */
[----:B------:R-:W-:Y:S04]  /*3d310*/  STS.U8 [R7+UR5+0x42c0], R6 ;  /* 0x0042c00607007988 */ /* 0x000fe80008000005 */
[----:B------:R-:W-:Y:S04]  /*3d320*/  STS.U8 [R7+UR5+0x4280], R4 ;  /* 0x0042800407007988 */ /* 0x000fe80008000005 */
[----:B------:R-:W-:Y:S04]  /*3d330*/  STS.U8 [R7+UR5+0x4480], R3 ;  /* 0x0044800307007988 */ /* 0x000fe80008000005 */
[----:B------:R-:W-:Y:S04]  /*3d340*/  STS.U8 [R7+UR5+0x44c0], R0 ;  /* 0x0044c00007007988 */ /* 0x000fe80008000005 */
[----:B------:R-:W-:Y:S04]  /*3d350*/  STS.U8 [R7+UR5+0x46c0], R26 ;  /* 0x0046c01a07007988 */ /* 0x000fe80008000005 */
[----:B--2---:R-:W-:Y:S04]  /*3d360*/  STS.U8 [R7+UR5+0x4680], R27 ;  /* 0x0046801b07007988 */ /* 0x004fe80008000005 */
[----:B------:R0:W-:Y:S04]  /*3d370*/  STS.U8 [R7+UR5+0x4880], R9 ;  /* 0x0048800907007988 */ /* 0x0001e80008000005 */
[----:B------:R1:W-:Y:S04]  /*3d380*/  STS.U8 [R7+UR5+0x48c0], R8 ;  /* 0x0048c00807007988 */ /* 0x0003e80008000005 */
[----:B0-----:R-:W2:Y:S04]  /*3d390*/  LDL.LU R9, [R1+0x1ec] ;  /* 0x0001ec0001097983 */ /* 0x001ea80000300800 */
[----:B-1----:R-:W2:Y:S04]  /*3d3a0*/  LDL.LU R8, [R1+0x1e8] ;  /* 0x0001e80001087983 */ /* 0x002ea80000300800 */
[----:B-----5:R0:W-:Y:S04]  /*3d3b0*/  STS.U8 [R7+UR5+0x5080], R16 ;  /* 0x0050801007007988 */ /* 0x0201e80008000005 */
[----:B------:R1:W-:Y:S04]  /*3d3c0*/  STS.U8 [R7+UR5+0x50c0], R23 ;  /* 0x0050c01707007988 */ /* 0x0003e80008000005 */
[----:B------:R5:W-:Y:S04]  /*3d3d0*/  STS.U8 [R7+UR5+0x52c0], R21 ;  /* 0x0052c01507007988 */ /* 0x000be80008000005 */
[----:B0-----:R-:W2:Y:S04]  /*3d3e0*/  LDL.LU R16, [R1+0x1cc] ;  /* 0x0001cc0001107983 */ /* 0x001ea80000300800 */
[----:B-1----:R-:W2:Y:S04]  /*3d3f0*/  LDL.LU R23, [R1+0x1c8] ;  /* 0x0001c80001177983 */ /* 0x002ea80000300800 */
[----:B-----5:R-:W5:Y:S04]  /*3d400*/  LDL.LU R21, [R1+0x1ac] ;  /* 0x0001ac0001157983 */ /* 0x020f680000300800 */
[----:B------:R0:W-:Y:S04]  /*3d410*/  STS.U8 [R7+UR5+0x5680], R11 ;  /* 0x0056800b07007988 */ /* 0x0001e80008000005 */
[----:B---3--:R1:W-:Y:S04]  /*3d420*/  STS.U8 [R7+UR5+0x5880], R10 ;  /* 0x0058800a07007988 */ /* 0x0083e80008000005 */
[----:B------:R-:W-:Y:S04]  /*3d430*/  STS.U8 [R7+UR5+0x56c0], R12 ;  /* 0x0056c00c07007988 */ /* 0x000fe80008000005 */
[----:B------:R-:W-:Y:S04]  /*3d440*/  STS.U8 [R7+UR5+0x58c0], R18 ;  /* 0x0058c01207007988 */ /* 0x000fe80008000005 */
[----:B0-----:R-:W3:Y:S04]  /*3d450*/  LDL.LU R11, [R1+0x1a8] ;  /* 0x0001a800010b7983 */ /* 0x001ee80000300800 */
[----:B-1----:R-:W3:Y:S04]  /*3d460*/  LDL.LU R10, [R1+0x18c] ;  /* 0x00018c00010a7983 */ /* 0x002ee80000300800 */
[----:B------:R0:W-:Y:S04]  /*3d470*/  STS.U8 [R7+UR5+0x5ac0], R20 ;  /* 0x005ac01407007988 */ /* 0x0001e80008000005 */
        /* <DEDUP_REMOVED lines=25> */
[----:B------:R0:W-:Y:S04]  /*3d610*/  STS.U8 [R7+UR5+0x5280], R19 ;  /* 0x0052801307007988 */ /* 0x0001e80008000005 */
[----:B------:R-:W2:Y:S04]  /*3d620*/  LDL.LU R24, [R1+0x48] ;  /* 0x0000480001187983 */ /* 0x000ea80000300800 */
        /* <DEDUP_REMOVED lines=8> */
[----:B-----5:R-:W5:Y:S04]  /*3d6b0*/  LDL.LU R9, [R1+0x10] ;  /* 0x0000100001097983 */ /* 0x020f680000300800 */
[----:B------:R-:W5:Y:S04]  /*3d6c0*/  LDL.LU R16, [R1+0xc] ;  /* 0x00000c0001107983 */ /* 0x000f680000300800 */
[----:B------:R-:W5:Y:S04]  /*3d6d0*/  LDL.LU R23, [R1+0x2d10] ;  /* 0x002d100001177983 */ /* 0x000f680000300800 */
[----:B------:R0:W-:Y:S04]  /*3d6e0*/  STS.U8 [R7+UR5+0x6080], R21 ;  /* 0x0060801507007988 */ /* 0x0001e80008000005 */
[----:B---3--:R1:W-:Y:S04]  /*3d6f0*/  STS.U8 [R7+UR5+0x60c0], R11 ;  /* 0x0060c00b07007988 */ /* 0x0083e80008000005 */
[----:B------:R3:W-:Y:S04]  /*3d700*/  STS.U8 [R7+UR5+0x62c0], R10 ;  /* 0x0062c00a07007988 */ /* 0x0007e80008000005 */
[----:B0-----:R-:W5:Y:S04]  /*3d710*/  LDL.LU R21, [R1+0x2d0c] ;  /* 0x002d0c0001157983 */ /* 0x001f680000300800 */
[----:B-1----:R-:W5:Y:S04]  /*3d720*/  LDL.LU R11, [R1+0x2d08] ;  /* 0x002d0800010b7983 */ /* 0x002f680000300800 */
[----:B---3--:R-:W3:Y:S04]  /*3d730*/  LDL.LU R10, [R1+0x2d04] ;  /* 0x002d0400010a7983 */ /* 0x008ee80000300800 */
[----:B------:R0:W-:Y:S04]  /*3d740*/  STS.U8 [R7+UR5+0x6280], R20 ;  /* 0x0062801407007988 */ /* 0x0001e80008000005 */
[----:B0-----:R-:W3:Y:S04]  /*3d750*/  LDL.LU R20, [R1+0x2d00] ;  /* 0x002d000001147983 */ /* 0x001ee80000300800 */
[----:B----4-:R0:W-:Y:S04]  /*3d760*/  STS.U8 [R7+UR5+0x6480], R22 ;  /* 0x0064801607007988 */ /* 0x0101e80008000005 */
[----:B------:R1:W-:Y:S04]  /*3d770*/  STS.U8 [R7+UR5+0x66c0], R12 ;  /* 0x0066c00c07007988 */ /* 0x0003e80008000005 */
[----:B------:R4:W-:Y:S04]  /*3d780*/  STS.U8 [R7+UR5+0x6680], R18 ;  /* 0x0066801207007988 */ /* 0x0009e80008000005 */
[----:B0-----:R-:W3:Y:S04]  /*3d790*/  LDL.LU R22, [R1+0x2cfc] ;  /* 0x002cfc0001167983 */ /* 0x001ee80000300800 */
[----:B-1----:R-:W3:Y:S04]  /*3d7a0*/  LDL.LU R12, [R1+0xa28] ;  /* 0x000a2800010c7983 */ /* 0x002ee80000300800 */
[----:B----4-:R-:W4:Y:S04]  /*3d7b0*/  LDL.LU R18, [R1+0xa24] ;  /* 0x000a240001127983 */ /* 0x010f280000300800 */
[----:B--2---:R0:W-:Y:S04]  /*3d7c0*/  STS.U8 [R7+UR5+0x6ec0], R8 ;  /* 0x006ec00807007988 */ /* 0x0041e80008000005 */
[----:B0-----:R-:W2:Y:S04]  /*3d7d0*/  LDL.LU R8, [R1+0xa08] ;  /* 0x000a080001087983 */ /* 0x001ea80000300800 */
[----:B------:R0:W-:Y:S02]  /*3d7e0*/  STS.U8 [R7+UR5+0x64c0], R6 ;  /* 0x0064c00607007988 */ /* 0x0001e40008000005 */
[----:B0-----:R-:W0:Y:S02]  /*3d7f0*/  S2R R6, SR_TID.X ;  /* 0x0000000000067919 */ /* 0x001e240000002100 */
[----:B------:R-:W-:Y:S04]  /*3d800*/  STS.U8 [R7+UR5+0x6a80], R0 ;  /* 0x006a800007007988 */ /* 0x000fe80008000005 */
[----:B------:R-:W-:Y:S04]  /*3d810*/  STS.U8 [R7+UR5+0x6880], R5 ;  /* 0x0068800507007988 */ /* 0x000fe80008000005 */
[----:B------:R-:W-:Y:S04]  /*3d820*/  STS.U8 [R7+UR5+0x68c0], R4 ;  /* 0x0068c00407007988 */ /* 0x000fe80008000005 */
[----:B------:R-:W-:Y:S04]  /*3d830*/  STS.U8 [R7+UR5+0x6ac0], R3 ;  /* 0x006ac00307007988 */ /* 0x000fe80008000005 */
[----:B------:R-:W-:Y:S04]  /*3d840*/  STS.U8 [R7+UR5+0x6c80], R26 ;  /* 0x006c801a07007988 */ /* 0x000fe80008000005 */
[----:B------:R-:W-:Y:S04]  /*3d850*/  STS.U8 [R7+UR5+0x6cc0], R27 ;  /* 0x006cc01b07007988 */ /* 0x000fe80008000005 */
[----:B-----5:R1:W-:Y:S04]  /*3d860*/  STS.U8 [R7+UR5+0x7880], R9 ;  /* 0x0078800907007988 */ /* 0x0203e80008000005 */
[----:B------:R5:W-:Y:S04]  /*3d870*/  STS.U8 [R7+UR5+0x78c0], R16 ;  /* 0x0078c01007007988 */ /* 0x000be80008000005 */
[----:B------:R0:W-:Y:S04]  /*3d880*/  STS.U8 [R7+UR5+0x7e80], R23 ;  /* 0x007e801707007988 */ /* 0x0001e80008000005 */
[----:B------:R-:W-:Y:S04]  /*3d890*/  STS.U8 [R7+UR5+0x6e80], R15 ;  /* 0x006e800f07007988 */ /* 0x000fe80008000005 */
[----:B------:R-:W-:Y:S04]  /*3d8a0*/  STS.U8 [R7+UR5+0x7080], R29 ;  /* 0x0070801d07007988 */ /* 0x000fe80008000005 */
[----:B------:R-:W-:Y:S04]  /*3d8b0*/  STS.U8 [R7+UR5+0x70c0], R14 ;  /* 0x0070c00e07007988 */ /* 0x000fe80008000005 */
[----:B------:R-:W-:Y:S04]  /*3d8c0*/  STS.U8 [R7+UR5+0x72c0], R2 ;  /* 0x0072c00207007988 */ /* 0x000fe80008000005 */
[----:B------:R-:W-:Y:S04]  /*3d8d0*/  STS.U8 [R7+UR5+0x7280], R25 ;  /* 0x0072801907007988 */ /* 0x000fe80008000005 */
[----:B-1----:R-:W2:Y:S04]  /*3d8e0*/  LDL.LU R9, [R1+0xa04] ;  /* 0x000a040001097983 */ /* 0x002ea80000300800 */
[----:B-----5:R-:W5:Y:S04]  /*3d8f0*/  LDL.LU R16, [R1+0x9e8] ;  /* 0x0009e80001107983 */ /* 0x020f680000300800 */
[----:B------:R-:W-:Y:S04]  /*3d900*/  STS.U8 [R7+UR5+0x7480], R24 ;  /* 0x0074801807007988 */ /* 0x000fe80008000005 */
[----:B------:R-:W-:Y:S04]  /*3d910*/  STS.U8 [R7+UR5+0x74c0], R19 ;  /* 0x0074c01307007988 */ /* 0x000fe80008000005 */
[----:B------:R-:W-:Y:S04]  /*3d920*/  STS.U8 [R7+UR5+0x76c0], R17 ;  /* 0x0076c01107007988 */ /* 0x000fe80008000005 */
[----:B------:R-:W-:Y:S04]  /*3d930*/  STS.U8 [R7+UR5+0x7680], R13 ;  /* 0x0076800d07007988 */ /* 0x000fe80008000005 */
[----:B------:R-:W-:Y:S04]  /*3d940*/  STS.U8 [R7+UR5+0x7cc0], R11 ;  /* 0x007cc00b07007988 */ /* 0x000fe80008000005 */
[----:B---3--:R-:W-:Y:S04]  /*3d950*/  STS.U8 [R7+UR5+0x7c80], R10 ;  /* 0x007c800a07007988 */ /* 0x008fe80008000005 */
[----:B------:R-:W-:Y:S04]  /*3d960*/  STS.U8 [R7+UR5+0x7ec0], R21 ;  /* 0x007ec01507007988 */ /* 0x000fe80008000005 */
[----:B0-----:R-:W3:Y:S01]  /*3d970*/  LDL.LU R23, [R1+0x9e4] ;  /* 0x0009e40001177983 */ /* 0x001ee20000300800 */
[----:B------:R-:W-:-:S04]  /*3d980*/  LOP3.LUT R6, R6, 0x3f, RZ, 0xc0, !PT ;  /* 0x0000003f06067812 */ /* 0x000fc800078ec0ff */
[----:B------:R-:W-:Y:S01]  /*3d990*/  LOP3.LUT R0, R6, 0x20, RZ, 0x3c, !PT ;  /* 0x0000002006007812 */ /* 0x000fe200078e3cff */
[----:B------:R-:W-:Y:S04]  /*3d9a0*/  STS.U8 [R7+UR5+0x7a80], R20 ;  /* 0x007a801407007988 */ /* 0x000fe80008000005 */
[----:B------:R0:W-:Y:S04]  /*3d9b0*/  STS.U8 [R7+UR5+0x7ac0], R22 ;  /* 0x007ac01607007988 */ /* 0x0001e80008000005 */
[----:B----4-:R1:W-:Y:S04]  /*3d9c0*/  STS.U8 [R0+UR5+0x140], R18 ;  /* 0x0001401200007988 */ /* 0x0103e80008000005 */
[----:B0-----:R-:W4:Y:S04]  /*3d9d0*/  LDL.LU R7, [R1+0x9c8] ;  /* 0x0009c80001077983 */ /* 0x001f280000300800 */
[----:B------:R-:W4:Y:S04]  /*3d9e0*/  LDL.LU R21, [R1+0x9c4] ;  /* 0x0009c40001157983 */ /* 0x000f280000300800 */
[----:B------:R-:W4:Y:S04]  /*3d9f0*/  LDL.LU R11, [R1+0x9a8] ;  /* 0x0009a800010b7983 */ /* 0x000f280000300800 */
[----:B------:R-:W4:Y:S04]  /*3da00*/  LDL.LU R10, [R1+0x9a4] ;  /* 0x0009a400010a7983 */ /* 0x000f280000300800 */
[----:B------:R-:W4:Y:S04]  /*3da10*/  LDL.LU R6, [R1+0x970] ;  /* 0x0009700001067983 */ /* 0x000f280000300800 */
[----:B-1----:R-:W3:Y:S04]  /*3da20*/  LDL.LU R18, [R1+0x96c] ;  /* 0x00096c0001127983 */ /* 0x002ee80000300800 */
        /* <DEDUP_REMOVED lines=15> */
[----:B------:R0:W-:Y:S04]  /*3db20*/  STS.U8 [R0+UR5+0x100], R12 ;  /* 0x0001000c00007988 */ /* 0x0001e80008000005 */
[----:B------:R-:W4:Y:S04]  /*3db30*/  LDL.LU R13, [R1+0x864] ;  /* 0x00086400010d7983 */ /* 0x000f280000300800 */
[----:B--2---:R1:W-:Y:S04]  /*3db40*/  STS.U8 [R0+UR5+0x340], R8 ;  /* 0x0003400800007988 */ /* 0x0043e80008000005 */
[----:B0-----:R-:W2:Y:S04]  /*3db50*/  LDL.LU R12, [R1+0x848] ;  /* 0x00084800010c7983 */ /* 0x001ea80000300800 */
[----:B-1----:R-:W4:Y:S04]  /*3db60*/  LDL.LU R8, [R1+0x844] ;  /* 0x0008440001087983 */ /* 0x002f280000300800 */
[----:B------:R0:W-:Y:S04]  /*3db70*/  STS.U8 [R0+UR5+0x300], R9 ;  /* 0x0003000900007988 */ /* 0x0001e80008000005 */
[----:B0-----:R-:W4:Y:S04]  /*3db80*/  LDL.LU R9, [R1+0x828] ;  /* 0x0008280001097983 */ /* 0x001f280000300800 */
[----:B-----5:R0:W-:Y:S04]  /*3db90*/  STS.U8 [R0+UR5+0x500], R16 ;  /* 0x0005001000007988 */ /* 0x0201e80008000005 */
[----:B0-----:R-:W5:Y:S04]  /*3dba0*/  LDL.LU R16, [R1+0x824] ;  /* 0x0008240001107983 */ /* 0x001f680000300800 */
[----:B---3--:R0:W-:Y:S04]  /*3dbb0*/  STS.U8 [R0+UR5+0xb00], R18 ;  /* 0x000b001200007988 */ /* 0x0081e80008000005 */
[----:B0-----:R-:W3:Y:S04]  /*3dbc0*/  LDL.LU R18, [R1+0x804] ;  /* 0x0008040001127983 */ /* 0x001ee80000300800 */
[----:B--2---:R0:W-:Y:S04]  /*3dbd0*/  STS.U8 [R0+UR5+0x1d00], R12 ;  /* 0x001d000c00007988 */ /* 0x0041e80008000005 */
[----:B----4-:R1:W-:Y:S04]  /*3dbe0*/  STS.U8 [R0+UR5+0x1d40], R8 ;  /* 0x001d400800007988 */ /* 0x0103e80008000005 */
[----:B0-----:R-:W2:Y:S04]  /*3dbf0*/  LDL.LU R12, [R1+0x7fc] ;  /* 0x0007fc00010c7983 */ /* 0x001ea80000300800 */
[----:B-1----:R-:W4:Y:S04]  /*3dc00*/  LDL.LU R8, [R1+0x7d8] ;  /* 0x0007d80001087983 */ /* 0x002f280000300800 */
        /* <DEDUP_REMOVED lines=12> */
[----:B-----5:R-:W5:Y:S04]  /*3dcd0*/  LDL.LU R6, [R1+0x768] ;  /* 0x0007680001067983 */ /* 0x020f680000300800 */
        /* <DEDUP_REMOVED lines=34> */
[----:B------:R-:W5:Y:S04]  /*3df00*/  LDL.LU R16, [R1+0x628] ;  /* 0x0006280001107983 */ /* 0x000f680000300800 */
[----:B---3--:R0:W-:Y:S04]  /*3df10*/  STS.U8 [R0+UR5+0x2100], R18 ;  /* 0x0021001200007988 */ /* 0x0081e80008000005 */
[----:B0-----:R-:W3:Y:S04]  /*3df20*/  LDL.LU R18, [R1+0x624] ;  /* 0x0006240001127983 */ /* 0x001ee80000300800 */
[----:B--2---:R0:W-:Y:S04]  /*3df30*/  STS.U8 [R0+UR5+0x2140], R12 ;  /* 0x0021400c00007988 */ /* 0x0041e80008000005 */
[----:B----4-:R1:W-:Y:S04]  /*3df40*/  STS.U8 [R0+UR5+0x2340], R8 ;  /* 0x0023400800007988 */ /* 0x0103e80008000005 */
[----:B0-----:R-:W2:Y:S04]  /*3df50*/  LDL.LU R12, [R1+0x608] ;  /* 0x00060800010c7983 */ /* 0x001ea80000300800 */
[----:B-1----:R-:W4:Y:S04]  /*3df60*/  LDL.LU R8, [R1+0x604] ;  /* 0x0006040001087983 */ /* 0x002f280000300800 */
[----:B------:R-:W-:Y:S04]  /*3df70*/  STS.U8 [R0+UR5+0x2300], R23 ;  /* 0x0023001700007988 */ /* 0x000fe80008000005 */
[----:B------:R-:W-:Y:S04]  /*3df80*/  STS.U8 [R0+UR5+0x2500], R7 ;  /* 0x0025000700007988 */ /* 0x000fe80008000005 */
[----:B------:R-:W-:Y:S04]  /*3df90*/  STS.U8 [R0+UR5+0x2540], R21 ;  /* 0x0025401500007988 */ /* 0x000fe80008000005 */
[----:B------:R-:W-:Y:S04]  /*3dfa0*/  STS.U8 [R0+UR5+0x2740], R11 ;  /* 0x0027400b00007988 */ /* 0x000fe80008000005 */
[----:B------:R-:W-:Y:S04]  /*3dfb0*/  STS.U8 [R0+UR5+0x2700], R10 ;  /* 0x0027000a00007988 */ /* 0x000fe80008000005 */
[----:B-----5:R-:W-:Y:S04]  /*3dfc0*/  STS.U8 [R0+UR5+0x2900], R6 ;  /* 0x0029000600007988 */ /* 0x020fe80008000005 */
[----:B------:R0:W-:Y:S04]  /*3dfd0*/  STS.U8 [R0+UR5+0x2940], R9 ;  /* 0x0029400900007988 */ /* 0x0001e80008000005 */
        /* <DEDUP_REMOVED lines=12> */
[----:B0-----:R-:W5:Y:S04]  /*3e0a0*/  LDL.LU R16, [R1+0x5e4] ;  /* 0x0005e40001107983 */ /* 0x001f680000300800 */
        /* <DEDUP_REMOVED lines=29> */
[----:B------:R1:W-:Y:S04]  /*3e280*/  STS.U8 [R0+UR5+0x3940], R13 ;  /* 0x0039400d00007988 */ /* 0x0003e80008000005 */
[----:B--2---:R2:W-:Y:S04]  /*3e290*/  STS.U8 [R0+UR5+0x3d00], R12 ;  /* 0x003d000c00007988 */ /* 0x0045e80008000005 */
[----:B-----5:R5:W-:Y:S04]  /*3e2a0*/  STS.U8 [R0+UR5+0x3f40], R9 ;  /* 0x003f400900007988 */ /* 0x020be80008000005 */
[----:B0-----:R-:W4:Y:S04]  /*3e2b0*/  LDL.LU R17, [R1+0x290] ;  /* 0x0002900001117983 */ /* 0x001f280000300800 */
[----:B-1----:R-:W4:Y:S04]  /*3e2c0*/  LDL.LU R13, [R1+0x25c] ;  /* 0x00025c00010d7983 */ /* 0x002f280000300800 */
[----:B--2---:R-:W2:Y:S04]  /*3e2d0*/  LDL.LU R12, [R1+0x240] ;  /* 0x00024000010c7983 */ /* 0x004ea80000300800 */
[----:B-----5:R-:W5:Y:S04]  /*3e2e0*/  LDL.LU R9, [R1+0x23c] ;  /* 0x00023c0001097983 */ /* 0x020f680000300800 */
[----:B------:R0:W-:Y:S04]  /*3e2f0*/  STS.U8 [R0+UR5+0x3f00], R16 ;  /* 0x003f001000007988 */ /* 0x0001e80008000005 */
[----:B0-----:R-:W5:Y:S04]  /*3e300*/  LDL.LU R16, [R1+0x204] ;  /* 0x0002040001107983 */ /* 0x001f680000300800 */
[----:B---3--:R0:W-:Y:S04]  /*3e310*/  STS.U8 [R0+UR5+0x4100], R18 ;  /* 0x0041001200007988 */ /* 0x0081e80008000005 */
[----:B0-----:R-:W3:Y:S04]  /*3e320*/  LDL.LU R18, [R1+0x200] ;  /* 0x0002000001127983 */ /* 0x001ee80000300800 */
[----:B----4-:R0:W-:Y:S04]  /*3e330*/  STS.U8 [R0+UR5+0x4700], R8 ;  /* 0x0047000800007988 */ /* 0x0101e80008000005 */
[----:B0-----:R-:W4:Y:S04]  /*3e340*/  LDL.LU R8, [R1+0x1e4] ;  /* 0x0001e40001087983 */ /* 0x001f280000300800 */
[----:B------:R0:W-:Y:S04]  /*3e350*/  STS.U8 [R0+UR5+0x5340], R2 ;  /* 0x0053400200007988 */ /* 0x0001e80008000005 */
[----:B------:R1:W-:Y:S04]  /*3e360*/  STS.U8 [R0+UR5+0x5540], R19 ;  /* 0x0055401300007988 */ /* 0x0003e80008000005 */
[----:B------:R1:W-:Y:S04]  /*3e370*/  STS.U8 [R0+UR5+0x5300], R25 ;  /* 0x0053001900007988 */ /* 0x0003e80008000005 */
[----:B0-----:R-:W4:Y:S04]  /*3e380*/  LDL.LU R2, [R1+0x1e0] ;  /* 0x0001e00001027983 */ /* 0x001f280000300800 */
[----:B-1----:R-:W4:Y:S04]  /*3e390*/  LDL.LU R19, [R1+0x1c4] ;  /* 0x0001c40001137983 */ /* 0x002f280000300800 */
[----:B------:R-:W4:Y:S04]  /*3e3a0*/  LDL.LU R25, [R1+0x1c0] ;  /* 0x0001c00001197983 */ /* 0x000f280000300800 */
[----:B------:R0:W-:Y:S04]  /*3e3b0*/  STS.U8 [R0+UR5+0x5500], R24 ;  /* 0x0055001800007988 */ /* 0x0001e80008000005 */
[----:B------:R1:W-:Y:S04]  /*3e3c0*/  STS.U8 [R0+UR5+0x5700], R13 ;  /* 0x0057000d00007988 */ /* 0x0003e80008000005 */
[----:B--2---:R2:W-:Y:S04]  /*3e3d0*/  STS.U8 [R0+UR5+0x5900], R12 ;  /* 0x0059000c00007988 */ /* 0x0045e80008000005 */
[----:B------:R-:W-:Y:S04]  /*3e3e0*/  STS.U8 [R0+UR5+0x5740], R17 ;  /* 0x0057401100007988 */ /* 0x000fe80008000005 */
[----:B------:R-:W-:Y:S04]  /*3e3f0*/  STS.U8 [R0+UR5+0x4740], R6 ;  /* 0x0047400600007988 */ /* 0x000fe80008000005 */
[----:B0-----:R-:W4:Y:S04]  /*3e400*/  LDL.LU R24, [R1+0x1a4] ;  /* 0x0001a40001187983 */ /* 0x001f280000300800 */
[----:B-1----:R-:W4:Y:S04]  /*3e410*/  LDL.LU R13, [R1+0x1a0] ;  /* 0x0001a000010d7983 */ /* 0x002f280000300800 */
[----:B--2---:R-:W2:Y:S04]  /*3e420*/  LDL.LU R12, [R1+0x184] ;  /* 0x00018400010c7983 */ /* 0x004ea80000300800 */
        /* <DEDUP_REMOVED lines=12> */
[----:B-----5:R0:W-:Y:S04]  /*3e4f0*/  STS.U8 [R0+UR5+0x5b40], R16 ;  /* 0x005b401000007988 */ /* 0x0201e80008000005 */
        /* <DEDUP_REMOVED lines=24> */
[----:B----4-:R0:W-:Y:S04]  /*3e680*/  STS.U8 [R0+UR5+0x5d00], R8 ;  /* 0x005d000800007988 */ /* 0x0101e80008000005 */
[----:B------:R-:W4:Y:S04]  /*3e690*/  LDL.LU R9, [R1+0x28] ;  /* 0x0000280001097983 */ /* 0x000f280000300800 */
        /* <DEDUP_REMOVED lines=10> */
[----:B0-----:R-:W4:Y:S04]  /*3e740*/  LDL.LU R24, [R1+0x2cf4] ;  /* 0x002cf40001187983 */ /* 0x001f280000300800 */
[----:B-1----:R-:W4:Y:S04]  /*3e750*/  LDL.LU R13, [R1+0x2cf0] ;  /* 0x002cf000010d7983 */ /* 0x002f280000300800 */
[----:B--2---:R-:W2:Y:S04]  /*3e760*/  LDL.LU R12, [R1+0x2cec] ;  /* 0x002cec00010c7983 */ /* 0x004ea80000300800 */
[----:B-----5:R0:W-:Y:S04]  /*3e770*/  STS.U8 [R0+UR5+0x6300], R16 ;  /* 0x0063001000007988 */ /* 0x0201e80008000005 */
[----:B0-----:R-:W5:Y:S04]  /*3e780*/  LDL.LU R16, [R1+0x2ce8] ;  /* 0x002ce80001107983 */ /* 0x001f680000300800 */
[----:B---3--:R0:W-:Y:S04]  /*3e790*/  STS.U8 [R0+UR5+0x6500], R18 ;  /* 0x0065001200007988 */ /* 0x0081e80008000005 */
[----:B------:R1:W-:Y:S04]  /*3e7a0*/  STS.U8 [R0+UR5+0x6540], R17 ;  /* 0x0065401100007988 */ /* 0x0003e80008000005 */
[----:B0-----:R-:W3:Y:S04]  /*3e7b0*/  LDL.LU R18, [R1+0x2ce4] ;  /* 0x002ce40001127983 */ /* 0x001ee80000300800 */
[----:B-1----:R-:W2:Y:S04]  /*3e7c0*/  LDL.LU R17, [R1+0xa20] ;  /* 0x000a200001117983 */ /* 0x002ea80000300800 */
[----:B----4-:R0:W-:Y:S04]  /*3e7d0*/  STS.U8 [R0+UR5+0x7740], R9 ;  /* 0x0077400900007988 */ /* 0x0101e80008000005 */
[----:B------:R1:W-:Y:S04]  /*3e7e0*/  STS.U8 [R0+UR5+0x7700], R8 ;  /* 0x0077000800007988 */ /* 0x0003e80008000005 */
[----:B0-----:R-:W4:Y:S04]  /*3e7f0*/  LDL.LU R9, [R1+0xa1c] ;  /* 0x000a1c0001097983 */ /* 0x001f280000300800 */
[----:B-1----:R-:W4:Y:S04]  /*3e800*/  LDL.LU R8, [R1+0xa00] ;  /* 0x000a000001087983 */ /* 0x002f280000300800 */
[----:B------:R0:W-:Y:S04]  /*3e810*/  STS.U8 [R0+UR5+0x7f00], R25 ;  /* 0x007f001900007988 */ /* 0x0001e80008000005 */
[----:B0-----:R-:W5:Y:S04]  /*3e820*/  LDL.LU R25, [R1+0x9e0] ;  /* 0x0009e00001197983 */ /* 0x001f680000300800 */
        /* <DEDUP_REMOVED lines=16> */
[----:B-----5:R1:W-:Y:S04]  /*3e930*/  STL [R1+0x2ce0], R25 ;  /* 0x002ce01901007387 */ /* 0x0203e80000100800 */
[----:B-1----:R-:W5:Y:S01]  /*3e940*/  LDL.LU R25, [R1+0x9fc] ;  /* 0x0009fc0001197983 */ /* 0x002f620000300800 */
[----:B0-----:R-:W-:-:S03]  /*3e950*/  LOP3.LUT R6, R6, 0x3f, RZ, 0xc0, !PT ;  /* 0x0000003f06067812 */ /* 0x001fc600078ec0ff */
[----:B------:R-:W-:Y:S04]  /*3e960*/  STS.U8 [R0+UR5+0x7540], R14 ;  /* 0x0075400e00007988 */ /* 0x000fe80008000005 */
[----:B------:R-:W-:Y:S04]  /*3e970*/  STS.U8 [R0+UR5+0x7900], R2 ;  /* 0x0079000200007988 */ /* 0x000fe80008000005 */
[----:B------:R-:W-:Y:S04]  /*3e980*/  STS.U8 [R0+UR5+0x7940], R19 ;  /* 0x0079401300007988 */ /* 0x000fe80008000005 */
[----:B---3--:R-:W-:Y:S04]  /*3e990*/  STS.U8 [R0+UR5+0x7b40], R18 ;  /* 0x007b401200007988 */ /* 0x008fe80008000005 */
[----:B------:R-:W-:Y:S04]  /*3e9a0*/  STS.U8 [R0+UR5+0x7b00], R16 ;  /* 0x007b001000007988 */ /* 0x000fe80008000005 */
[----:B--2---:R-:W-:Y:S04]  /*3e9b0*/  STS.U8 [R0+UR5+0x7d00], R12 ;  /* 0x007d000c00007988 */ /* 0x004fe80008000005 */
[----:B------:R-:W-:Y:S04]  /*3e9c0*/  STS.U8 [R0+UR5+0x7d40], R13 ;  /* 0x007d400d00007988 */ /* 0x000fe80008000005 */
[----:B------:R0:W-:Y:S01]  /*3e9d0*/  STS.U8 [R0+UR5+0x7f40], R24 ;  /* 0x007f401800007988 */ /* 0x0001e20008000005 */
[----:B------:R-:W-:-:S03]  /*3e9e0*/  LOP3.LUT R3, R6, 0x30, RZ, 0x3c, !PT ;  /* 0x0000003006037812 */ /* 0x000fc600078e3cff */
[----:B0-----:R-:W2:Y:S04]  /*3e9f0*/  LDL.LU R0, [R1+0x9dc] ;  /* 0x0009dc0001007983 */ /* 0x001ea80000300800 */
        /* <DEDUP_REMOVED lines=12> */
[----:B------:R0:W-:Y:S04]  /*3eac0*/  STS.U8 [R3+UR5+0x180], R17 ;  /* 0x0001801103007988 */ /* 0x0001e80008000005 */
[----:B------:R-:W3:Y:S04]  /*3ead0*/  LDL.LU R19, [R1+0x8e0] ;  /* 0x0008e00001137983 */ /* 0x000ee80000300800 */
        /* <DEDUP_REMOVED lines=11> */
[----:B------:R1:W-:Y:S04]  /*3eb90*/  STS.U8 [R3+UR5+0x3c0], R8 ;  /* 0x0003c00803007988 */ /* 0x0003e80008000005 */
[----:B0-----:R-:W4:Y:S04]  /*3eba0*/  LDL.LU R9, [R1+0x83c] ;  /* 0x00083c0001097983 */ /* 0x001f280000300800 */
[----:B-1----:R-:W4:Y:S04]  /*3ebb0*/  LDL.LU R8, [R1+0x820] ;  /* 0x0008200001087983 */ /* 0x002f280000300800 */
[----:B-----5:R0:W-:Y:S04]  /*3ebc0*/  STS.U8 [R3+UR5+0x380], R25 ;  /* 0x0003801903007988 */ /* 0x0201e80008000005 */
[----:B0-----:R-:W5:Y:S04]  /*3ebd0*/  LDL.LU R25, [R1+0x2ce0] ;  /* 0x002ce00001197983 */ /* 0x001f680000300800 */
[----:B--2---:R-:W-:Y:S04]  /*3ebe0*/  STS.U8 [R3+UR5+0x5c0], R0 ;  /* 0x0005c00003007988 */ /* 0x004fe80008000005 */
[----:B---3--:R-:W-:Y:S04]  /*3ebf0*/  STS.U8 [R3+UR5+0x7c0], R24 ;  /* 0x0007c01803007988 */ /* 0x008fe80008000005 */
        /* <DEDUP_REMOVED lines=9> */
[----:B-----5:R-:W-:Y:S04]  /*3ec90*/  STS.U8 [R3+UR5+0x580], R25 ;  /* 0x0005801903007988 */ /* 0x020fe80008000005 */
[----:B------:R-:W-:Y:S04]  /*3eca0*/  STS.U8 [R3+UR5+0x1180], R10 ;  /* 0x0011800a03007988 */ /* 0x000fe80008000005 */
[----:B------:R0:W-:Y:S04]  /*3ecb0*/  STS.U8 [R3+UR5+0x13c0], R19 ;  /* 0x0013c01303007988 */ /* 0x0001e80008000005 */
[----:B------:R1:W-:Y:S04]  /*3ecc0*/  STS.U8 [R3+UR5+0x1380], R17 ;  /* 0x0013801103007988 */ /* 0x0003e80008000005 */
[----:B0-----:R-:W2:Y:S04]  /*3ecd0*/  LDL.LU R19, [R1+0x81c] ;  /* 0x00081c0001137983 */ /* 0x001ea80000300800 */
[----:B-1----:R-:W3:Y:S04]  /*3ece0*/  LDL.LU R17, [R1+0x7f8] ;  /* 0x0007f80001117983 */ /* 0x002ee80000300800 */
[----:B------:R-:W5:Y:S04]  /*3ecf0*/  LDL.LU R25, [R1+0x7c8] ;  /* 0x0007c80001197983 */ /* 0x000f680000300800 */
[----:B----4-:R-:W-:Y:S04]  /*3ed00*/  STS.U8 [R3+UR5+0x1dc0], R9 ;  /* 0x001dc00903007988 */ /* 0x010fe80008000005 */
[----:B------:R-:W-:Y:S04]  /*3ed10*/  STS.U8 [R3+UR5+0x1fc0], R8 ;  /* 0x001fc00803007988 */ /* 0x000fe80008000005 */
[----:B------:R-:W-:Y:S04]  /*3ed20*/  STS.U8 [R3+UR5+0x11c0], R20 ;  /* 0x0011c01403007988 */ /* 0x000fe80008000005 */
[----:B------:R-:W-:Y:S04]  /*3ed30*/  STS.U8 [R3+UR5+0x1580], R22 ;  /* 0x0015801603007988 */ /* 0x000fe80008000005 */
[----:B------:R-:W-:Y:S04]  /*3ed40*/  STS.U8 [R3+UR5+0x15c0], R5 ;  /* 0x0015c00503007988 */ /* 0x000fe80008000005 */
[----:B------:R-:W-:Y:S04]  /*3ed50*/  STS.U8 [R3+UR5+0x17c0], R4 ;  /* 0x0017c00403007988 */ /* 0x000fe80008000005 */
[----:B------:R-:W-:Y:S04]  /*3ed60*/  STS.U8 [R3+UR5+0x1780], R26 ;  /* 0x0017801a03007988 */ /* 0x000fe80008000005 */
[----:B-----5:R0:W-:Y:S04]  /*3ed70*/  STL [R1+0x2cdc], R25 ;  /* 0x002cdc1901007387 */ /* 0x0201e80000100800 */
[----:B0-----:R-:W4:Y:S04]  /*3ed80*/  LDL.LU R25, [R1+0x7f4] ;  /* 0x0007f40001197983 */ /* 0x001f280000300800 */
        /* <DEDUP_REMOVED lines=24> */
[----:B--2---:R2:W-:Y:S04]  /*3ef10*/  STS.U8 [R3+UR5+0x1f80], R19 ;  /* 0x001f801303007988 */ /* 0x0045e80008000005 */
[----:B0-----:R-:W5:Y:S04]  /*3ef20*/  LDL.LU R27, [R1+0x680] ;  /* 0x00068000011b7983 */ /* 0x001f680000300800 */
[----:B-1----:R-:W5:Y:S04]  /*3ef30*/  LDL.LU R15, [R1+0x67c] ;  /* 0x00067c00010f7983 */ /* 0x002f680000300800 */
[----:B---3--:R-:W3:Y:S04]  /*3ef40*/  LDL.LU R29, [R1+0x640] ;  /* 0x00064000011d7983 */ /* 0x008ee80000300800 */
[----:B------:R-:W3:Y:S04]  /*3ef50*/  LDL.LU R14, [R1+0x63c] ;  /* 0x00063c00010e7983 */ /* 0x000ee80000300800 */
[----:B------:R-:W3:Y:S04]  /*3ef60*/  LDL.LU R2, [R1+0x620] ;  /* 0x0006200001027983 */ /* 0x000ee80000300800 */
[----:B------:R0:W-:Y:S04]  /*3ef70*/  STS.U8 [R3+UR5+0x2180], R17 ;  /* 0x0021801103007988 */ /* 0x0001e80008000005 */
[----:B--2---:R-:W2:Y:S04]  /*3ef80*/  LDL.LU R19, [R1+0x61c] ;  /* 0x00061c0001137983 */ /* 0x004ea80000300800 */
[----:B0-----:R-:W2:Y:S04]  /*3ef90*/  LDL.LU R17, [R1+0x600] ;  /* 0x0006000001117983 */ /* 0x001ea80000300800 */
[----:B----4-:R0:W-:Y:S04]  /*3efa0*/  STS.U8 [R3+UR5+0x21c0], R25 ;  /* 0x0021c01903007988 */ /* 0x0101e80008000005 */
[----:B0-----:R-:W4:Y:S04]  /*3efb0*/  LDL.LU R25, [R1+0x2cdc] ;  /* 0x002cdc0001197983 */ /* 0x001f280000300800 */
[----:B-----5:R0:W-:Y:S04]  /*3efc0*/  STS.U8 [R3+UR5+0x2f80], R9 ;  /* 0x002f800903007988 */ /* 0x0201e80008000005 */
[----:B------:R1:W-:Y:S04]  /*3efd0*/  STS.U8 [R3+UR5+0x3180], R8 ;  /* 0x0031800803007988 */ /* 0x0003e80008000005 */
[----:B0-----:R-:W5:Y:S04]  /*3efe0*/  LDL.LU R9, [R1+0x5fc] ;  /* 0x0005fc0001097983 */ /* 0x001f680000300800 */
[----:B-1----:R-:W5:Y:S04]  /*3eff0*/  LDL.LU R8, [R1+0x5e0] ;  /* 0x0005e00001087983 */ /* 0x002f680000300800 */
        /* <DEDUP_REMOVED lines=17> */
[----:B----4-:R0:W-:Y:S04]  /*3f110*/  STL [R1+0x2cd8], R25 ;  /* 0x002cd81901007387 */ /* 0x0101e80000100800 */
        /* <DEDUP_REMOVED lines=20> */
[----:B0-----:R-:W4:Y:S04]  /*3f260*/  LDL.LU R22, [R1+0x2e8] ;  /* 0x0002e80001167983 */ /* 0x001f280000300800 */
[----:B-1----:R-:W4:Y:S04]  /*3f270*/  LDL.LU R5, [R1+0x2e4] ;  /* 0x0002e40001057983 */ /* 0x002f280000300800 */
[----:B---3--:R-:W3:Y:S04]  /*3f280*/  LDL.LU R27, [R1+0x2c8] ;  /* 0x0002c800011b7983 */ /* 0x008ee80000300800 */
[----:B------:R0:W-:Y:S04]  /*3f290*/  STS.U8 [R3+UR5+0x3980], R29 ;  /* 0x0039801d03007988 */ /* 0x0001e80008000005 */
[----:B--2---:R-:W2:Y:S04]  /*3f2a0*/  LDL.LU R15, [R1+0x2c4] ;  /* 0x0002c400010f7983 */ /* 0x004ea80000300800 */
[----:B------:R1:W-:Y:S04]  /*3f2b0*/  STS.U8 [R3+UR5+0x39c0], R14 ;  /* 0x0039c00e03007988 */ /* 0x0003e80008000005 */
[----:B------:R1:W-:Y:S04]  /*3f2c0*/  STS.U8 [R3+UR5+0x3bc0], R2 ;  /* 0x003bc00203007988 */ /* 0x0003e80008000005 */
[----:B------:R1:W-:Y:S04]  /*3f2d0*/  STS.U8 [R3+UR5+0x3b80], R19 ;  /* 0x003b801303007988 */ /* 0x0003e80008000005 */
[----:B------:R1:W-:Y:S04]  /*3f2e0*/  STS.U8 [R3+UR5+0x3d80], R17 ;  /* 0x003d801103007988 */ /* 0x0003e80008000005 */
[----:B-----5:R5:W-:Y:S04]  /*3f2f0*/  STS.U8 [R3+UR5+0x3dc0], R9 ;  /* 0x003dc00903007988 */ /* 0x020be80008000005 */
[----:B0-----:R-:W2:Y:S04]  /*3f300*/  LDL.LU R29, [R1+0x2a8] ;  /* 0x0002a800011d7983 */ /* 0x001ea80000300800 */
[----:B-1----:R-:W2:Y:S04]  /*3f310*/  LDL.LU R14, [R1+0x2a4] ;  /* 0x0002a400010e7983 */ /* 0x002ea80000300800 */
[----:B------:R-:W2:Y:S04]  /*3f320*/  LDL.LU R2, [R1+0x258] ;  /* 0x0002580001027983 */ /* 0x000ea80000300800 */
[----:B------:R-:W2:Y:S04]  /*3f330*/  LDL.LU R19, [R1+0x254] ;  /* 0x0002540001137983 */ /* 0x000ea80000300800 */
[----:B------:R-:W2:Y:S04]  /*3f340*/  LDL.LU R17, [R1+0x238] ;  /* 0x0002380001117983 */ /* 0x000ea80000300800 */
[----:B------:R0:W-:Y:S04]  /*3f350*/  STS.U8 [R3+UR5+0x3fc0], R8 ;  /* 0x003fc00803007988 */ /* 0x0001e80008000005 */
[----:B-----5:R-:W5:Y:S04]  /*3f360*/  LDL.LU R9, [R1+0x234] ;  /* 0x0002340001097983 */ /* 0x020f680000300800 */
[----:B0-----:R-:W5:Y:S04]  /*3f370*/  LDL.LU R8, [R1+0x1fc] ;  /* 0x0001fc0001087983 */ /* 0x001f680000300800 */
[----:B----4-:R0:W-:Y:S04]  /*3f380*/  STS.U8 [R3+UR5+0x3f80], R25 ;  /* 0x003f801903007988 */ /* 0x0101e80008000005 */
[----:B0-----:R-:W4:Y:S04]  /*3f390*/  LDL.LU R25, [R1+0x2cd8] ;  /* 0x002cd80001197983 */ /* 0x001f280000300800 */
[----:B------:R0:W-:Y:S04]  /*3f3a0*/  STS.U8 [R3+UR5+0x4d80], R4 ;  /* 0x004d800403007988 */ /* 0x0001e80008000005 */
[----:B0-----:R-:W4:Y:S04]  /*3f3b0*/  LDL.LU R4, [R1+0x1f8] ;  /* 0x0001f80001047983 */ /* 0x001f280000300800 */
[----:B------:R0:W-:Y:S04]  /*3f3c0*/  STS.U8 [R3+UR5+0x4dc0], R26 ;  /* 0x004dc01a03007988 */ /* 0x0001e80008000005 */
[----:B---3--:R1:W-:Y:S04]  /*3f3d0*/  STS.U8 [R3+UR5+0x53c0], R27 ;  /* 0x0053c01b03007988 */ /* 0x0083e80008000005 */
[----:B0-----:R-:W3:Y:S01]  /*3f3e0*/  LDL.LU R26, [R1+0x1dc] ;  /* 0x0001dc00011a7983 */ /* 0x001ee20000300800 */
[----:B-1----:R-:W-:-:S03]  /*3f3f0*/  IMAD.MOV.U32 R27, RZ, RZ, R28 ;  /* 0x000000ffff1b7224 */ /* 0x002fc600078e001c */
[----:B--2---:R-:W-:Y:S04]  /*3f400*/  STS.U8 [R3+UR5+0x5580], R29 ;  /* 0x0055801d03007988 */ /* 0x004fe80008000005 */
[----:B------:R-:W-:Y:S04]  /*3f410*/  STS.U8 [R3+UR5+0x57c0], R2 ;  /* 0x0057c00203007988 */ /* 0x000fe80008000005 */
[----:B------:R0:W-:Y:S04]  /*3f420*/  STL [R1+0x2cd4], R27 ;  /* 0x002cd41b01007387 */ /* 0x0001e80000100800 */
[----:B------:R1:W-:Y:S04]  /*3f430*/  STS.U8 [R3+UR5+0x5780], R19 ;  /* 0x0057801303007988 */ /* 0x0003e80008000005 */
[----:B------:R2:W-:Y:S04]  /*3f440*/  STS.U8 [R3+UR5+0x5980], R17 ;  /* 0x0059801103007988 */ /* 0x0005e80008000005 */
[----:B-----5:R5:W-:Y:S04]  /*3f450*/  STS.U8 [R3+UR5+0x59c0], R9 ;  /* 0x0059c00903007988 */ /* 0x020be80008000005 */
[----:B0-----:R-:W3:Y:S04]  /*3f460*/  LDL.LU R27, [R1+0x1d8] ;  /* 0x0001d800011b7983 */ /* 0x001ee80000300800 */
[----:B------:R-:W3:Y:S04]  /*3f470*/  LDL.LU R29, [R1+0x1bc] ;  /* 0x0001bc00011d7983 */ /* 0x000ee80000300800 */
[----:B------:R-:W3:Y:S04]  /*3f480*/  LDL.LU R2, [R1+0x1b8] ;  /* 0x0001b80001027983 */ /* 0x000ee80000300800 */
[----:B-1----:R-:W3:Y:S04]  /*3f490*/  LDL.LU R19, [R1+0x19c] ;  /* 0x00019c0001137983 */ /* 0x002ee80000300800 */
[----:B--2---:R-:W2:Y:S04]  /*3f4a0*/  LDL.LU R17, [R1+0x198] ;  /* 0x0001980001117983 */ /* 0x004ea80000300800 */
[----:B------:R0:W-:Y:S04]  /*3f4b0*/  STS.U8 [R3+UR5+0x5bc0], R8 ;  /* 0x005bc00803007988 */ /* 0x0001e80008000005 */
[----:B-----5:R-:W5:Y:S04]  /*3f4c0*/  LDL.LU R9, [R1+0x17c] ;  /* 0x00017c0001097983 */ /* 0x020f680000300800 */
[----:B------:R-:W-:Y:S04]  /*3f4d0*/  STS.U8 [R3+UR5+0x41c0], R0 ;  /* 0x0041c00003007988 */ /* 0x000fe80008000005 */
[----:B------:R-:W-:Y:S04]  /*3f4e0*/  STS.U8 [R3+UR5+0x43c0], R24 ;  /* 0x0043c01803007988 */ /* 0x000fe80008000005 */
[----:B------:R-:W-:Y:S04]  /*3f4f0*/  STS.U8 [R3+UR5+0x4380], R13 ;  /* 0x0043800d03007988 */ /* 0x000fe80008000005 */
[----:B------:R-:W-:Y:S04]  /*3f500*/  STS.U8 [R3+UR5+0x5380], R15 ;  /* 0x0053800f03007988 */ /* 0x000fe80008000005 */
[----:B0-----:R-:W5:Y:S04]  /*3f510*/  LDL.LU R8, [R1+0x178] ;  /* 0x0001780001087983 */ /* 0x001f680000300800 */
[----:B------:R-:W5:Y:S04]  /*3f520*/  LDL.LU R28, [R1+0x15c] ;  /* 0x00015c00011c7983 */ /* 0x000f680000300800 */
        /* <DEDUP_REMOVED lines=33> */
[----:B0-----:R-:W4:Y:S04]  /*3f740*/  LDL.LU R4, [R1+0x1c] ;  /* 0x00001c0001047983 */ /* 0x001f280000300800 */
[----:B---3--:R0:W-:Y:S04]  /*3f750*/  STS.U8 [R3+UR5+0x5d80], R26 ;  /* 0x005d801a03007988 */ /* 0x0081e80008000005 */
[----:B------:R1:W-:Y:S04]  /*3f760*/  STS.U8 [R3+UR5+0x5dc0], R27 ;  /* 0x005dc01b03007988 */ /* 0x0003e80008000005 */
[----:B------:R3:W-:Y:S04]  /*3f770*/  STS.U8 [R3+UR5+0x5fc0], R29 ;  /* 0x005fc01d03007988 */ /* 0x0007e80008000005 */
[----:B------:R3:W-:Y:S04]  /*3f780*/  STS.U8 [R3+UR5+0x5f80], R2 ;  /* 0x005f800203007988 */ /* 0x0007e80008000005 */
[----:B------:R3:W-:Y:S04]  /*3f790*/  STS.U8 [R3+UR5+0x6180], R19 ;  /* 0x0061801303007988 */ /* 0x0007e80008000005 */
[----:B--2---:R2:W-:Y:S04]  /*3f7a0*/  STS.U8 [R3+UR5+0x61c0], R17 ;  /* 0x0061c01103007988 */ /* 0x0045e80008000005 */
[----:B0-----:R-:W4:Y:S04]  /*3f7b0*/  LDL.LU R26, [R1] ;  /* 0x00000000011a7983 */ /* 0x001f280000300800 */
[----:B-1----:R-:W4:Y:S04]  /*3f7c0*/  LDL.LU R27, [R1+0x2cd4] ;  /* 0x002cd400011b7983 */ /* 0x002f280000300800 */
[----:B---3--:R-:W3:Y:S04]  /*3f7d0*/  LDL.LU R29, [R1+0x2cd0] ;  /* 0x002cd000011d7983 */ /* 0x008ee80000300800 */
[----:B------:R-:W3:Y:S04]  /*3f7e0*/  LDL.LU R2, [R1+0x2ccc] ;  /* 0x002ccc0001027983 */ /* 0x000ee80000300800 */
[----:B------:R-:W3:Y:S04]  /*3f7f0*/  LDL.LU R19, [R1+0x2cc8] ;  /* 0x002cc80001137983 */ /* 0x000ee80000300800 */
[----:B--2---:R-:W2:Y:S04]  /*3f800*/  LDL.LU R17, [R1+0x2cc4] ;  /* 0x002cc40001117983 */ /* 0x004ea80000300800 */
[----:B-----5:R0:W-:Y:S04]  /*3f810*/  STS.U8 [R3+UR5+0x63c0], R9 ;  /* 0x0063c00903007988 */ /* 0x0201e80008000005 */
[----:B------:R1:W-:Y:S04]  /*3f820*/  STS.U8 [R3+UR5+0x6380], R8 ;  /* 0x0063800803007988 */ /* 0x0003e80008000005 */
[----:B------:R5:W-:Y:S04]  /*3f830*/  STS.U8 [R3+UR5+0x6580], R28 ;  /* 0x0065801c03007988 */ /* 0x000be80008000005 */
[----:B0-----:R-:W3:Y:S04]  /*3f840*/  LDL.LU R9, [R1+0x2cc0] ;  /* 0x002cc00001097983 */ /* 0x001ee80000300800 */
[----:B-1----:R-:W2:Y:S04]  /*3f850*/  LDL.LU R8, [R1+0x2cbc] ;  /* 0x002cbc0001087983 */ /* 0x002ea80000300800 */
[----:B-----5:R-:W5:Y:S04]  /*3f860*/  LDL.LU R28, [R1+0x2cb8] ;  /* 0x002cb800011c7983 */ /* 0x020f680000300800 */
[----:B----4-:R0:W-:Y:S04]  /*3f870*/  STS.U8 [R3+UR5+0x69c0], R15 ;  /* 0x0069c00f03007988 */ /* 0x0101e80008000005 */
[----:B------:R1:W-:Y:S04]  /*3f880*/  STS.U8 [R3+UR5+0x6bc0], R14 ;  /* 0x006bc00e03007988 */ /* 0x0003e80008000005 */
[----:B0-----:R-:W4:Y:S04]  /*3f890*/  LDL.LU R15, [R1+0xa40] ;  /* 0x000a4000010f7983 */ /* 0x001f280000300800 */
[----:B-1----:R-:W4:Y:S04]  /*3f8a0*/  LDL.LU R14, [R1+0xa3c] ;  /* 0x000a3c00010e7983 */ /* 0x002f280000300800 */
[----:B------:R0:W-:Y:S04]  /*3f8b0*/  STS.U8 [R3+UR5+0x6b80], R12 ;  /* 0x006b800c03007988 */ /* 0x0001e80008000005 */
[----:B------:R-:W-:Y:S04]  /*3f8c0*/  STS.U8 [R3+UR5+0x6dc0], R16 ;  /* 0x006dc01003007988 */ /* 0x000fe80008000005 */
[----:B------:R-:W-:Y:S04]  /*3f8d0*/  STS.U8 [R3+UR5+0x6fc0], R18 ;  /* 0x006fc01203007988 */ /* 0x000fe80008000005 */
[----:B0-----:R-:W4:Y:S04]  /*3f8e0*/  LDL.LU R12, [R1+0x40] ;  /* 0x00004000010c7983 */ /* 0x001f280000300800 */
[----:B------:R0:W-:Y:S04]  /*3f8f0*/  STS.U8 [R3+UR5+0x7780], R4 ;  /* 0x0077800403007988 */ /* 0x0001e80008000005 */
[----:B0-----:R-:W4:Y:S04]  /*3f900*/  LDL.LU R4, [R1+0x3c] ;  /* 0x00003c0001047983 */ /* 0x001f280000300800 */
[----:B------:R-:W4:Y:S04]  /*3f910*/  LDL.LU R16, [R1+0x50] ;  /* 0x0000500001107983 */ /* 0x000f280000300800 */
[----:B------:R-:W4:Y:S04]  /*3f920*/  LDL.LU R18, [R1+0x4c] ;  /* 0x00004c0001127983 */ /* 0x000f280000300800 */
        /* <DEDUP_REMOVED lines=8> */
[----:B------:R-:W-:Y:S04]  /*3f9b0*/  STS.U8 [R3+UR5+0x73c0], R11 ;  /* 0x0073c00b03007988 */ /* 0x000fe80008000005 */
[----:B------:R-:W-:Y:S04]  /*3f9c0*/  STS.U8 [R3+UR5+0x7380], R10 ;  /* 0x0073800a03007988 */ /* 0x000fe80008000005 */
[----:B------:R1:W-:Y:S04]  /*3f9d0*/  STS.U8 [R3+UR5+0x7580], R20 ;  /* 0x0075801403007988 */ /* 0x0003e80008000005 */
[----:B------:R-:W-:Y:S04]  /*3f9e0*/  STS.U8 [R3+UR5+0x75c0], R22 ;  /* 0x0075c01603007988 */ /* 0x000fe80008000005 */
[----:B------:R-:W-:Y:S04]  /*3f9f0*/  STS.U8 [R3+UR5+0x77c0], R5 ;  /* 0x0077c00503007988 */ /* 0x000fe80008000005 */
[----:B------:R-:W-:Y:S04]  /*3fa00*/  STS.U8 [R3+UR5+0x7980], R26 ;  /* 0x0079801a03007988 */ /* 0x000fe80008000005 */
[----:B-----5:R5:W-:Y:S04]  /*3fa10*/  STS.U8 [R3+UR5+0x79c0], R28 ;  /* 0x0079c01c03007988 */ /* 0x020be80008000005 */
[----:B--2---:R-:W-:Y:S04]  /*3fa20*/  STS.U8 [R3+UR5+0x7bc0], R8 ;  /* 0x007bc00803007988 */ /* 0x004fe80008000005 */
[----:B---3--:R-:W-:Y:S04]  /*3fa30*/  STS.U8 [R3+UR5+0x7b80], R9 ;  /* 0x007b800903007988 */ /* 0x008fe80008000005 */
[----:B------:R-:W-:Y:S04]  /*3fa40*/  STS.U8 [R3+UR5+0x7d80], R17 ;  /* 0x007d801103007988 */ /* 0x000fe80008000005 */
[----:B------:R-:W-:Y:S04]  /*3fa50*/  STS.U8 [R3+UR5+0x7dc0], R19 ;  /* 0x007dc01303007988 */ /* 0x000fe80008000005 */
[----:B0-----:R-:W2:Y:S04]  /*3fa60*/  LDL.LU R21, [R1+0x6c] ;  /* 0x00006c0001157983 */ /* 0x001ea80000300800 */
[----:B-1----:R-:W3:Y:S01]  /*3fa70*/  LDL.LU R20, [R1+0x78] ;  /* 0x0000780001147983 */ /* 0x002ee20000300800 */
[----:B-----5:R-:W-:-:S03]  /*3fa80*/  IMAD.MOV.U32 R28, RZ, RZ, R27 ;  /* 0x000000ffff1c7224 */ /* 0x020fc600078e001b */
[----:B------:R-:W3:Y:S04]  /*3fa90*/  LDL.LU R27, [R1+0x74] ;  /* 0x00007400011b7983 */ /* 0x000ee80000300800 */
[----:B----4-:R-:W-:Y:S04]  /*3faa0*/  STS.U8 [R3+UR5+0x7fc0], R15 ;  /* 0x007fc00f03007988 */ /* 0x010fe80008000005 */
[----:B------:R-:W-:Y:S01]  /*3fab0*/  STS.U8 [R3+UR5+0x7f80], R14 ;  /* 0x007f800e03007988 */ /* 0x000fe20008000005 */
[----:B------:R-:W-:Y:S06]  /*3fac0*/  BAR.SYNC.DEFER_BLOCKING 0x0 ;  /* 0x0000000000007b1d */ /* 0x000fec0000010000 */
[----:B------:R-:W-:Y:S04]  /*3fad0*/  STL [R1+0x2cb4], R18 ;  /* 0x002cb41201007387 */ /* 0x000fe80000100800 */
[----:B------:R-:W0:Y:S04]  /*3fae0*/  LDSM.16.M88.4 R8, [R28+UR5] ;  /* 0x000000051c08783b */ /* 0x000e280008000200 */
[----:B------:R-:W-:Y:S04]  /*3faf0*/  STL [R1+0x2cb0], R16 ;  /* 0x002cb01001007387 */ /* 0x000fe80000100800 */
[----:B------:R-:W1:Y:S04]  /*3fb00*/  LDSM.16.M88.4 R16, [R28+UR5+0x800] ;  /* 0x000800051c10783b */ /* 0x000e680008000200 */
[----:B0-----:R-:W-:Y:S04]  /*3fb10*/  STL.64 [R1+0x300], R8 ;  /* 0x0003000801007387 */ /* 0x001fe80000100a00 */
[----:B------:R0:W-:Y:S04]  /*3fb20*/  STL.64 [R1+0x308], R10 ;  /* 0x0003080a01007387 */ /* 0x0001e80000100a00 */
[----:B-1----:R-:W-:Y:S04]  /*3fb30*/  STL.64 [R1+0x320], R16 ;  /* 0x0003201001007387 */ /* 0x002fe80000100a00 */
[----:B------:R-:W-:Y:S01]  /*3fb40*/  STL.64 [R1+0x328], R18 ;  /* 0x0003281201007387 */ /* 0x000fe20000100a00 */
[----:B0-----:R-:W-:-:S02]  /*3fb50*/  IMAD.MOV.U32 R11, RZ, RZ, R17 ;  /* 0x000000ffff0b7224 */ /* 0x001fc400078e0011 */
[----:B------:R-:W-:Y:S02]  /*3fb60*/  IMAD.MOV.U32 R10, RZ, RZ, R16 ;  /* 0x000000ffff0a7224 */ /* 0x000fe400078e0010 */
[----:B------:R-:W0:Y:S04]  /*3fb70*/  LDSM.16.M88.4 R16, [R28+UR5+0x1000] ;  /* 0x001000051c10783b */ /* 0x000e280008000200 */
[----:B0-----:R-:W-:Y:S01]  /*3fb80*/  STL.64 [R1+0x330], R16 ;  /* 0x0003301001007387 */ /* 0x001fe20000100a00 */
[----:B------:R-:W-:-:S03]  /*3fb90*/  IMAD.MOV.U32 R23, RZ, RZ, R16 ;  /* 0x000000ffff177224 */ /* 0x000fc600078e0010 */
[----:B------:R-:W-:Y:S01]  /*3fba0*/  STL.64 [R1+0x338], R18 ;  /* 0x0003381201007387 */ /* 0x000fe20000100a00 */
[----:B------:R-:W-:-:S03]  /*3fbb0*/  IMAD.MOV.U32 R22, RZ, RZ, R17 ;  /* 0x000000ffff167224 */ /* 0x000fc600078e0011 */
        /* <DEDUP_REMOVED lines=11> */
[----:B------:R-:W-:Y:S04]  /*3fc70*/  STL [R1+0x2c98], R26 ;  /* 0x002c981a01007387 */ /* 0x000fe80000100800 */
[----:B------:R-:W-:Y:S04]  /*3fc80*/  STL.64 [R1+0x2c90], R24 ;  /* 0x002c901801007387 */ /* 0x000fe80000100a00 */
[----:B0-----:R-:W-:Y:S04]  /*3fc90*/  STL.64 [R1+0x360], R16 ;  /* 0x0003601001007387 */ /* 0x001fe80000100a00 */
[----:B------:R0:W-:Y:S01]  /*3fca0*/  STL.64 [R1+0x368], R18 ;  /* 0x0003681201007387 */ /* 0x0001e20000100a00 */
[----:B------:R-:W-:-:S03]  /*3fcb0*/  IMAD.MOV.U32 R7, RZ, RZ, R16 ;  /* 0x000000ffff077224 */ /* 0x000fc600078e0010 */
[----:B0-----:R-:W4:Y:S04]  /*3fcc0*/  LDL.LU R18, [R1+0x2cb4] ;  /* 0x002cb40001127983 */ /* 0x001f280000300800 */
[----:B------:R-:W4:Y:S01]  /*3fcd0*/  LDL.LU R16, [R1+0x2cb0] ;  /* 0x002cb00001107983 */ /* 0x000f220000300800 */
[----:B------:R-:W-:Y:S02]  /*3fce0*/  IMAD.MOV.U32 R6, RZ, RZ, R17 ;  /* 0x000000ffff067224 */ /* 0x000fe400078e0011 */
[----:B------:R-:W-:Y:S02]  /*3fcf0*/  IMAD R4, R4, 0x100, R12 ;  /* 0x0000010004047824 */ /* 0x000fe400078e020c */
[----:B------:R-:W-:Y:S02]  /*3fd00*/  IMAD.MOV.U32 R15, RZ, RZ, R8 ;  /* 0x000000ffff0f7224 */ /* 0x000fe400078e0008 */
[----:B------:R-:W-:-:S02]  /*3fd10*/  IMAD.MOV.U32 R14, RZ, RZ, R9 ;  /* 0x000000ffff0e7224 */ /* 0x000fc400078e0009 */
[----:B---3--:R-:W-:Y:S02]  /*3fd20*/  IMAD R0, R27, 0x100, R20 ;  /* 0x000001001b007824 */ /* 0x008fe400078e0214 */
[----:B--2---:R-:W-:Y:S01]  /*3fd30*/  IMAD R2, R2, 0x100, R21 ;  /* 0x0000010002027824 */ /* 0x004fe200078e0215 */
[----:B------:R-:W-:Y:S02]  /*3fd40*/  F2FP.F16.E4M3.UNPACK_B R20, R15 ;  /* 0x0000000fff14723e */ /* 0x000fe400020006ff */
[----:B------:R-:W-:Y:S01]  /*3fd50*/  F2FP.F16.E4M3.UNPACK_B R21, R14 ;  /* 0x0000000eff15723e */ /* 0x000fe200020006ff */
[----:B----4-:R-:W-:Y:S02]  /*3fd60*/  IMAD R3, R18, 0x100, R16 ;  /* 0x0000010012037824 */ /* 0x010fe400078e0210 */
[----:B------:R-:W0:Y:S02]  /*3fd70*/  LDSM.16.M88.4 R16, [R28+UR5+0x3000] ;  /* 0x003000051c10783b */ /* 0x000e240008000200 */
[----:B0-----:R-:W-:-:S02]  /*3fd80*/  IMAD.MOV.U32 R8, RZ, RZ, R16 ;  /* 0x000000ffff087224 */ /* 0x001fc400078e0010 */
[----:B------:R0:W-:Y:S04]  /*3fd90*/  STL.64 [R1+0x390], R16 ;  /* 0x0003901001007387 */ /* 0x0001e80000100a00 */
[----:B------:R1:W-:Y:S04]  /*3fda0*/  STL.64 [R1+0x398], R18 ;  /* 0x0003981201007387 */ /* 0x0003e80000100a00 */
[----:B------:R-:W-:Y:S01]  /*3fdb0*/  STL.64 [R1+0x2ca8], R6 ;  /* 0x002ca80601007387 */ /* 0x000fe20000100a00 */
[----:B0-----:R-:W-:Y:S01]  /*3fdc0*/  F2FP.F16.E4M3.UNPACK_B R16, R4 ;  /* 0x00000004ff10723e */ /* 0x001fe200020006ff */
[----:B------:R-:W-:-:S05]  /*3fdd0*/  IMAD.MOV.U32 R4, RZ, RZ, R11 ;  /* 0x000000ffff047224 */ /* 0x000fca00078e000b */
[----:B------:R-:W-:Y:S04]  /*3fde0*/  STL.64 [R1+0x2ca0], R4 ;  /* 0x002ca00401007387 */ /* 0x000fe80000100a00 */
[----:B------:R-:W0:Y:S01]  /*3fdf0*/  LDSM.16.M88.4 R4, [R28+UR5+0x3800] ;  /* 0x003800051c04783b */ /* 0x000e220008000200 */
[----:B-1----:R-:W-:Y:S01]  /*3fe00*/  F2FP.F16.E4M3.UNPACK_B R18, R3 ;  /* 0x00000003ff12723e */ /* 0x002fe200020006ff */
[----:B------:R-:W-:Y:S02]  /*3fe10*/  IMAD.MOV.U32 R3, RZ, RZ, R10 ;  /* 0x000000ffff037224 */ /* 0x000fe400078e000a */
[----:B------:R-:W-:Y:S01]  /*3fe20*/  IMAD.MOV.U32 R9, RZ, RZ, R17 ;  /* 0x000000ffff097224 */ /* 0x000fe200078e0011 */
[----:B0-----:R-:W-:Y:S01]  /*3fe30*/  STL.64 [R1+0x370], R4 ;  /* 0x0003700401007387 */ /* 0x001fe20000100a00 */
[----:B------:R-:W-:-:S03]  /*3fe40*/  IMAD.MOV.U32 R10, RZ, RZ, R4 ;  /* 0x000000ffff0a7224 */ /* 0x000fc600078e0004 */
[----:B------:R-:W-:Y:S01]  /*3fe50*/  STL.64 [R1+0x378], R6 ;  /* 0x0003780601007387 */ /* 0x000fe20000100a00 */
[----:B------:R-:W-:-:S03]  /*3fe60*/  IMAD.MOV.U32 R11, RZ, RZ, R5 ;  /* 0x000000ffff0b7224 */ /* 0x000fc600078e0005 */
[----:B------:R-:W2:Y:S04]  /*3fe70*/  LDL.LU.64 R24, [R1+0x3f0] ;  /* 0x0003f00001187983 */ /* 0x000ea80000300a00 */
[----:B------:R-:W0:Y:S04]  /*3fe80*/  LDSM.16.M88.4 R4, [R28+UR5+0x4000] ;  /* 0x004000051c04783b */ /* 0x000e280008000200 */
[----:B------:R-:W2:Y:S04]  /*3fe90*/  LDL.LU.64 R26, [R1+0x3f8] ;  /* 0x0003f800011a7983 */ /* 0x000ea80000300a00 */
[----:B------:R-:W-:Y:S04]  /*3fea0*/  STL.64 [R1+0x2c88], R10 ;  /* 0x002c880a01007387 */ /* 0x000fe80000100a00 */
[----:B------:R1:W-:Y:S04]  /*3feb0*/  STL.64 [R1+0x2c80], R8 ;  /* 0x002c800801007387 */ /* 0x0003e80000100a00 */
[----:B0-----:R-:W-:Y:S01]  /*3fec0*/  STL.64 [R1+0x380], R4 ;  /* 0x0003800401007387 */ /* 0x001fe20000100a00 */
[----:B------:R-:W-:-:S03]  /*3fed0*/  IMAD.MOV.U32 R12, RZ, RZ, R4 ;  /* 0x000000ffff0c7224 */ /* 0x000fc600078e0004 */
[----:B------:R-:W-:Y:S01]  /*3fee0*/  STL.64 [R1+0x388], R6 ;  /* 0x0003880601007387 */ /* 0x000fe20000100a00 */
[----:B------:R-:W-:-:S03]  /*3fef0*/  IMAD.MOV.U32 R13, RZ, RZ, R5 ;  /* 0x000000ffff0d7224 */ /* 0x000fc600078e0005 */
[----:B-1----:R-:W3:Y:S04]  /*3ff00*/  LDL.LU.64 R8, [R1+0x400] ;  /* 0x0004000001087983 */ /* 0x002ee80000300a00 */
[----:B------:R-:W0:Y:S04]  /*3ff10*/  LDSM.16.M88.4 R4, [R28+UR5+0x4800] ;  /* 0x004800051c04783b */ /* 0x000e280008000200 */
[----:B------:R-:W3:Y:S04]  /*3ff20*/  LDL.LU.64 R10, [R1+0x408] ;  /* 0x00040800010a7983 */ /* 0x000ee80000300a00 */
[----:B0-----:R-:W-:Y:S04]  /*3ff30*/  STL.64 [R1+0x3a0], R4 ;  /* 0x0003a00401007387 */ /* 0x001fe80000100a00 */
[----:B------:R0:W-:Y:S01]  /*3ff40*/  STL.64 [R1+0x3a8], R6 ;  /* 0x0003a80601007387 */ /* 0x0001e20000100a00 */
[----:B------:R-:W-:-:S02]  /*3ff50*/  IMAD.MOV.U32 R14, RZ, RZ, R4 ;  /* 0x000000ffff0e7224 */ /* 0x000fc400078e0004 */
[----:B------:R-:W-:Y:S01]  /*3ff60*/  IMAD.MOV.U32 R15, RZ, RZ, R5 ;  /* 0x000000ffff0f7224 */ /* 0x000fe200078e0005 */
[----:B0-----:R-:W4:Y:S04]  /*3ff70*/  LDL.LU.64 R6, [R1+0x2ca8] ;  /* 0x002ca80001067983 */ /* 0x001f280000300a00 */
[----:B------:R-:W5:Y:S01]  /*3ff80*/  LDL.LU.64 R4, [R1+0x2ca0] ;  /* 0x002ca00001047983 */ /* 0x000f620000300a00 */
[----:B------:R-:W-:Y:S02]  /*3ff90*/  F2FP.F16.E4M3.UNPACK_B R17, R2 ;  /* 0x00000002ff11723e */ /* 0x000fe400020006ff */
[----:B------:R-:W-:Y:S01]  /*3ffa0*/  F2FP.F16.E4M3.UNPACK_B R19, R0 ;  /* 0x00000000ff13723e */ /* 0x000fe200020006ff */
[----:B------:R-:W-:Y:S04]  /*3ffb0*/  STL.64 [R1+0x20], R20 ;  /* 0x0000201401007387 */ /* 0x000fe80000100a00 */
[----:B------:R-:W-:Y:S04]  /*3ffc0*/  STL.64 [R1+0x2c78], R14 ;  /* 0x002c780e01007387 */ /* 0x000fe80000100a00 */
[----:B------:R-:W-:Y:S04]  /*3ffd0*/  STL.64 [R1+0x2c70], R12 ;  /* 0x002c700c01007387 */ /* 0x000fe80000100a00 */
[----:B------:R-:W0:Y:S01]  /*3ffe0*/  LDSM.16.M88.4 R12, [R28+UR5+0x5000] ;  /* 0x005000051c0c783b */ /* 0x000e220008000200 */
[----:B------:R-:W-:Y:S01]  /*3fff0*/  F2FP.F16.E4M3.UNPACK_B R2, R3 ;  /* 0x00000003ff02723e */ /* 0x000fe200020006ff */
[----:B--2---:R-:W-:-:S15]  /*40000*/  HMMA.16816.F32 R24, R16, R20, R24 ;  /* 0x000000141018723c */ /* 0x004fde0000001818 */
[----:B------:R-:W-:-:S08]  /*40010*/  NOP ;  /* 0x0000000000007918 */ /* 0x000fd00000000000 */
[----:B------:R-:W-:Y:S04]  /*40020*/  STL.64 [R1+0x70], R24 ;  /* 0x0000701801007387 */ /* 0x000fe80000100a00 */
[----:B------:R-:W-:Y:S01]  /*40030*/  STL.64 [R1+0x78], R26 ;  /* 0x0000781a01007387 */ /* 0x000fe20000100a00 */
[----:B0-----:R-:W-:-:S03]  /*40040*/  IMAD.MOV.U32 R20, RZ, RZ, R12 ;  /* 0x000000ffff147224 */ /* 0x001fc600078e000c */
[----:B------:R0:W-:Y:S04]  /*40050*/  STL.64 [R1+0x3b0], R12 ;  /* 0x0003b00c01007387 */ /* 0x0001e80000100a00 */
[----:B------:R-:W-:Y:S01]  /*40060*/  STL.64 [R1+0x3b8], R14 ;  /* 0x0003b80e01007387 */ /* 0x000fe20000100a00 */
[----:B0-----:R-:W-:Y:S02]  /*40070*/  F2FP.F16.E4M3.UNPACK_B R12, R23 ;  /* 0x00000017ff0c723e */ /* 0x001fe400020006ff */
[----:B-----5:R-:W-:-:S07]  /*40080*/  F2FP.F16.E4M3.UNPACK_B R3, R4 ;  /* 0x00000004ff03723e */ /* 0x020fce00020006ff */
[----:B---3--:R-:W-:Y:S06]  /*40090*/  HMMA.16816.F32 R24, R16, R2, R8 ;  /* 0x000000021018723c */ /* 0x008fec0000001808 */
[----:B------:R-:W-:Y:S04]  /*400a0*/  STL.64 [R1+0x18], R2 ;  /* 0x0000180201007387 */ /* 0x000fe80000100a00 */
[----:B------:R-:W2:Y:S04]  /*400b0*/  LDL.LU.64 R8, [R1+0x4c0] ;  /* 0x0004c00001087983 */ /* 0x000ea80000300a00 */
[----:B------:R-:W-:Y:S09]  /*400c0*/  STL [R1+0x10], R12 ;  /* 0x0000100c01007387 */ /* 0x000ff20000100800 */
[----:B------:R-:W-:Y:S04]  /*400d0*/  STL.64 [R1+0x90], R24 ;  /* 0x0000901801007387 */ /* 0x000fe80000100a00 */
[----:B------:R-:W-:Y:S04]  /*400e0*/  STL.64 [R1+0x98], R26 ;  /* 0x0000981a01007387 */ /* 0x000fe80000100a00 */
[----:B------:R-:W0:Y:S01]  /*400f0*/  LDSM.16.M88.4 R24, [R28+UR5+0x5800] ;  /* 0x005800051c18783b */ /* 0x000e220008000200 */
[----:B------:R-:W-:Y:S01]  /*40100*/  IMAD.MOV.U32 R21, RZ, RZ, R13 ;  /* 0x000000ffff157224 */ /* 0x000fe200078e000d */
[----:B------:R-:W-:-:S02]  /*40110*/  F2FP.F16.E4M3.UNPACK_B R13, R22 ;  /* 0x00000016ff0d723e */ /* 0x000fc400020006ff */
[----:B------:R-:W2:Y:S04]  /*40120*/  LDL.LU.64 R10, [R1+0x4c8] ;  /* 0x0004c800010a7983 */ /* 0x000ea80000300a00 */
[----:B------:R-:W-:Y:S01]  /*40130*/  STL [R1+0x14], R13 ;  /* 0x0000140d01007387 */ /* 0x000fe20000100800 */
[----:B0-----:R-:W-:Y:S02]  /*40140*/  IMAD.MOV.U32 R22, RZ, RZ, R24 ;  /* 0x000000ffff167224 */ /* 0x001fe400078e0018 */
[----:B------:R-:W-:Y:S01]  /*40150*/  IMAD.MOV.U32 R23, RZ, RZ, R25 ;  /* 0x000000ffff177224 */ /* 0x000fe200078e0019 */
[----:B------:R-:W-:Y:S04]  /*40160*/  STL.64 [R1+0x3c0], R24 ;  /* 0x0003c01801007387 */ /* 0x000fe80000100a00 */
[----:B------:R0:W-:Y:S04]  /*40170*/  STL.64 [R1+0x3c8], R26 ;  /* 0x0003c81a01007387 */ /* 0x0001e80000100a00 */
[----:B0-----:R-:W3:Y:S04]  /*40180*/  LDL.LU R26, [R1+0x2c98] ;  /* 0x002c9800011a7983 */ /* 0x001ee80000300800 */
[----:B------:R-:W5:Y:S04]  /*40190*/  LDL.LU.64 R24, [R1+0x2c90] ;  /* 0x002c900001187983 */ /* 0x000f680000300a00 */
[----:B------:R-:W-:Y:S04]  /*401a0*/  STL.64 [R1+0x2c60], R22 ;  /* 0x002c601601007387 */ /* 0x000fe80000100a00 */
[----:B------:R0:W-:Y:S04]  /*401b0*/  STL.64 [R1+0x2c58], R20 ;  /* 0x002c581401007387 */ /* 0x0001e80000100a00 */
[----:B0-----:R-:W4:Y:S04]  /*401c0*/  LDL.LU.64 R20, [R1+0x3e0] ;  /* 0x0003e00001147983 */ /* 0x001f280000300a00 */
[----:B------:R-:W4:Y:S02]  /*401d0*/  LDL.LU.64 R22, [R1+0x3e8] ;  /* 0x0003e80001167983 */ /* 0x000f240000300a00 */
[----:B----4-:R-:W-:Y:S02]  /*401e0*/  HMMA.16816.F32 R20, R16, R12, R20 ;  /* 0x0000000c1014723c */ /* 0x010fe40000001814 */
[----:B------:R-:W0:Y:S01]  /*401f0*/  LDSM.16.M88.4 R12, [R28+UR5+0x6000] ;  /* 0x006000051c0c783b */ /* 0x000e220008000200 */
[----:B-----5:R-:W-:-:S02]  /*40200*/  F2FP.F16.E4M3.UNPACK_B R2, R25 ;  /* 0x00000019ff02723e */ /* 0x020fc400020006ff */
[----:B------:R-:W-:-:S15]  /*40210*/  F2FP.F16.E4M3.UNPACK_B R3, R24 ;  /* 0x00000018ff03723e */ /* 0x000fde00020006ff */
[----:B------:R-:W-:-:S03]  /*40220*/  NOP ;  /* 0x0000000000007918 */ /* 0x000fc60000000000 */
[----:B------:R-:W-:Y:S04]  /*40230*/  STL.64 [R1+0xb0], R20 ;  /* 0x0000b01401007387 */ /* 0x000fe80000100a00 */
[----:B------:R-:W-:Y:S04]  /*40240*/  STL.64 [R1+0xb8], R22 ;  /* 0x0000b81601007387 */ /* 0x000fe80000100a00 */
[----:B0-----:R0:W-:Y:S04]  /*40250*/  STL.64 [R1+0x3d0], R12 ;  /* 0x0003d00c01007387 */ /* 0x0011e80000100a00 */
[----:B------:R1:W-:Y:S01]  /*40260*/  STL.64 [R1+0x3d8], R14 ;  /* 0x0003d80e01007387 */ /* 0x0003e20000100a00 */
[----:B------:R-:W-:-:S02]  /*40270*/  IMAD.MOV.U32 R24, RZ, RZ, R12 ;  /* 0x000000ffff187224 */ /* 0x000fc400078e000c */
[----:B------:R-:W-:Y:S01]  /*40280*/  IMAD.MOV.U32 R25, RZ, RZ, R13 ;  /* 0x000000ffff197224 */ /* 0x000fe200078e000d */
[----:B------:R-:W-:Y:S04]  /*40290*/  STL.64 [R1+0x8], R2 ;  /* 0x0000080201007387 */ /* 0x000fe80000100a00 */
[----:B0-----:R-:W4:Y:S04]  /*402a0*/  LDL.LU.64 R12, [R1+0x4f0] ;  /* 0x0004f000010c7983 */ /* 0x001f280000300a00 */
[----:B-1----:R-:W4:Y:S01]  /*402b0*/  LDL.LU.64 R14, [R1+0x4f8] ;  /* 0x0004f800010e7983 */ /* 0x002f220000300a00 */
[----:B--2---:R-:W-:Y:S03]  /*402c0*/  HMMA.16816.F32 R20, R16, R2, R8 ;  /* 0x000000021014723c */ /* 0x004fe60000001808 */
[----:B------:R-:W0:Y:S01]  /*402d0*/  LDSM.16.M88.4 R8, [R28+UR5+0x6800] ;  /* 0x006800051c08783b */ /* 0x000e220008000200 */
[----:B---3--:R-:W-:-:S02]  /*402e0*/  F2FP.F16.E4M3.UNPACK_B R4, R26 ;  /* 0x0000001aff04723e */ /* 0x008fc400020006ff */
[----:B------:R-:W-:-:S15]  /*402f0*/  F2FP.F16.E4M3.UNPACK_B R5, R5 ;  /* 0x00000005ff05723e */ /* 0x000fde00020006ff */
[----:B------:R-:W-:-:S02]  /*40300*/  NOP ;  /* 0x0000000000007918 */ /* 0x000fc40000000000 */
[----:B------:R1:W-:Y:S04]  /*40310*/  STL.64 [R1+0xd0], R20 ;  /* 0x0000d01401007387 */ /* 0x0003e80000100a00 */
[----:B------:R2:W-:Y:S01]  /*40320*/  STL.64 [R1+0xd8], R22 ;  /* 0x0000d81601007387 */ /* 0x0005e20000100a00 */
[----:B0-----:R-:W-:-:S03]  /*40330*/  IMAD.MOV.U32 R26, RZ, RZ, R8 ;  /* 0x000000ffff1a7224 */ /* 0x001fc600078e0008 */
[----:B------:R-:W-:Y:S01]  /*40340*/  STL.64 [R1+0x3e0], R8 ;  /* 0x0003e00801007387 */ /* 0x000fe20000100a00 */
[----:B------:R-:W-:-:S03]  /*40350*/  IMAD.MOV.U32 R27, RZ, RZ, R9 ;  /* 0x000000ffff1b7224 */ /* 0x000fc600078e0009 */
[----:B------:R-:W-:Y:S04]  /*40360*/  STL.64 [R1+0x3e8], R10 ;  /* 0x0003e80a01007387 */ /* 0x000fe80000100a00 */
[----:B------:R-:W-:Y:S04]  /*40370*/  STL.64 [R1], R4 ;  /* 0x0000000401007387 */ /* 0x000fe80000100a00 */
[----:B-1----:R-:W3:Y:S04]  /*40380*/  LDL.LU.64 R20, [R1+0x560] ;  /* 0x0005600001147983 */ /* 0x002ee80000300a00 */
[----:B--2---:R-:W3:Y:S04]  /*40390*/  LDL.LU.64 R22, [R1+0x568] ;  /* 0x0005680001167983 */ /* 0x004ee80000300a00 */
[----:B------:R0:W-:Y:S02]  /*403a0*/  STL.64 [R1+0x2c50], R26 ;  /* 0x002c501a01007387 */ /* 0x0001e40000100a00 */
[----:B0-----:R-:W-:-:S05]  /*403b0*/  IMAD.MOV.U32 R27, RZ, RZ, R28 ;  /* 0x000000ffff1b7224 */ /* 0x001fca00078e001c */
[----:B------:R-:W0:Y:S01]  /*403c0*/  LDSM.16.M88.4 R8, [R27+UR5+0x7000] ;  /* 0x007000051b08783b */ /* 0x000e220008000200 */
[----:B------:R-:W-:Y:S02]  /*403d0*/  F2FP.F16.E4M3.UNPACK_B R2, R7 ;  /* 0x00000007ff02723e */ /* 0x000fe400020006ff */
[----:B------:R-:W-:Y:S01]  /*403e0*/  F2FP.F16.E4M3.UNPACK_B R3, R6 ;  /* 0x00000006ff03723e */ /* 0x000fe200020006ff */
[----:B------:R-:W-:Y:S04]  /*403f0*/  STL.64 [R1+0x2c48], R24 ;  /* 0x002c481801007387 */ /* 0x000fe80000100a00 */
[----:B------:R-:W1:Y:S04]  /*40400*/  LDSM.16.M88.4 R24, [R27+UR5+0x7800] ;  /* 0x007800051b18783b */ /* 0x000e680008000200 */
[----:B0-----:R-:W-:Y:S04]  /*40410*/  STL.64 [R1+0x3f0], R8 ;  /* 0x0003f00801007387 */ /* 0x001fe80000100a00 */
[----:B------:R0:W-:Y:S01]  /*40420*/  STL.64 [R1+0x3f8], R10 ;  /* 0x0003f80a01007387 */ /* 0x0001e20000100a00 */
[----:B------:R-:W-:-:S03]  /*40430*/  IMAD.MOV.U32 R28, RZ, RZ, R8 ;  /* 0x000000ffff1c7224 */ /* 0x000fc600078e0008 */
[----:B0-----:R-:W2:Y:S04]  /*40440*/  LDL.LU.64 R10, [R1+0x2c88] ;  /* 0x002c8800010a7983 */ /* 0x001ea80000300a00 */
[----:B------:R-:W5:Y:S04]  /*40450*/  LDL.LU.64 R8, [R1+0x2c80] ;  /* 0x002c800001087983 */ /* 0x000f680000300a00 */
[----:B------:R-:W2:Y:S01]  /*40460*/  LDL.LU R0, [R1+0x214] ;  /* 0x0002140001007983 */ /* 0x000ea20000300800 */
[----:B----4-:R-:W-:Y:S03]  /*40470*/  HMMA.16816.F32 R4, R16, R4, R12 ;  /* 0x000000041004723c */ /* 0x010fe6000000180c */
[----:B------:R-:W4:Y:S04]  /*40480*/  LDL.LU.64 R12, [R1+0x550] ;  /* 0x00055000010c7983 */ /* 0x000f280000300a00 */
[----:B------:R-:W4:-:S15]  /*40490*/  LDL.LU.64 R14, [R1+0x558] ;  /* 0x00055800010e7983 */ /* 0x000f1e0000300a00 */
[----:B------:R-:W-:-:S01]  /*404a0*/  NOP ;  /* 0x0000000000007918 */ /* 0x000fc20000000000 */
[----:B------:R-:W-:Y:S04]  /*404b0*/  STL.64 [R1+0xf0], R4 ;  /* 0x0000f00401007387 */ /* 0x000fe80000100a00 */
[----:B------:R0:W-:Y:S04]  /*404c0*/  STL.64 [R1+0xf8], R6 ;  /* 0x0000f80601007387 */ /* 0x0001e80000100a00 */
[----:B0-----:R-:W3:Y:S04]  /*404d0*/  LDL.LU R6, [R1+0x414] ;  /* 0x0004140001067983 */ /* 0x001ee80000300800 */
[----:B------:R-:W2:Y:S01]  /*404e0*/  LDL.LU R5, [R1+0x230] ;  /* 0x0002300001057983 */ /* 0x000ea20000300800 */
[----:B-----5:R-:W-:-:S02]  /*404f0*/  F2FP.F16.E4M3.UNPACK_B R8, R8 ;  /* 0x00000008ff08723e */ /* 0x020fc400020006ff */
[----:B------:R-:W-:-:S07]  /*40500*/  F2FP.F16.E4M3.UNPACK_B R9, R9 ;  /* 0x00000009ff09723e */ /* 0x000fce00020006ff */
[C---:B----4-:R-:W-:Y:S01]  /*40510*/  HMMA.16816.F32 R12, R16.reuse, R8, R12 ;  /* 0x00000008100c723c */ /* 0x050fe2000000180c */
[----:B---3--:R-:W-:Y:S04]  /*40520*/  STL [R1+0x2c6c], R6 ;  /* 0x002c6c0601007387 */ /* 0x008fe80000100800 */
[----:B--2---:R0:W-:Y:S04]  /*40530*/  STL [R1+0x2c68], R5 ;  /* 0x002c680501007387 */ /* 0x0041e80000100800 */
[----:B0-----:R-:W2:Y:S04]  /*40540*/  LDL.LU.64 R4, [R1+0x540] ;  /* 0x0005400001047983 */ /* 0x001ea80000300a00 */
[----:B------:R-:W2:Y:S04]  /*40550*/  LDL.LU.64 R6, [R1+0x548] ;  /* 0x0005480001067983 */ /* 0x000ea80000300a00 */
[----:B-1----:R-:W-:Y:S04]  /*40560*/  STL.64 [R1+0x400], R24 ;  /* 0x0004001801007387 */ /* 0x002fe80000100a00 */
[----:B------:R0:W-:Y:S02]  /*40570*/  STL.64 [R1+0x408], R26 ;  /* 0x0004081a01007387 */ /* 0x0001e40000100a00 */
[----:B0-----:R-:W-:Y:S02]  /*40580*/  HMMA.16816.F32 R24, R16, R2, R20 ;  /* 0x000000021018723c */ /* 0x001fe40000001814 */
[----:B------:R-:W3:Y:S04]  /*40590*/  LDL.LU.64 R20, [R1+0x530] ;  /* 0x0005300001147983 */ /* 0x000ee80000300a00 */
[----:B------:R-:W3:-:S15]  /*405a0*/  LDL.LU.64 R22, [R1+0x538] ;  /* 0x0005380001167983 */ /* 0x000ede0000300a00 */
[----:B------:R-:W-:-:S02]  /*405b0*/  NOP ;  /* 0x0000000000007918 */ /* 0x000fc40000000000 */
[----:B------:R0:W-:Y:S04]  /*405c0*/  STL.64 [R1+0x110], R24 ;  /* 0x0001101801007387 */ /* 0x0001e80000100a00 */
[----:B------:R1:W-:Y:S04]  /*405d0*/  STL.64 [R1+0x118], R26 ;  /* 0x0001181a01007387 */ /* 0x0003e80000100a00 */
[----:B0-----:R-:W4:Y:S04]  /*405e0*/  LDL.LU.64 R24, [R1+0x520] ;  /* 0x0005200001187983 */ /* 0x001f280000300a00 */
[----:B-1----:R-:W4:Y:S04]  /*405f0*/  LDL.LU.64 R26, [R1+0x528] ;  /* 0x00052800011a7983 */ /* 0x002f280000300a00 */
[----:B------:R-:W-:Y:S04]  /*40600*/  STL.64 [R1+0x140], R12 ;  /* 0x0001400c01007387 */ /* 0x000fe80000100a00 */
[----:B------:R0:W-:Y:S04]  /*40610*/  STL.64 [R1+0x148], R14 ;  /* 0x0001480e01007387 */ /* 0x0001e80000100a00 */
[----:B0-----:R-:W5:Y:S04]  /*40620*/  LDL.LU.64 R14, [R1+0x2c78] ;  /* 0x002c7800010e7983 */ /* 0x001f680000300a00 */
[----:B------:R-:W3:Y:S01]  /*40630*/  LDL.LU.64 R12, [R1+0x2c70] ;  /* 0x002c7000010c7983 */ /* 0x000ee20000300a00 */
[----:B------:R-:W-:-:S02]  /*40640*/  F2FP.F16.E4M3.UNPACK_B R10, R10 ;  /* 0x0000000aff0a723e */ /* 0x000fc400020006ff */
[----:B------:R-:W-:-:S07]  /*40650*/  F2FP.F16.E4M3.UNPACK_B R11, R11 ;  /* 0x0000000bff0b723e */ /* 0x000fce00020006ff */
[----:B--2---:R-:W-:-:S15]  /*40660*/  HMMA.16816.F32 R4, R16, R10, R4 ;  /* 0x0000000a1004723c */ /* 0x004fde0000001804 */
[----:B------:R-:W-:-:S08]  /*40670*/  NOP ;  /* 0x0000000000007918 */ /* 0x000fd00000000000 */
[----:B------:R-:W-:Y:S04]  /*40680*/  STL.64 [R1+0x160], R4 ;  /* 0x0001600401007387 */ /* 0x000fe80000100a00 */
[----:B------:R0:W-:Y:S04]  /*40690*/  STL.64 [R1+0x168], R6 ;  /* 0x0001680601007387 */ /* 0x0001e80000100a00 */
[----:B0-----:R-:W2:Y:S04]  /*406a0*/  LDL.LU R6, [R1+0x2c6c] ;  /* 0x002c6c0001067983 */ /* 0x001ea80000300800 */
[----:B------:R-:W2:Y:S04]  /*406b0*/  LDL.LU R5, [R1+0x2c68] ;  /* 0x002c680001057983 */ /* 0x000ea80000300800 */
[----:B------:R-:W2:Y:S04]  /*406c0*/  LDL.LU R4, [R1+0x424] ;  /* 0x0004240001047983 */ /* 0x000ea80000300800 */
[----:B------:R-:W2:Y:S01]  /*406d0*/  LDL.LU R7, [R1+0x41c] ;  /* 0x00041c0001077983 */ /* 0x000ea20000300800 */
[----:B---3--:R-:W-:-:S02]  /*406e0*/  F2FP.F16.E4M3.UNPACK_B R12, R12 ;  /* 0x0000000cff0c723e */ /* 0x008fc400020006ff */
[----:B------:R-:W-:Y:S02]  /*406f0*/  F2FP.F16.E4M3.UNPACK_B R13, R13 ;  /* 0x0000000dff0d723e */ /* 0x000fe400020006ff */
[----:B-----5:R-:W-:Y:S02]  /*40700*/  F2FP.F16.E4M3.UNPACK_B R14, R14 ;  /* 0x0000000eff0e723e */ /* 0x020fe400020006ff */
[----:B------:R-:W-:-:S03]  /*40710*/  F2FP.F16.E4M3.UNPACK_B R15, R15 ;  /* 0x0000000fff0f723e */ /* 0x000fc600020006ff */
[C---:B------:R-:W-:Y:S06]  /*40720*/  HMMA.16816.F32 R20, R16.reuse, R12, R20 ;  /* 0x0000000c1014723c */ /* 0x040fec0000001814 */
[----:B----4-:R-:W-:Y:S01]  /*40730*/  HMMA.16816.F32 R24, R16, R14, R24 ;  /* 0x0000000e1018723c */ /* 0x010fe20000001818 */
[----:B------:R0:W-:Y:S04]  /*40740*/  STL.64 [R1+0x2bd8], R10 ;  /* 0x002bd80a01007387 */ /* 0x0001e80000100a00 */
[----:B0-----:R-:W3:Y:S04]  /*40750*/  LDL.LU R10, [R1+0x21c] ;  /* 0x00021c00010a7983 */ /* 0x001ee80000300800 */
[----:B------:R-:W2:Y:S04]  /*40760*/  LDL.LU R11, [R1+0x418] ;  /* 0x00041800010b7983 */ /* 0x000ea80000300800 */
[----:B------:R-:W-:Y:S04]  /*40770*/  STL.64 [R1+0x2bd0], R8 ;  /* 0x002bd00801007387 */ /* 0x000fe80000100a00 */
[----:B------:R-:W-:Y:S04]  /*40780*/  STL.64 [R1+0x180], R20 ;  /* 0x0001801401007387 */ /* 0x000fe80000100a00 */
[----:B------:R0:W-:Y:S04]  /*40790*/  STL.64 [R1+0x188], R22 ;  /* 0x0001881601007387 */ /* 0x0001e80000100a00 */
[----:B0-----:R-:W4:Y:S04]  /*407a0*/  LDL.LU.64 R22, [R1+0x2c60] ;  /* 0x002c600001167983 */ /* 0x001f280000300a00 */
[----:B------:R-:W5:Y:S04]  /*407b0*/  LDL.LU.64 R20, [R1+0x2c58] ;  /* 0x002c580001147983 */ /* 0x000f680000300a00 */
[----:B------:R-:W-:Y:S04]  /*407c0*/  STL.64 [R1+0x1a0], R24 ;  /* 0x0001a01801007387 */ /* 0x000fe80000100a00 */
[----:B------:R0:W-:Y:S04]  /*407d0*/  STL.64 [R1+0x1a8], R26 ;  /* 0x0001a81a01007387 */ /* 0x0001e80000100a00 */
[----:B0-----:R-:W2:Y:S04]  /*407e0*/  LDL.LU.64 R26, [R1+0x2c50] ;  /* 0x002c5000011a7983 */ /* 0x001ea80000300a00 */
[----:B------:R-:W2:Y:S04]  /*407f0*/  LDL.LU.64 R24, [R1+0x2c48] ;  /* 0x002c480001187983 */ /* 0x000ea80000300a00 */
[----:B------:R-:W-:Y:S04]  /*40800*/  STL.64 [R1+0x2bb8], R14 ;  /* 0x002bb80e01007387 */ /* 0x000fe80000100a00 */
[----:B------:R0:W-:Y:S04]  /*40810*/  STL.64 [R1+0x2bb0], R12 ;  /* 0x002bb00c01007387 */ /* 0x0001e80000100a00 */
[----:B0-----:R-:W3:Y:S04]  /*40820*/  LDL.LU.64 R12, [R1+0x510] ;  /* 0x00051000010c7983 */ /* 0x001ee80000300a00 */
[----:B------:R-:W3:Y:S01]  /*40830*/  LDL.LU.64 R14, [R1+0x518] ;  /* 0x00051800010e7983 */ /* 0x000ee20000300a00 */
[----:B-----5:R-:W-:-:S02]  /*40840*/  F2FP.F16.E4M3.UNPACK_B R20, R20 ;  /* 0x00000014ff14723e */ /* 0x020fc400020006ff */
[----:B------:R-:W-:-:S07]  /*40850*/  F2FP.F16.E4M3.UNPACK_B R21, R21 ;  /* 0x00000015ff15723e */ /* 0x000fce00020006ff */
[----:B---3--:R-:W-:-:S15]  /*40860*/  HMMA.16816.F32 R12, R16, R20, R12 ;  /* 0x00000014100c723c */ /* 0x008fde000000180c */
[----:B------:R-:W-:-:S08]  /*40870*/  NOP ;  /* 0x0000000000007918 */ /* 0x000fd00000000000 */
[----:B------:R-:W-:Y:S04]  /*40880*/  STL.64 [R1+0x1c0], R12 ;  /* 0x0001c00c01007387 */ /* 0x000fe80000100a00 */
[----:B------:R0:W-:Y:S04]  /*40890*/  STL.64 [R1+0x1c8], R14 ;  /* 0x0001c80e01007387 */ /* 0x0001e80000100a00 */
[----:B0-----:R-:W3:Y:S01]  /*408a0*/  LDL R15, [R1+0x3f4] ;  /* 0x0003f400010f7983 */ /* 0x001ee20000100800 */
[----:B----4-:R-:W-:Y:S02]  /*408b0*/  F2FP.F16.E4M3.UNPACK_B R22, R22 ;  /* 0x00000016ff16723e */ /* 0x010fe400020006ff */
[----:B------:R-:W-:Y:S01]  /*408c0*/  F2FP.F16.E4M3.UNPACK_B R23, R23 ;  /* 0x00000017ff17723e */ /* 0x000fe200020006ff */
[----:B---3--:R0:W-:Y:S04]  /*408d0*/  STL [R1+0x2c40], R15 ;  /* 0x002c400f01007387 */ /* 0x0081e80000100800 */
[----:B------:R-:W3:Y:S04]  /*408e0*/  LDL.LU.64 R12, [R1+0x590] ;  /* 0x00059000010c7983 */ /* 0x000ee80000300a00 */
[----:B0-----:R-:W3:Y:S01]  /*408f0*/  LDL.LU.64 R14, [R1+0x598] ;  /* 0x00059800010e7983 */ /* 0x001ee20000300a00 */
[----:B------:R-:W-:-:S02]  /*40900*/  IMAD R0, R0, 0x100, R10 ;  /* 0x0000010000007824 */ /* 0x000fc400078e020a */
[----:B--2---:R-:W-:Y:S01]  /*40910*/  IMAD R6, R6, 0x100, R11 ;  /* 0x0000010006067824 */ /* 0x004fe200078e020b */
[----:B------:R-:W2:Y:S04]  /*40920*/  LDL.LU R10, [R1+0x8] ;  /* 0x00000800010a7983 */ /* 0x000ea80000300800 */
[----:B------:R-:W2:Y:S01]  /*40930*/  LDL.LU R11, [R1+0xc] ;  /* 0x00000c00010b7983 */ /* 0x000ea20000300800 */
[----:B---3--:R-:W-:-:S15]  /*40940*/  HMMA.16816.F32 R12, R16, R22, R12 ;  /* 0x00000016100c723c */ /* 0x008fde000000180c */
[----:B------:R-:W-:-:S08]  /*40950*/  NOP ;  /* 0x0000000000007918 */ /* 0x000fd00000000000 */
[----:B------:R-:W-:Y:S04]  /*40960*/  STL.64 [R1+0x1e0], R12 ;  /* 0x0001e00c01007387 */ /* 0x000fe80000100a00 */
[----:B------:R0:W-:Y:S04]  /*40970*/  STL.64 [R1+0x1e8], R14 ;  /* 0x0001e80e01007387 */ /* 0x0001e80000100a00 */
[----:B0-----:R-:W3:Y:S04]  /*40980*/  LDL.LU R15, [R1+0x2c40] ;  /* 0x002c4000010f7983 */ /* 0x001ee80000300800 */
[----:B------:R-:W4:Y:S04]  /*40990*/  LDL.LU R8, [R1+0x10] ;  /* 0x0000100001087983 */ /* 0x000f280000300800 */
[----:B------:R-:W4:Y:S04]  /*409a0*/  LDL.LU R9, [R1+0x14] ;  /* 0x0000140001097983 */ /* 0x000f280000300800 */
[----:B--2---:R0:W-:Y:S04]  /*409b0*/  STL.64 [R1+0x2bf8], R10 ;  /* 0x002bf80a01007387 */ /* 0x0041e80000100a00 */
[----:B0-----:R-:W2:Y:S04]  /*409c0*/  LDL.LU R10, [R1+0x20] ;  /* 0x00002000010a7983 */ /* 0x001ea80000300800 */
[----:B------:R-:W2:Y:S04]  /*409d0*/  LDL.LU R11, [R1+0x24] ;  /* 0x00002400010b7983 */ /* 0x000ea80000300800 */
[----:B----4-:R-:W-:Y:S04]  /*409e0*/  STL.64 [R1+0x2bf0], R8 ;  /* 0x002bf00801007387 */ /* 0x010fe80000100a00 */
[----:B------:R-:W-:Y:S04]  /*409f0*/  STL.64 [R1+0x2b98], R22 ;  /* 0x002b981601007387 */ /* 0x000fe80000100a00 */
[----:B------:R0:W-:Y:S04]  /*40a00*/  STL.64 [R1+0x2b90], R20 ;  /* 0x002b901401007387 */ /* 0x0001e80000100a00 */
[----:B0-----:R-:W4:Y:S04]  /*40a10*/  LDL.LU.64 R20, [R1+0x5a0] ;  /* 0x0005a00001147983 */ /* 0x001f280000300a00 */
[----:B------:R-:W4:Y:S01]  /*40a20*/  LDL.LU.64 R22, [R1+0x5a8] ;  /* 0x0005a80001167983 */ /* 0x000f220000300a00 */
[----:B------:R-:W-:-:S02]  /*40a30*/  F2FP.F16.E4M3.UNPACK_B R24, R24 ;  /* 0x00000018ff18723e */ /* 0x000fc400020006ff */
[----:B------:R-:W-:Y:S01]  /*40a40*/  F2FP.F16.E4M3.UNPACK_B R25, R25 ;  /* 0x00000019ff19723e */ /* 0x000fe200020006ff */
[----:B------:R-:W-:Y:S02]  /*40a50*/  IMAD R5, R29, 0x100, R5 ;  /* 0x000001001d057824 */ /* 0x000fe400078e0205 */
[----:B------:R-:W-:Y:S01]  /*40a60*/  IMAD R7, R7, 0x100, R4 ;  /* 0x0000010007077824 */ /* 0x000fe200078e0204 */
[----:B------:R-:W-:Y:S01]  /*40a70*/  F2FP.F16.E4M3.UNPACK_B R6, R6 ;  /* 0x00000006ff06723e */ /* 0x000fe200020006ff */
[----:B------:R-:W5:Y:S04]  /*40a80*/  LDL R8, [R1+0x400] ;  /* 0x0004000001087983 */ /* 0x000f680000100800 */
[----:B------:R-:W2:Y:S01]  /*40a90*/  LDL R9, [R1+0x404] ;  /* 0x0004040001097983 */ /* 0x000ea20000100800 */
[----:B------:R-:W-:-:S02]  /*40aa0*/  F2FP.F16.E4M3.UNPACK_B R4, R0 ;  /* 0x00000000ff04723e */ /* 0x000fc400020006ff */
[----:B------:R-:W-:Y:S01]  /*40ab0*/  F2FP.F16.E4M3.UNPACK_B R5, R5 ;  /* 0x00000005ff05723e */ /* 0x000fe200020006ff */
[----:B------:R-:W2:Y:S01]  /*40ac0*/  LDL.LU R0, [R1+0x650] ;  /* 0x0006500001007983 */ /* 0x000ea20000300800 */
[----:B----4-:R-:W-:-:S15]  /*40ad0*/  HMMA.16816.F32 R20, R16, R24, R20 ;  /* 0x000000181014723c */ /* 0x010fde0000001814 */
[----:B------:R-:W-:-:S08]  /*40ae0*/  NOP ;  /* 0x0000000000007918 */ /* 0x000fd00000000000 */
[----:B------:R-:W-:Y:S04]  /*40af0*/  STL.64 [R1+0x210], R20 ;  /* 0x0002101401007387 */ /* 0x000fe80000100a00 */
[----:B------:R-:W-:Y:S04]  /*40b00*/  STL.64 [R1+0x218], R22 ;  /* 0x0002181601007387 */ /* 0x000fe80000100a00 */
[----:B------:R-:W-:Y:S04]  /*40b10*/  STL.64 [R1+0x2c38], R6 ;  /* 0x002c380601007387 */ /* 0x000fe80000100a00 */
[----:B------:R0:W-:Y:S04]  /*40b20*/  STL.64 [R1+0x2c30], R4 ;  /* 0x002c300401007387 */ /* 0x0001e80000100a00 */
[----:B0-----:R-:W4:Y:S04]  /*40b30*/  LDL.LU.64 R4, [R1+0x580] ;  /* 0x0005800001047983 */ /* 0x001f280000300a00 */
[----:B------:R-:W4:Y:S04]  /*40b40*/  LDL.LU.64 R6, [R1+0x588] ;  /* 0x0005880001067983 */ /* 0x000f280000300a00 */
[----:B------:R-:W3:Y:S04]  /*40b50*/  LDL.LU.64 R20, [R1+0x4b0] ;  /* 0x0004b00001147983 */ /* 0x000ee80000300a00 */
[----:B------:R-:W5:Y:S04]  /*40b60*/  LDL.LU.64 R22, [R1+0x4b8] ;  /* 0x0004b80001167983 */ /* 0x000f680000300a00 */
[----:B-----5:R-:W-:Y:S04]  /*40b70*/  STL.64 [R1+0x2c08], R22 ;  /* 0x002c081601007387 */ /* 0x020fe80000100a00 */
[----:B---3--:R0:W-:Y:S04]  /*40b80*/  STL.64 [R1+0x2c00], R20 ;  /* 0x002c001401007387 */ /* 0x0081e80000100a00 */
[----:B0-----:R-:W3:Y:S04]  /*40b90*/  LDL.LU.64 R20, [R1+0x4e0] ;  /* 0x0004e00001147983 */ /* 0x001ee80000300a00 */
[----:B------:R-:W5:Y:S04]  /*40ba0*/  LDL.LU.64 R22, [R1+0x4e8] ;  /* 0x0004e80001167983 */ /* 0x000f680000300a00 */
[----:B-----5:R-:W-:Y:S04]  /*40bb0*/  STL.64 [R1+0x2c18], R22 ;  /* 0x002c181601007387 */ /* 0x020fe80000100a00 */
[----:B---3--:R0:W-:Y:S04]  /*40bc0*/  STL.64 [R1+0x2c10], R20 ;  /* 0x002c101401007387 */ /* 0x0081e80000100a00 */
[----:B0-----:R-:W3:Y:S04]  /*40bd0*/  LDL.LU.64 R20, [R1+0x500] ;  /* 0x0005000001147983 */ /* 0x001ee80000300a00 */
[----:B------:R-:W5:Y:S01]  /*40be0*/  LDL.LU.64 R22, [R1+0x508] ;  /* 0x0005080001167983 */ /* 0x000f620000300a00 */
[----:B------:R-:W-:-:S02]  /*40bf0*/  F2FP.F16.E4M3.UNPACK_B R26, R26 ;  /* 0x0000001aff1a723e */ /* 0x000fc400020006ff */
[----:B------:R-:W-:Y:S02]  /*40c00*/  F2FP.F16.E4M3.UNPACK_B R27, R27 ;  /* 0x0000001bff1b723e */ /* 0x000fe400020006ff */
[----:B------:R-:W-:Y:S02]  /*40c10*/  F2FP.F16.E4M3.UNPACK_B R28, R28 ;  /* 0x0000001cff1c723e */ /* 0x000fe400020006ff */
[----:B------:R-:W-:Y:S01]  /*40c20*/  F2FP.F16.E4M3.UNPACK_B R29, R15 ;  /* 0x0000000fff1d723e */ /* 0x000fe200020006ff */
[----:B-----5:R-:W-:Y:S04]  /*40c30*/  STL.64 [R1+0x2c28], R22 ;  /* 0x002c281601007387 */ /* 0x020fe80000100a00 */
[----:B---3--:R0:W-:Y:S04]  /*40c40*/  STL.64 [R1+0x2c20], R20 ;  /* 0x002c201401007387 */ /* 0x0081e80000100a00 */
[----:B0-----:R-:W3:Y:S04]  /*40c50*/  LDL.LU.64 R20, [R1+0x570] ;  /* 0x0005700001147983 */ /* 0x001ee80000300a00 */
[----:B------:R-:W3:Y:S01]  /*40c60*/  LDL.LU.64 R22, [R1+0x578] ;  /* 0x0005780001167983 */ /* 0x000ee20000300a00 */
[----:B----4-:R-:W-:Y:S03]  /*40c70*/  HMMA.16816.F32 R4, R16, R26, R4 ;  /* 0x0000001a1004723c */ /* 0x010fe60000001804 */
[----:B------:R-:W4:Y:S04]  /*40c80*/  LDL.LU.64 R12, [R1+0x4a0] ;  /* 0x0004a000010c7983 */ /* 0x000f280000300a00 */
[----:B------:R-:W4:Y:S01]  /*40c90*/  LDL.LU.64 R14, [R1+0x4a8] ;  /* 0x0004a800010e7983 */ /* 0x000f220000300a00 */
[----:B------:R-:W-:-:S02]  /*40ca0*/  F2FP.F16.E4M3.UNPACK_B R8, R8 ;  /* 0x00000008ff08723e */ /* 0x000fc400020006ff */
[----:B--2---:R-:W-:-:S13]  /*40cb0*/  F2FP.F16.E4M3.UNPACK_B R9, R9 ;  /* 0x00000009ff09723e */ /* 0x004fda00020006ff */
[----:B------:R-:W-:Y:S04]  /*40cc0*/  STL.64 [R1+0x250], R4 ;  /* 0x0002500401007387 */ /* 0x000fe80000100a00 */
[----:B------:R0:W-:Y:S04]  /*40cd0*/  STL.64 [R1+0x258], R6 ;  /* 0x0002580601007387 */ /* 0x0001e80000100a00 */
[----:B0-----:R-:W2:Y:S04]  /*40ce0*/  LDL.LU.64 R6, [R1+0x2c38] ;  /* 0x002c380001067983 */ /* 0x001ea80000300a00 */
[----:B------:R-:W5:Y:S04]  /*40cf0*/  LDL.LU.64 R4, [R1+0x2c30] ;  /* 0x002c300001047983 */ /* 0x000f680000300a00 */
[----:B------:R0:W-:Y:S04]  /*40d00*/  STL.64 [R1+0x2b78], R26 ;  /* 0x002b781a01007387 */ /* 0x0001e80000100a00 */
[----:B------:R-:W-:Y:S04]  /*40d10*/  STL [R1+0x28], R8 ;  /* 0x0000280801007387 */ /* 0x000fe80000100800 */
[----:B0-----:R-:W4:Y:S04]  /*40d20*/  LDL.LU R26, [R1+0x18] ;  /* 0x00001800011a7983 */ /* 0x001f280000300800 */
[----:B------:R-:W-:Y:S04]  /*40d30*/  STL [R1+0x2c], R9 ;  /* 0x00002c0901007387 */ /* 0x000fe80000100800 */
[----:B------:R-:W4:Y:S04]  /*40d40*/  LDL.LU R27, [R1+0x1c] ;  /* 0x00001c00011b7983 */ /* 0x000f280000300800 */
[----:B------:R-:W-:Y:S01]  /*40d50*/  STL.64 [R1+0x2b70], R24 ;  /* 0x002b701801007387 */ /* 0x000fe20000100a00 */
[----:B---3--:R-:W-:-:S15]  /*40d60*/  HMMA.16816.F32 R20, R16, R28, R20 ;  /* 0x0000001c1014723c */ /* 0x008fde0000001814 */
[----:B------:R-:W-:-:S08]  /*40d70*/  NOP ;  /* 0x0000000000007918 */ /* 0x000fd00000000000 */
[----:B------:R-:W-:Y:S04]  /*40d80*/  STL.64 [R1+0x240], R20 ;  /* 0x0002401401007387 */ /* 0x000fe80000100a00 */
[----:B------:R0:W-:Y:S04]  /*40d90*/  STL.64 [R1+0x248], R22 ;  /* 0x0002481601007387 */ /* 0x0001e80000100a00 */
[----:B0-----:R-:W3:Y:S04]  /*40da0*/  LDL.LU.64 R22, [R1+0x2c28] ;  /* 0x002c280001167983 */ /* 0x001ee80000300a00 */
[----:B------:R-:W3:Y:S01]  /*40db0*/  LDL.LU.64 R20, [R1+0x2c20] ;  /* 0x002c200001147983 */ /* 0x000ee20000300a00 */
[----:B--2---:R-:W-:Y:S01]  /*40dc0*/  F2FP.F16.E4M3.UNPACK_B R7, R7 ;  /* 0x00000007ff07723e */ /* 0x004fe200020006ff */
[----:B---3--:R-:W-:Y:S02]  /*40dd0*/  HMMA.16816.F32 R16, R16, R8, R20 ;  /* 0x000000081010723c */ /* 0x008fe40000001814 */
[----:B------:R-:W5:Y:S04]  /*40de0*/  LDL.LU.64 R22, [R1+0x2c18] ;  /* 0x002c180001167983 */ /* 0x000f680000300a00 */
[----:B------:R-:W5:-:S15]  /*40df0*/  LDL.LU.64 R20, [R1+0x2c10] ;  /* 0x002c100001147983 */ /* 0x000f5e0000300a00 */
[----:B------:R-:W-:-:S02]  /*40e00*/  NOP ;  /* 0x0000000000007918 */ /* 0x000fc40000000000 */
[----:B------:R0:W-:Y:S04]  /*40e10*/  STL.64 [R1+0x230], R16 ;  /* 0x0002301001007387 */ /* 0x0001e80000100a00 */
[----:B------:R1:W-:Y:S04]  /*40e20*/  STL.64 [R1+0x238], R18 ;  /* 0x0002381201007387 */ /* 0x0003e80000100a00 */
[----:B0-----:R-:W4:Y:S04]  /*40e30*/  LDL.LU.64 R16, [R1+0x4d0] ;  /* 0x0004d00001107983 */ /* 0x001f280000300a00 */
[----:B-1----:R-:W4:Y:S01]  /*40e40*/  LDL.LU.64 R18, [R1+0x4d8] ;  /* 0x0004d80001127983 */ /* 0x002f220000300a00 */
[----:B-----5:R-:W-:Y:S03]  /*40e50*/  HMMA.16816.F32 R8, R4, R10, R20 ;  /* 0x0000000a0408723c */ /* 0x020fe60000001814 */
[----:B------:R-:W2:Y:S04]  /*40e60*/  LDL.LU.64 R22, [R1+0x2c08] ;  /* 0x002c080001167983 */ /* 0x000ea80000300a00 */
[----:B------:R-:W2:-:S15]  /*40e70*/  LDL.LU.64 R20, [R1+0x2c00] ;  /* 0x002c000001147983 */ /* 0x000e9e0000300a00 */
[----:B------:R-:W-:-:S01]  /*40e80*/  NOP ;  /* 0x0000000000007918 */ /* 0x000fc20000000000 */
[----:B------:R-:W-:Y:S04]  /*40e90*/  STL.64 [R1+0x200], R8 ;  /* 0x0002000801007387 */ /* 0x000fe80000100a00 */
[----:B------:R0:W-:Y:S04]  /*40ea0*/  STL.64 [R1+0x208], R10 ;  /* 0x0002080a01007387 */ /* 0x0001e80000100a00 */
[----:B0-----:R-:W3:Y:S04]  /*40eb0*/  LDL.LU.64 R10, [R1+0x2bf8] ;  /* 0x002bf800010a7983 */ /* 0x001ee80000300a00 */
[----:B------:R-:W2:Y:S01]  /*40ec0*/  LDL.LU.64 R8, [R1+0x2bf0] ;  /* 0x002bf00001087983 */ /* 0x000ea20000300a00 */
[----:B----4-:R-:W-:Y:S03]  /*40ed0*/  HMMA.16816.F32 R24, R4, R26, R16 ;  /* 0x0000001a0418723c */ /* 0x010fe60000001810 */
[----:B------:R-:W4:Y:S04]  /*40ee0*/  LDL.LU.64 R16, [R1+0x310] ;  /* 0x0003100001107983 */ /* 0x000f280000300a00 */
[----:B------:R-:W5:-:S15]  /*40ef0*/  LDL.LU.64 R18, [R1+0x318] ;  /* 0x0003180001127983 */ /* 0x000f5e0000300a00 */
[----:B------:R-:W-:-:S01]  /*40f00*/  NOP ;  /* 0x0000000000007918 */ /* 0x000fc20000000000 */
[----:B------:R-:W-:Y:S04]  /*40f10*/  STL.64 [R1+0x1f0], R24 ;  /* 0x0001f01801007387 */ /* 0x000fe80000100a00 */
[----:B------:R-:W-:Y:S01]  /*40f20*/  STL.64 [R1+0x1f8], R26 ;  /* 0x0001f81a01007387 */ /* 0x000fe20000100a00 */
[C---:B--2---:R-:W-:Y:S03]  /*40f30*/  HMMA.16816.F32 R20, R4.reuse, R8, R20 ;  /* 0x000000080414723c */ /* 0x044fe60000001814 */
[----:B-----5:R0:W-:Y:S03]  /*40f40*/  STL.64 [R1+0x2b68], R18 ;  /* 0x002b681201007387 */ /* 0x0201e60000100a00 */
[C---:B---3--:R-:W-:Y:S01]  /*40f50*/  HMMA.16816.F32 R12, R4.reuse, R10, R12 ;  /* 0x0000000a040c723c */ /* 0x048fe2000000180c */
[----:B0-----:R-:W2:Y:S04]  /*40f60*/  LDL.LU R18, [R1] ;  /* 0x0000000001127983 */ /* 0x001ea80000300800 */
[----:B------:R-:W2:Y:S04]  /*40f70*/  LDL.LU R19, [R1+0x4] ;  /* 0x0000040001137983 */ /* 0x000ea80000300800 */
[----:B----4-:R-:W-:Y:S04]  /*40f80*/  STL.64 [R1+0x2b60], R16 ;  /* 0x002b601001007387 */ /* 0x010fe80000100a00 */
[----:B------:R-:W3:Y:S04]  /*40f90*/  LDL.LU.64 R8, [R1+0x480] ;  /* 0x0004800001087983 */ /* 0x000ee80000300a00 */
[----:B------:R-:W-:Y:S04]  /*40fa0*/  STL.64 [R1+0x1d0], R20 ;  /* 0x0001d01401007387 */ /* 0x000fe80000100a00 */
[----:B------:R-:W-:Y:S04]  /*40fb0*/  STL.64 [R1+0x1d8], R22 ;  /* 0x0001d81601007387 */ /* 0x000fe80000100a00 */
[----:B------:R-:W4:Y:S04]  /*40fc0*/  LDL.LU.64 R10, [R1+0x488] ;  /* 0x00048800010a7983 */ /* 0x000f280000300a00 */
[----:B------:R-:W-:Y:S04]  /*40fd0*/  STL.64 [R1+0x1b0], R12 ;  /* 0x0001b00c01007387 */ /* 0x000fe80000100a00 */
[----:B------:R-:W-:Y:S04]  /*40fe0*/  STL.64 [R1+0x1b8], R14 ;  /* 0x0001b80e01007387 */ /* 0x000fe80000100a00 */
[----:B----4-:R-:W-:Y:S04]  /*40ff0*/  STL.64 [R1+0x2be8], R10 ;  /* 0x002be80a01007387 */ /* 0x010fe80000100a00 */
[----:B---3--:R0:W-:Y:S04]  /*41000*/  STL.64 [R1+0x2be0], R8 ;  /* 0x002be00801007387 */ /* 0x0081e80000100a00 */
[----:B0-----:R-:W2:Y:S04]  /*41010*/  LDL.LU.64 R8, [R1+0x490] ;  /* 0x0004900001087983 */ /* 0x001ea80000300a00 */
[----:B------:R-:W2:Y:S04]  /*41020*/  LDL.LU.64 R10, [R1+0x498] ;  /* 0x00049800010a7983 */ /* 0x000ea80000300a00 */
[----:B------:R-:W3:Y:S04]  /*41030*/  LDL.LU.64 R12, [R1+0x460] ;  /* 0x00046000010c7983 */ /* 0x000ee80000300a00 */
[----:B------:R-:W4:Y:S04]  /*41040*/  LDL.LU.64 R14, [R1+0x468] ;  /* 0x00046800010e7983 */ /* 0x000f280000300a00 */
[----:B----4-:R-:W-:Y:S04]  /*41050*/  STL.64 [R1+0x2bc8], R14 ;  /* 0x002bc80e01007387 */ /* 0x010fe80000100a00 */
[----:B---3--:R0:W-:Y:S04]  /*41060*/  STL.64 [R1+0x2bc0], R12 ;  /* 0x002bc00c01007387 */ /* 0x0081e80000100a00 */
[----:B0-----:R-:W3:Y:S04]  /*41070*/  LDL.LU.64 R12, [R1+0x470] ;  /* 0x00047000010c7983 */ /* 0x001ee80000300a00 */
[----:B------:R-:W3:Y:S04]  /*41080*/  LDL.LU.64 R14, [R1+0x478] ;  /* 0x00047800010e7983 */ /* 0x000ee80000300a00 */
[----:B------:R-:W4:Y:S04]  /*41090*/  LDL.LU.64 R20, [R1+0x440] ;  /* 0x0004400001147983 */ /* 0x000f280000300a00 */
[----:B------:R-:W5:Y:S04]  /*410a0*/  LDL.LU.64 R22, [R1+0x448] ;  /* 0x0004480001167983 */ /* 0x000f680000300a00 */
[----:B-----5:R-:W-:Y:S04]  /*410b0*/  STL.64 [R1+0x2ba8], R22 ;  /* 0x002ba81601007387 */ /* 0x020fe80000100a00 */
[----:B----4-:R0:W-:Y:S04]  /*410c0*/  STL.64 [R1+0x2ba0], R20 ;  /* 0x002ba01401007387 */ /* 0x0101e80000100a00 */
[----:B0-----:R-:W4:Y:S04]  /*410d0*/  LDL.LU.64 R20, [R1+0x450] ;  /* 0x0004500001147983 */ /* 0x001f280000300a00 */
[----:B------:R-:W4:Y:S04]  /*410e0*/  LDL.LU.64 R22, [R1+0x458] ;  /* 0x0004580001167983 */ /* 0x000f280000300a00 */
[----:B------:R-:W5:Y:S04]  /*410f0*/  LDL.LU.64 R24, [R1+0x270] ;  /* 0x0002700001187983 */ /* 0x000f680000300a00 */
[----:B------:R-:W3:Y:S01]  /*41100*/  LDL.LU.64 R26, [R1+0x278] ;  /* 0x00027800011a7983 */ /* 0x000ee20000300a00 */
[C---:B--2---:R-:W-:Y:S03]  /*41110*/  HMMA.16816.F32 R16, R4.reuse, R18, R8 ;  /* 0x000000120410723c */ /* 0x044fe60000001808 */
[----:B---3--:R-:W-:Y:S04]  /*41120*/  STL.64 [R1+0x2b88], R26 ;  /* 0x002b881a01007387 */ /* 0x008fe80000100a00 */
[----:B-----5:R0:W-:Y:S04]  /*41130*/  STL.64 [R1+0x2b80], R24 ;  /* 0x002b801801007387 */ /* 0x0201e80000100a00 */
[----:B0-----:R-:W2:Y:S04]  /*41140*/  LDL.LU.64 R24, [R1+0x430] ;  /* 0x0004300001187983 */ /* 0x001ea80000300a00 */
[----:B------:R-:W2:Y:S04]  /*41150*/  LDL.LU.64 R26, [R1+0x438] ;  /* 0x00043800011a7983 */ /* 0x000ea80000300a00 */
[----:B------:R-:W3:Y:S04]  /*41160*/  LDL.LU.64 R10, [R1+0x2be8] ;  /* 0x002be800010a7983 */ /* 0x000ee80000300a00 */
[----:B------:R-:W3:Y:S04]  /*41170*/  LDL.LU.64 R8, [R1+0x2be0] ;  /* 0x002be00001087983 */ /* 0x000ee80000300a00 */
[----:B------:R0:W-:Y:S04]  /*41180*/  STL.64 [R1+0x190], R16 ;  /* 0x0001901001007387 */ /* 0x0001e80000100a00 */
[----:B------:R1:W-:Y:S04]  /*41190*/  STL.64 [R1+0x198], R18 ;  /* 0x0001981201007387 */ /* 0x0003e80000100a00 */
[----:B0-----:R-:W5:Y:S04]  /*411a0*/  LDL.LU.64 R16, [R1+0x260] ;  /* 0x0002600001107983 */ /* 0x001f680000300a00 */
[----:B-1----:R-:W5:Y:S01]  /*411b0*/  LDL.LU.64 R18, [R1+0x268] ;  /* 0x0002680001127983 */ /* 0x002f620000300a00 */
[----:B---3--:R-:W-:-:S15]  /*411c0*/  HMMA.16816.F32 R8, R4, R2, R8 ;  /* 0x000000020408723c */ /* 0x008fde0000001808 */
[----:B------:R-:W-:-:S08]  /*411d0*/  NOP ;  /* 0x0000000000007918 */ /* 0x000fd00000000000 */
[----:B------:R-:W-:Y:S04]  /*411e0*/  STL.64 [R1+0x170], R8 ;  /* 0x0001700801007387 */ /* 0x000fe80000100a00 */
[----:B------:R0:W-:Y:S04]  /*411f0*/  STL.64 [R1+0x178], R10 ;  /* 0x0001780a01007387 */ /* 0x0001e80000100a00 */
[----:B0-----:R-:W3:Y:S04]  /*41200*/  LDL.LU.64 R10, [R1+0x2bd8] ;  /* 0x002bd800010a7983 */ /* 0x001ee80000300a00 */
[----:B------:R-:W4:Y:S04]  /*41210*/  LDL.LU.64 R8, [R1+0x2bd0] ;  /* 0x002bd00001087983 */ /* 0x000f280000300a00 */
[----:B------:R-:W5:Y:S04]  /*41220*/  LDL.LU R2, [R1+0x66c] ;  /* 0x00066c0001027983 */ /* 0x000f680000300800 */
[----:B------:R-:W5:Y:S01]  /*41230*/  LDL.LU R3, [R1+0x660] ;  /* 0x0006600001037983 */ /* 0x000f620000300800 */
[----:B----4-:R-:W-:-:S15]  /*41240*/  HMMA.16816.F32 R12, R4, R8, R12 ;  /* 0x00000008040c723c */ /* 0x010fde000000180c */
[----:B------:R-:W-:-:S08]  /*41250*/  NOP ;  /* 0x0000000000007918 */ /* 0x000fd00000000000 */
[----:B------:R-:W-:Y:S04]  /*41260*/  STL.64 [R1+0x150], R12 ;  /* 0x0001500c01007387 */ /* 0x000fe80000100a00 */
[----:B------:R0:W-:Y:S04]  /*41270*/  STL.64 [R1+0x158], R14 ;  /* 0x0001580e01007387 */ /* 0x0001e80000100a00 */
[----:B0-----:R-:W3:Y:S04]  /*41280*/  LDL.LU.64 R14, [R1+0x2bc8] ;  /* 0x002bc800010e7983 */ /* 0x001ee80000300a00 */
[----:B------:R-:W3:Y:S04]  /*41290*/  LDL.LU.64 R12, [R1+0x2bc0] ;  /* 0x002bc000010c7983 */ /* 0x000ee80000300a00 */
[----:B------:R-:W4:Y:S04]  /*412a0*/  LDL.LU R8, [R1+0x678] ;  /* 0x0006780001087983 */ /* 0x000f280000300800 */
[----:B------:R-:W4:Y:S01]  /*412b0*/  LDL.LU R9, [R1+0x674] ;  /* 0x0006740001097983 */ /* 0x000f220000300800 */
[----:B---3--:R-:W-:-:S15]  /*412c0*/  HMMA.16816.F32 R12, R4, R10, R12 ;  /* 0x0000000a040c723c */ /* 0x008fde000000180c */
[----:B------:R-:W-:-:S08]  /*412d0*/  NOP ;  /* 0x0000000000007918 */ /* 0x000fd00000000000 */
[----:B------:R-:W-:Y:S04]  /*412e0*/  STL.64 [R1+0x130], R12 ;  /* 0x0001300c01007387 */ /* 0x000fe80000100a00 */
[----:B------:R0:W-:Y:S04]  /*412f0*/  STL.64 [R1+0x138], R14 ;  /* 0x0001380e01007387 */ /* 0x0001e80000100a00 */
[----:B0-----:R-:W3:Y:S04]  /*41300*/  LDL.LU.64 R14, [R1+0x2bb8] ;  /* 0x002bb800010e7983 */ /* 0x001ee80000300a00 */
[----:B------:R-:W2:Y:S04]  /*41310*/  LDL.LU.64 R12, [R1+0x2bb0] ;  /* 0x002bb000010c7983 */ /* 0x000ea80000300a00 */
[----:B------:R-:W4:Y:S04]  /*41320*/  LDL.LU R10, [R1+0x670] ;  /* 0x00067000010a7983 */ /* 0x000f280000300800 */
[----:B------:R-:W4:Y:S01]  /*41330*/  LDL.LU R11, [R1+0x664] ;  /* 0x00066400010b7983 */ /* 0x000f220000300800 */
[----:B--2---:R-:W-:-:S15]  /*41340*/  HMMA.16816.F32 R20, R4, R12, R20 ;  /* 0x0000000c0414723c */ /* 0x004fde0000001814 */
[----:B------:R-:W-:-:S08]  /*41350*/  NOP ;  /* 0x0000000000007918 */ /* 0x000fd00000000000 */
[----:B------:R-:W-:Y:S04]  /*41360*/  STL.64 [R1+0x100], R20 ;  /* 0x0001001401007387 */ /* 0x000fe80000100a00 */
[----:B------:R0:W-:Y:S04]  /*41370*/  STL.64 [R1+0x108], R22 ;  /* 0x0001081601007387 */ /* 0x0001e80000100a00 */
[----:B0-----:R-:W3:Y:S04]  /*41380*/  LDL.LU.64 R22, [R1+0x2ba8] ;  /* 0x002ba80001167983 */ /* 0x001ee80000300a00 */
[----:B------:R-:W3:Y:S04]  /*41390*/  LDL.LU.64 R20, [R1+0x2ba0] ;  /* 0x002ba00001147983 */ /* 0x000ee80000300a00 */
[----:B------:R-:W2:Y:S01]  /*413a0*/  LDL.LU R13, [R1+0x658] ;  /* 0x00065800010d7983 */ /* 0x000ea20000300800 */
[----:B---3--:R-:W-:-:S15]  /*413b0*/  HMMA.16816.F32 R20, R4, R14, R20 ;  /* 0x0000000e0414723c */ /* 0x008fde0000001814 */
[----:B------:R-:W-:-:S08]  /*413c0*/  NOP ;  /* 0x0000000000007918 */ /* 0x000fd00000000000 */
[----:B------:R-:W-:Y:S04]  /*413d0*/  STL.64 [R1+0xe0], R20 ;  /* 0x0000e01401007387 */ /* 0x000fe80000100a00 */
[----:B------:R0:W-:Y:S04]  /*413e0*/  STL.64 [R1+0xe8], R22 ;  /* 0x0000e81601007387 */ /* 0x0001e80000100a00 */
[----:B0-----:R-:W3:Y:S04]  /*413f0*/  LDL.LU.64 R22, [R1+0x2b98] ;  /* 0x002b980001167983 */ /* 0x001ee80000300a00 */
[----:B------:R-:W5:Y:S02]  /*41400*/  LDL.LU.64 R20, [R1+0x2b90] ;  /* 0x002b900001147983 */ /* 0x000f640000300a00 */
[----:B-----5:R-:W-:-:S15]  /*41410*/  HMMA.16816.F32 R24, R4, R20, R24 ;  /* 0x000000140418723c */ /* 0x020fde0000001818 */
[----:B------:R-:W-:-:S08]  /*41420*/  NOP ;  /* 0x0000000000007918 */ /* 0x000fd00000000000 */
[----:B------:R-:W-:Y:S04]  /*41430*/  STL.64 [R1+0xc0], R24 ;  /* 0x0000c01801007387 */ /* 0x000fe80000100a00 */
[----:B------:R0:W-:Y:S04]  /*41440*/  STL.64 [R1+0xc8], R26 ;  /* 0x0000c81a01007387 */ /* 0x0001e80000100a00 */
[----:B0-----:R-:W3:Y:S04]  /*41450*/  LDL.LU.64 R26, [R1+0x2b88] ;  /* 0x002b8800011a7983 */ /* 0x001ee80000300a00 */
[----:B------:R-:W3:Y:S02]  /*41460*/  LDL.LU.64 R24, [R1+0x2b80] ;  /* 0x002b800001187983 */ /* 0x000ee40000300a00 */
[----:B---3--:R-:W-:Y:S02]  /*41470*/  HMMA.16816.F32 R20, R4, R22, R24 ;  /* 0x000000160414723c */ /* 0x008fe40000001818 */
[----:B------:R-:W3:Y:S04]  /*41480*/  LDL.LU.64 R26, [R1+0x2b78] ;  /* 0x002b7800011a7983 */ /* 0x000ee80000300a00 */
[----:B------:R-:W5:-:S15]  /*41490*/  LDL.LU.64 R24, [R1+0x2b70] ;  /* 0x002b700001187983 */ /* 0x000f5e0000300a00 */
[----:B------:R-:W-:-:S02]  /*414a0*/  NOP ;  /* 0x0000000000007918 */ /* 0x000fc40000000000 */
[----:B------:R0:W-:Y:S04]  /*414b0*/  STL.64 [R1+0xa0], R20 ;  /* 0x0000a01401007387 */ /* 0x0001e80000100a00 */
[----:B------:R1:W-:Y:S04]  /*414c0*/  STL.64 [R1+0xa8], R22 ;  /* 0x0000a81601007387 */ /* 0x0003e80000100a00 */
[----:B0-----:R-:W3:Y:S04]  /*414d0*/  LDL.LU.64 R20, [R1+0x220] ;  /* 0x0002200001147983 */ /* 0x001ee80000300a00 */
[----:B-1----:R-:W3:Y:S01]  /*414e0*/  LDL.LU.64 R22, [R1+0x228] ;  /* 0x0002280001167983 */ /* 0x002ee20000300a00 */
[----:B-----5:R-:W-:-:S15]  /*414f0*/  HMMA.16816.F32 R16, R4, R24, R16 ;  /* 0x000000180410723c */ /* 0x020fde0000001810 */
[----:B------:R-:W-:-:S08]  /*41500*/  NOP ;  /* 0x0000000000007918 */ /* 0x000fd00000000000 */
[----:B------:R-:W-:Y:S04]  /*41510*/  STL.64 [R1+0x80], R16 ;  /* 0x0000801001007387 */ /* 0x000fe80000100a00 */
[----:B------:R0:W-:Y:S04]  /*41520*/  STL.64 [R1+0x88], R18 ;  /* 0x0000881201007387 */ /* 0x0001e80000100a00 */
[----:B0-----:R-:W5:Y:S04]  /*41530*/  LDL.LU.64 R18, [R1+0x2b68] ;  /* 0x002b680001127983 */ /* 0x001f680000300a00 */
[----:B------:R-:W5:Y:S01]  /*41540*/  LDL.LU.64 R16, [R1+0x2b60] ;  /* 0x002b600001107983 */ /* 0x000f620000300a00 */
[----:B---3--:R-:W-:Y:S01]  /*41550*/  HMMA.16816.F32 R20, R4, R26, R20 ;  /* 0x0000001a0414723c */ /* 0x008fe20000001814 */
[----:B--2---:R-:W-:-:S02]  /*41560*/  IMAD R0, R0, 0x100, R13 ;  /* 0x0000010000007824 */ /* 0x004fc400078e020d */
[----:B----4-:R-:W-:Y:S02]  /*41570*/  IMAD R2, R2, 0x100, R10 ;  /* 0x0000010002027824 */ /* 0x010fe400078e020a */
[----:B------:R-:W-:-:S15]  /*41580*/  IMAD R3, R3, 0x100, R11 ;  /* 0x0000010003037824 */ /* 0x000fde00078e020b */
[----:B------:R-:W-:-:S03]  /*41590*/  NOP ;  /* 0x0000000000007918 */ /* 0x000fc60000000000 */
[----:B------:R-:W-:Y:S04]  /*415a0*/  STL.64 [R1+0x60], R20 ;  /* 0x0000601401007387 */ /* 0x000fe80000100a00 */
[----:B------:R0:W-:Y:S01]  /*415b0*/  STL.64 [R1+0x68], R22 ;  /* 0x0000681601007387 */ /* 0x0001e20000100a00 */
[----:B-----5:R-:W-:Y:S03]  /*415c0*/  HMMA.16816.F32 R12, R4, R28, R16 ;  /* 0x0000001c040c723c */ /* 0x020fe60000001810 */
[----:B------:R-:W2:Y:S04]  /*415d0*/  LDL.LU R28, [R1+0x304] ;  /* 0x00030400011c7983 */ /* 0x000ea80000300800 */
[----:B------:R-:W3:-:S15]  /*415e0*/  LDL.LU R10, [R1+0x320] ;  /* 0x00032000010a7983 */ /* 0x000ede0000300800 */
[----:B------:R-:W-:-:S01]  /*415f0*/  NOP ;  /* 0x0000000000007918 */ /* 0x000fc20000000000 */
[----:B------:R-:W-:Y:S04]  /*41600*/  STL.64 [R1+0x50], R12 ;  /* 0x0000500c01007387 */ /* 0x000fe80000100a00 */
[----:B------:R-:W-:Y:S04]  /*41610*/  STL.64 [R1+0x58], R14 ;  /* 0x0000580e01007387 */ /* 0x000fe80000100a00 */
[----:B------:R-:W4:Y:S04]  /*41620*/  LDL.LU R11, [R1+0x324] ;  /* 0x00032400010b7983 */ /* 0x000f280000300800 */
[----:B0-----:R-:W5:Y:S04]  /*41630*/  LDL.LU R22, [R1+0x330] ;  /* 0x0003300001167983 */ /* 0x001f680000300800 */
[----:B------:R-:W5:Y:S04]  /*41640*/  LDL.LU R23, [R1+0x334] ;  /* 0x0003340001177983 */ /* 0x000f680000300800 */
[----:B------:R-:W5:Y:S04]  /*41650*/  LDL.LU R29, [R1+0x340] ;  /* 0x00034000011d7983 */ /* 0x000f680000300800 */
[----:B------:R-:W5:Y:S04]  /*41660*/  LDL.LU R20, [R1+0x344] ;  /* 0x0003440001147983 */ /* 0x000f680000300800 */
[----:B------:R-:W2:Y:S04]  /*41670*/  LDL.LU R24, [R1+0xb0] ;  /* 0x0000b00001187983 */ /* 0x000ea80000300800 */
[----:B------:R-:W2:Y:S04]  /*41680*/  LDL.LU R25, [R1+0xb4] ;  /* 0x0000b40001197983 */ /* 0x000ea80000300800 */
[----:B------:R-:W3:Y:S04]  /*41690*/  LDL.LU R26, [R1+0xb8] ;  /* 0x0000b800011a7983 */ /* 0x000ee80000300800 */
[----:B------:R-:W3:Y:S04]  /*416a0*/  LDL.LU R27, [R1+0xbc] ;  /* 0x0000bc00011b7983 */ /* 0x000ee80000300800 */
[----:B---3--:R-:W-:Y:S04]  /*416b0*/  STL.64 [R1+0x2b38], R26 ;  /* 0x002b381a01007387 */ /* 0x008fe80000100a00 */
[----:B--2---:R0:W-:Y:S04]  /*416c0*/  STL.64 [R1+0x2b30], R24 ;  /* 0x002b301801007387 */ /* 0x0041e80000100a00 */
[----:B0-----:R-:W2:Y:S04]  /*416d0*/  LDL.LU R24, [R1+0x90] ;  /* 0x0000900001187983 */ /* 0x001ea80000300800 */
        /* <DEDUP_REMOVED lines=8> */
[----:B------:R-:W3:Y:S01]  /*41760*/  LDL.LU R27, [R1+0x7c] ;  /* 0x00007c00011b7983 */ /* 0x000ee20000300800 */
[----:B------:R-:W-:Y:S01]  /*41770*/  IMAD R8, R9, 0x100, R8 ;  /* 0x0000010009087824 */ /* 0x000fe200078e0208 */
[----:B------:R-:W-:-:S02]  /*41780*/  F2FP.F16.E4M3.UNPACK_B R16, R0 ;  /* 0x00000000ff10723e */ /* 0x000fc400020006ff */
[----:B------:R-:W-:Y:S02]  /*41790*/  F2FP.F16.E4M3.UNPACK_B R18, R2 ;  /* 0x00000002ff12723e */ /* 0x000fe400020006ff */
[----:B------:R-:W-:Y:S01]  /*417a0*/  F2FP.F16.E4M3.UNPACK_B R17, R3 ;  /* 0x00000003ff11723e */ /* 0x000fe200020006ff */
[----:B---3--:R-:W-:Y:S04]  /*417b0*/  STL.64 [R1+0x2b58], R26 ;  /* 0x002b581a01007387 */ /* 0x008fe80000100a00 */
[----:B--2---:R0:W-:Y:S04]  /*417c0*/  STL.64 [R1+0x2b50], R24 ;  /* 0x002b501801007387 */ /* 0x0041e80000100a00 */
[----:B0-----:R-:W2:Y:S04]  /*417d0*/  LDL.LU.64 R24, [R1+0x280] ;  /* 0x0002800001187983 */ /* 0x001ea80000300a00 */
[----:B------:R-:W2:Y:S04]  /*417e0*/  LDL.LU.64 R26, [R1+0x288] ;  /* 0x00028800011a7983 */ /* 0x000ea80000300a00 */
[----:B------:R-:W3:Y:S04]  /*417f0*/  LDL.LU R21, [R1+0x350] ;  /* 0x0003500001157983 */ /* 0x000ee80000300800 */
[----:B------:R-:W3:Y:S04]  /*41800*/  LDL.LU R9, [R1+0x354] ;  /* 0x0003540001097983 */ /* 0x000ee80000300800 */
[----:B------:R-:W3:Y:S04]  /*41810*/  LDL.LU R12, [R1+0xd0] ;  /* 0x0000d000010c7983 */ /* 0x000ee80000300800 */
[----:B------:R-:W3:Y:S04]  /*41820*/  LDL.LU R13, [R1+0xd4] ;  /* 0x0000d400010d7983 */ /* 0x000ee80000300800 */
[----:B------:R-:W3:Y:S04]  /*41830*/  LDL.LU R14, [R1+0xd8] ;  /* 0x0000d800010e7983 */ /* 0x000ee80000300800 */
[----:B------:R-:W3:Y:S04]  /*41840*/  LDL.LU R15, [R1+0xdc] ;  /* 0x0000dc00010f7983 */ /* 0x000ee80000300800 */
[----:B------:R-:W4:Y:S04]  /*41850*/  LDL.LU R0, [R1+0x300] ;  /* 0x0003000001007983 */ /* 0x000f280000300800 */
[----:B------:R-:W2:Y:S04]  /*41860*/  LDL.LU R2, [R1+0x28] ;  /* 0x0000280001027983 */ /* 0x000ea80000300800 */
[----:B------:R-:W2:Y:S01]  /*41870*/  LDL.LU R3, [R1+0x2c] ;  /* 0x00002c0001037983 */ /* 0x000ea20000300800 */
[----:B------:R-:W-:Y:S01]  /*41880*/  F2FP.F16.E4M3.UNPACK_B R19, R8 ;  /* 0x00000008ff13723e */ /* 0x000fe200020006ff */
[----:B--2---:R-:W-:Y:S01]  /*41890*/  HMMA.16816.F32 R4, R4, R2, R24 ;  /* 0x000000020404723c */ /* 0x004fe20000001818 */
[----:B----4-:R-:W-:-:S02]  /*418a0*/  F2FP.F16.E4M3.UNPACK_B R8, R0.H1 ;  /* 0x00000000ff08723e */ /* 0x010fc400030006ff */
[----:B------:R-:W-:-:S03]  /*418b0*/  F2FP.F16.E4M3.UNPACK_B R0, R28.H1 ;  /* 0x0000001cff00723e */ /* 0x000fc600030006ff */
[----:B------:R-:W-:Y:S04]  /*418c0*/  STL [R1+0x30], R8 ;  /* 0x0000300801007387 */ /* 0x000fe80000100800 */
[----:B------:R-:W2:Y:S04]  /*418d0*/  LDL.LU.64 R26, [R1+0x2b58] ;  /* 0x002b5800011a7983 */ /* 0x000ea80000300a00 */
[----:B------:R-:W-:Y:S04]  /*418e0*/  STL [R1+0x34], R0 ;  /* 0x0000340001007387 */ /* 0x000fe80000100800 */
[----:B------:R-:W2:Y:S05]  /*418f0*/  LDL.LU.64 R24, [R1+0x2b50] ;  /* 0x002b500001187983 */ /* 0x000eaa0000300a00 */
[----:B------:R-:W-:Y:S04]  /*41900*/  STL.64 [R1+0x40], R4 ;  /* 0x0000400401007387 */ /* 0x000fe80000100a00 */
[----:B------:R0:W-:Y:S04]  /*41910*/  STL.64 [R1+0x48], R6 ;  /* 0x0000480601007387 */ /* 0x0001e80000100a00 */
[----:B0-----:R-:W2:Y:S01]  /*41920*/  LDL.LU.64 R6, [R1+0x30] ;  /* 0x0000300001067983 */ /* 0x001ea20000300a00 */
[----:B------:R-:W-:-:S02]  /*41930*/  F2FP.F16.E4M3.UNPACK_B R2, R10.H1 ;  /* 0x0000000aff02723e */ /* 0x000fc400030006ff */
[----:B------:R-:W-:Y:S01]  /*41940*/  F2FP.F16.E4M3.UNPACK_B R3, R11.H1 ;  /* 0x0000000bff03723e */ /* 0x000fe200030006ff */
[----:B------:R-:W4:Y:S04]  /*41950*/  LDL.LU R10, [R1+0x360] ;  /* 0x00036000010a7983 */ /* 0x000f280000300800 */
[----:B------:R-:W4:Y:S01]  /*41960*/  LDL.LU R11, [R1+0x364] ;  /* 0x00036400010b7983 */ /* 0x000f220000300800 */
[----:B--2---:R-:W-:-:S15]  /*41970*/  HMMA.16816.F32 R24, R16, R6, R24 ;  /* 0x000000061018723c */ /* 0x004fde0000001818 */
[----:B------:R-:W-:-:S08]  /*41980*/  NOP ;  /* 0x0000000000007918 */ /* 0x000fd00000000000 */
[----:B------:R-:W-:Y:S04]  /*41990*/  STL.64 [R1+0x120], R24 ;  /* 0x0001201801007387 */ /* 0x000fe80000100a00 */
[----:B------:R0:W-:Y:S04]  /*419a0*/  STL.64 [R1+0x128], R26 ;  /* 0x0001281a01007387 */ /* 0x0001e80000100a00 */
[----:B0-----:R-:W2:Y:S04]  /*419b0*/  LDL.LU.64 R26, [R1+0x2b48] ;  /* 0x002b4800011a7983 */ /* 0x001ea80000300a00 */
[----:B------:R-:W2:Y:S02]  /*419c0*/  LDL.LU.64 R24, [R1+0x2b40] ;  /* 0x002b400001187983 */ /* 0x000ea40000300a00 */
[----:B--2---:R-:W-:-:S15]  /*419d0*/  HMMA.16816.F32 R24, R16, R2, R24 ;  /* 0x000000021018723c */ /* 0x004fde0000001818 */
[----:B------:R-:W-:-:S08]  /*419e0*/  NOP ;  /* 0x0000000000007918 */ /* 0x000fd00000000000 */
[----:B------:R-:W-:Y:S04]  /*419f0*/  STL.64 [R1+0x90], R24 ;  /* 0x0000901801007387 */ /* 0x000fe80000100a00 */
[----:B------:R0:W-:Y:S04]  /*41a00*/  STL.64 [R1+0x98], R26 ;  /* 0x0000981a01007387 */ /* 0x0001e80000100a00 */
[----:B0-----:R-:W2:Y:S04]  /*41a10*/  LDL.LU.64 R26, [R1+0x2b38] ;  /* 0x002b3800011a7983 */ /* 0x001ea80000300a00 */
[----:B------:R-:W2:Y:S01]  /*41a20*/  LDL.LU.64 R24, [R1+0x2b30] ;  /* 0x002b300001187983 */ /* 0x000ea20000300a00 */
[----:B------:R-:W-:-:S02]  /*41a30*/  IMAD.MOV.U32 R5, RZ, RZ, R6 ;  /* 0x000000ffff057224 */ /* 0x000fc400078e0006 */
[----:B------:R-:W-:Y:S01]  /*41a40*/  IMAD.MOV.U32 R4, RZ, RZ, R7 ;  /* 0x000000ffff047224 */ /* 0x000fe200078e0007 */
[----:B-----5:R-:W-:Y:S02]  /*41a50*/  F2FP.F16.E4M3.UNPACK_B R22, R22.H1 ;  /* 0x00000016ff16723e */ /* 0x020fe400030006ff */
[----:B------:R-:W-:Y:S01]  /*41a60*/  F2FP.F16.E4M3.UNPACK_B R23, R23.H1 ;  /* 0x00000017ff17723e */ /* 0x000fe200030006ff */
[----:B------:R-:W-:Y:S02]  /*41a70*/  IMAD.MOV.U32 R7, RZ, RZ, R2 ;  /* 0x000000ffff077224 */ /* 0x000fe400078e0002 */
[----:B------:R-:W-:Y:S01]  /*41a80*/  IMAD.MOV.U32 R6, RZ, RZ, R3 ;  /* 0x000000ffff067224 */ /* 0x000fe200078e0003 */
[----:B------:R-:W-:Y:S04]  /*41a90*/  STL [R1+0x10], R22 ;  /* 0x0000101601007387 */ /* 0x000fe80000100800 */
[----:B------:R-:W-:Y:S04]  /*41aa0*/  STL.64 [R1+0x2af8], R6 ;  /* 0x002af80601007387 */ /* 0x000fe80000100a00 */
[----:B------:R2:W-:Y:S01]  /*41ab0*/  STL.64 [R1+0x2af0], R4 ;  /* 0x002af00401007387 */ /* 0x0005e20000100a00 */
[----:B------:R-:W-:-:S02]  /*41ac0*/  F2FP.F16.E4M3.UNPACK_B R2, R29.H1 ;  /* 0x0000001dff02723e */ /* 0x000fc400030006ff */
[----:B------:R-:W-:-:S03]  /*41ad0*/  F2FP.F16.E4M3.UNPACK_B R3, R20.H1 ;  /* 0x00000014ff03723e */ /* 0x000fc600030006ff */
[----:B------:R-:W-:Y:S01]  /*41ae0*/  STL [R1+0x8], R2 ;  /* 0x0000080201007387 */ /* 0x000fe20000100800 */
[----:B------:R-:W-:Y:S01]  /*41af0*/  IMAD.MOV.U32 R0, RZ, RZ, R23 ;  /* 0x000000ffff007224 */ /* 0x000fe200078e0017 */
[----:B---3--:R-:W-:Y:S01]  /*41b00*/  F2FP.F16.E4M3.UNPACK_B R28, R21.H1 ;  /* 0x00000015ff1c723e */ /* 0x008fe200030006ff */
[----:B--2---:R-:W-:-:S15]  /*41b10*/  HMMA.16816.F32 R4, R16, R22, R24 ;  /* 0x000000161004723c */ /* 0x004fde0000001818 */
[----:B------:R-:W-:-:S08]  /*41b20*/  NOP ;  /* 0x0000000000007918 */ /* 0x000fd00000000000 */
[----:B------:R-:W-:Y:S04]  /*41b30*/  STL.64 [R1+0x220], R4 ;  /* 0x0002200401007387 */ /* 0x000fe80000100a00 */
[----:B------:R0:W-:Y:S02]  /*41b40*/  STL.64 [R1+0x228], R6 ;  /* 0x0002280601007387 */ /* 0x0001e40000100a00 */
[----:B0-----:R-:W-:Y:S02]  /*41b50*/  HMMA.16816.F32 R4, R16, R2, R12 ;  /* 0x000000021004723c */ /* 0x001fe4000000180c */
[----:B------:R-:W-:Y:S04]  /*41b60*/  STL [R1+0x2a78], R0 ;  /* 0x002a780001007387 */ /* 0x000fe80000100800 */
[----:B------:R0:W-:Y:S04]  /*41b70*/  STL [R1+0xc], R3 ;  /* 0x00000c0301007387 */ /* 0x0001e80000100800 */
[----:B------:R-:W2:-:S13]  /*41b80*/  LDL.LU R24, [R1+0x110] ;  /* 0x0001100001187983 */ /* 0x000e9a0000300800 */
[----:B------:R-:W-:Y:S04]  /*41b90*/  STL.64 [R1+0x260], R4 ;  /* 0x0002600401007387 */ /* 0x000fe80000100a00 */
[----:B------:R-:W-:Y:S04]  /*41ba0*/  STL.64 [R1+0x268], R6 ;  /* 0x0002680601007387 */ /* 0x000fe80000100a00 */
[----:B------:R-:W-:Y:S04]  /*41bb0*/  STL [R1], R28 ;  /* 0x0000001c01007387 */ /* 0x000fe80000100800 */
[----:B------:R-:W2:Y:S04]  /*41bc0*/  LDL.LU R25, [R1+0x114] ;  /* 0x0001140001197983 */ /* 0x000ea80000300800 */
[----:B------:R-:W3:Y:S04]  /*41bd0*/  LDL.LU R26, [R1+0x118] ;  /* 0x00011800011a7983 */ /* 0x000ee80000300800 */
[----:B------:R-:W3:Y:S01]  /*41be0*/  LDL.LU R27, [R1+0x11c] ;  /* 0x00011c00011b7983 */ /* 0x000ee20000300800 */
[----:B------:R-:W-:-:S02]  /*41bf0*/  F2FP.F16.E4M3.UNPACK_B R29, R9.H1 ;  /* 0x00000009ff1d723e */ /* 0x000fc400030006ff */
[----:B----4-:R-:W-:Y:S02]  /*41c00*/  F2FP.F16.E4M3.UNPACK_B R2, R10.H1 ;  /* 0x0000000aff02723e */ /* 0x010fe400030006ff */
[----:B0-----:R-:W-:Y:S01]  /*41c10*/  F2FP.F16.E4M3.UNPACK_B R3, R11.H1 ;  /* 0x0000000bff03723e */ /* 0x001fe200030006ff */
[----:B---3--:R-:W-:Y:S04]  /*41c20*/  STL.64 [R1+0x2b28], R26 ;  /* 0x002b281a01007387 */ /* 0x008fe80000100a00 */
[----:B--2---:R0:W-:Y:S04]  /*41c30*/  STL.64 [R1+0x2b20], R24 ;  /* 0x002b201801007387 */ /* 0x0041e80000100a00 */
[----:B0-----:R-:W2:Y:S04]  /*41c40*/  LDL.LU R24, [R1+0xf0] ;  /* 0x0000f00001187983 */ /* 0x001ea80000300800 */
[----:B------:R-:W2:Y:S04]  /*41c50*/  LDL.LU R25, [R1+0xf4] ;  /* 0x0000f40001197983 */ /* 0x000ea80000300800 */
[----:B------:R-:W2:Y:S04]  /*41c60*/  LDL.LU R26, [R1+0xf8] ;  /* 0x0000f800011a7983 */ /* 0x000ea80000300800 */
[----:B------:R-:W2:Y:S04]  /*41c70*/  LDL.LU R27, [R1+0xfc] ;  /* 0x0000fc00011b7983 */ /* 0x000ea80000300800 */
[----:B------:R-:W3:Y:S04]  /*41c80*/  LDL.LU R23, [R1+0x390] ;  /* 0x0003900001177983 */ /* 0x000ee80000300800 */
[----:B------:R-:W4:Y:S04]  /*41c90*/  LDL.LU R9, [R1+0x394] ;  /* 0x0003940001097983 */ /* 0x000f280000300800 */
        /* <DEDUP_REMOVED lines=10> */
[----:B------:R-:W2:Y:S04]  /*41d40*/  LDL.LU R14, [R1+0x148] ;  /* 0x00014800010e7983 */ /* 0x000ea80000300800 */
[----:B------:R-:W2:Y:S04]  /*41d50*/  LDL.LU R15, [R1+0x14c] ;  /* 0x00014c00010f7983 */ /* 0x000ea80000300800 */
[----:B------:R-:W3:Y:S04]  /*41d60*/  LDL.LU R4, [R1+0x180] ;  /* 0x0001800001047983 */ /* 0x000ee80000300800 */
[----:B------:R-:W3:Y:S04]  /*41d70*/  LDL.LU R5, [R1+0x184] ;  /* 0x0001840001057983 */ /* 0x000ee80000300800 */
[----:B------:R-:W4:Y:S04]  /*41d80*/  LDL.LU R6, [R1+0x188] ;  /* 0x0001880001067983 */ /* 0x000f280000300800 */
[----:B------:R-:W4:Y:S01]  /*41d90*/  LDL.LU R7, [R1+0x18c] ;  /* 0x00018c0001077983 */ /* 0x000f220000300800 */
[----:B------:R-:W-:Y:S03]  /*41da0*/  HMMA.16816.F32 R24, R16, R28, R24 ;  /* 0x0000001c1018723c */ /* 0x000fe60000001818 */
[----:B----4-:R-:W-:Y:S04]  /*41db0*/  STL.64 [R1+0x2b08], R6 ;  /* 0x002b080601007387 */ /* 0x010fe80000100a00 */
[----:B---3--:R0:W-:Y:S04]  /*41dc0*/  STL.64 [R1+0x2b00], R4 ;  /* 0x002b000401007387 */ /* 0x0081e80000100a00 */
[----:B0-----:R-:W3:Y:S04]  /*41dd0*/  LDL.LU R4, [R1+0x160] ;  /* 0x0001600001047983 */ /* 0x001ee80000300800 */
[----:B------:R-:W3:Y:S04]  /*41de0*/  LDL.LU R5, [R1+0x164] ;  /* 0x0001640001057983 */ /* 0x000ee80000300800 */
[----:B------:R-:W3:Y:S04]  /*41df0*/  LDL.LU R6, [R1+0x168] ;  /* 0x0001680001067983 */ /* 0x000ee80000300800 */
[----:B------:R-:W3:Y:S04]  /*41e00*/  LDL.LU R7, [R1+0x16c] ;  /* 0x00016c0001077983 */ /* 0x000ee80000300800 */
[----:B------:R-:W4:Y:S04]  /*41e10*/  LDL.LU R20, [R1+0x3b0] ;  /* 0x0003b00001147983 */ /* 0x000f280000300800 */
[----:B------:R-:W4:Y:S04]  /*41e20*/  LDL.LU R21, [R1+0x3b4] ;  /* 0x0003b40001157983 */ /* 0x000f280000300800 */
[----:B------:R-:W-:Y:S04]  /*41e30*/  STL.64 [R1+0x270], R24 ;  /* 0x0002701801007387 */ /* 0x000fe80000100a00 */
[----:B------:R0:W-:Y:S04]  /*41e40*/  STL.64 [R1+0x278], R26 ;  /* 0x0002781a01007387 */ /* 0x0001e80000100a00 */
[----:B0-----:R-:W4:Y:S04]  /*41e50*/  LDL.LU.64 R26, [R1+0x2b28] ;  /* 0x002b2800011a7983 */ /* 0x001f280000300a00 */
[----:B------:R-:W4:Y:S01]  /*41e60*/  LDL.LU.64 R24, [R1+0x2b20] ;  /* 0x002b200001187983 */ /* 0x000f220000300a00 */
[----:B------:R-:W-:-:S02]  /*41e70*/  F2FP.F16.E4M3.UNPACK_B R8, R23.H1 ;  /* 0x00000017ff08723e */ /* 0x000fc400030006ff */
[----:B------:R-:W-:Y:S02]  /*41e80*/  F2FP.F16.E4M3.UNPACK_B R9, R9.H1 ;  /* 0x00000009ff09723e */ /* 0x000fe400030006ff */
[----:B-----5:R-:W-:Y:S02]  /*41e90*/  F2FP.F16.E4M3.UNPACK_B R10, R10.H1 ;  /* 0x0000000aff0a723e */ /* 0x020fe400030006ff */
[----:B------:R-:W-:-:S03]  /*41ea0*/  F2FP.F16.E4M3.UNPACK_B R11, R11.H1 ;  /* 0x0000000bff0b723e */ /* 0x000fc600030006ff */
[----:B--2---:R-:W-:Y:S01]  /*41eb0*/  HMMA.16816.F32 R12, R16, R8, R12 ;  /* 0x00000008100c723c */ /* 0x004fe2000000180c */
[----:B------:R-:W-:-:S05]  /*41ec0*/  IMAD.MOV.U32 R0, RZ, RZ, R29 ;  /* 0x000000ffff007224 */ /* 0x000fca00078e001d */
[----:B------:R-:W-:Y:S04]  /*41ed0*/  STL [R1+0x2aa0], R0 ;  /* 0x002aa00001007387 */ /* 0x000fe80000100800 */
[----:B------:R-:W-:Y:S04]  /*41ee0*/  STL [R1+0x2ac8], R2 ;  /* 0x002ac80201007387 */ /* 0x000fe80000100800 */
[----:B------:R-:W-:Y:S01]  /*41ef0*/  STL [R1+0x2aa4], R3 ;  /* 0x002aa40301007387 */ /* 0x000fe20000100800 */
[C---:B---3--:R-:W-:Y:S06]  /*41f00*/  HMMA.16816.F32 R4, R16.reuse, R10, R4 ;  /* 0x0000000a1004723c */ /* 0x048fec0000001804 */
[----:B----4-:R-:W-:-:S15]  /*41f10*/  HMMA.16816.F32 R24, R16, R2, R24 ;  /* 0x000000021018723c */ /* 0x010fde0000001818 */
[----:B------:R-:W-:-:S08]  /*41f20*/  NOP ;  /* 0x0000000000007918 */ /* 0x000fd00000000000 */
[----:B------:R0:W-:Y:S04]  /*41f30*/  STL.64 [R1+0x280], R24 ;  /* 0x0002801801007387 */ /* 0x0001e80000100a00 */
[----:B------:R1:W-:Y:S04]  /*41f40*/  STL.64 [R1+0x288], R26 ;  /* 0x0002881a01007387 */ /* 0x0003e80000100a00 */
[----:B------:R-:W2:Y:S04]  /*41f50*/  LDL.LU R22, [R1+0x3c0] ;  /* 0x0003c00001167983 */ /* 0x000ea80000300800 */
[----:B------:R-:W3:Y:S04]  /*41f60*/  LDL.LU R23, [R1+0x3c4] ;  /* 0x0003c40001177983 */ /* 0x000ee80000300800 */
[----:B0-----:R-:W4:Y:S04]  /*41f70*/  LDL.LU R24, [R1+0x1c0] ;  /* 0x0001c00001187983 */ /* 0x001f280000300800 */
[----:B------:R-:W4:Y:S04]  /*41f80*/  LDL.LU R25, [R1+0x1c4] ;  /* 0x0001c40001197983 */ /* 0x000f280000300800 */
[----:B-1----:R-:W4:Y:S04]  /*41f90*/  LDL.LU R26, [R1+0x1c8] ;  /* 0x0001c800011a7983 */ /* 0x002f280000300800 */
[----:B------:R-:W4:Y:S04]  /*41fa0*/  LDL.LU R27, [R1+0x1cc] ;  /* 0x0001cc00011b7983 */ /* 0x000f280000300800 */
[----:B------:R-:W-:Y:S04]  /*41fb0*/  STL.64 [R1+0x290], R12 ;  /* 0x0002900c01007387 */ /* 0x000fe80000100a00 */
[----:B------:R0:W-:Y:S04]  /*41fc0*/  STL.64 [R1+0x298], R14 ;  /* 0x0002980e01007387 */ /* 0x0001e80000100a00 */
[----:B0-----:R-:W5:Y:S04]  /*41fd0*/  LDL.LU.64 R14, [R1+0x2b18] ;  /* 0x002b1800010e7983 */ /* 0x001f680000300a00 */
[----:B------:R-:W2:Y:S04]  /*41fe0*/  LDL.LU.64 R12, [R1+0x2b10] ;  /* 0x002b1000010c7983 */ /* 0x000ea80000300a00 */
[----:B------:R-:W-:Y:S04]  /*41ff0*/  STL.64 [R1+0x2a0], R4 ;  /* 0x0002a00401007387 */ /* 0x000fe80000100a00 */
[----:B------:R0:W-:Y:S04]  /*42000*/  STL.64 [R1+0x2a8], R6 ;  /* 0x0002a80601007387 */ /* 0x0001e80000100a00 */
[----:B0-----:R-:W3:Y:S04]  /*42010*/  LDL.LU.64 R6, [R1+0x2b08] ;  /* 0x002b080001067983 */ /* 0x001ee80000300a00 */
[----:B------:R-:W3:Y:S04]  /*42020*/  LDL.LU.64 R4, [R1+0x2b00] ;  /* 0x002b000001047983 */ /* 0x000ee80000300a00 */
[----:B------:R-:W-:Y:S04]  /*42030*/  STL.64 [R1+0x2a20], R10 ;  /* 0x002a200a01007387 */ /* 0x000fe80000100a00 */
[----:B------:R0:W-:Y:S04]  /*42040*/  STL.64 [R1+0x2a18], R8 ;  /* 0x002a180801007387 */ /* 0x0001e80000100a00 */
[----:B0-----:R-:W4:Y:S04]  /*42050*/  LDL.LU R8, [R1+0x1a0] ;  /* 0x0001a00001087983 */ /* 0x001f280000300800 */
[----:B------:R-:W4:Y:S04]  /*42060*/  LDL.LU R9, [R1+0x1a4] ;  /* 0x0001a40001097983 */ /* 0x000f280000300800 */
[----:B------:R-:W4:Y:S04]  /*42070*/  LDL.LU R10, [R1+0x1a8] ;  /* 0x0001a800010a7983 */ /* 0x000f280000300800 */
[----:B------:R-:W4:Y:S01]  /*42080*/  LDL.LU R11, [R1+0x1ac] ;  /* 0x0001ac00010b7983 */ /* 0x000f220000300800 */
[----:B--2---:R-:W-:-:S02]  /*42090*/  F2FP.F16.E4M3.UNPACK_B R12, R12.H1 ;  /* 0x0000000cff0c723e */ /* 0x004fc400030006ff */
[----:B------:R-:W-:Y:S02]  /*420a0*/  F2FP.F16.E4M3.UNPACK_B R13, R13.H1 ;  /* 0x0000000dff0d723e */ /* 0x000fe400030006ff */
[----:B-----5:R-:W-:Y:S02]  /*420b0*/  F2FP.F16.E4M3.UNPACK_B R14, R14.H1 ;  /* 0x0000000eff0e723e */ /* 0x020fe400030006ff */
[----:B------:R-:W-:-:S03]  /*420c0*/  F2FP.F16.E4M3.UNPACK_B R15, R15.H1 ;  /* 0x0000000fff0f723e */ /* 0x000fc600030006ff */
[C---:B---3--:R-:W-:Y:S06]  /*420d0*/  HMMA.16816.F32 R4, R16.reuse, R12, R4 ;  /* 0x0000000c1004723c */ /* 0x048fec0000001804 */
[----:B----4-:R-:W-:-:S15]  /*420e0*/  HMMA.16816.F32 R8, R16, R14, R8 ;  /* 0x0000000e1008723c */ /* 0x010fde0000001808 */
[----:B------:R-:W-:-:S02]  /*420f0*/  NOP ;  /* 0x0000000000007918 */ /* 0x000fc40000000000 */
[----:B------:R-:W-:Y:S04]  /*42100*/  STL.64 [R1+0x2b0], R4 ;  /* 0x0002b00401007387 */ /* 0x000fe80000100a00 */
[----:B------:R0:W-:Y:S04]  /*42110*/  STL.64 [R1+0x2b8], R6 ;  /* 0x0002b80601007387 */ /* 0x0001e80000100a00 */
[----:B0-----:R-:W2:Y:S04]  /*42120*/  LDL.LU.64 R6, [R1+0x2af8] ;  /* 0x002af80001067983 */ /* 0x001ea80000300a00 */
[----:B------:R-:W3:Y:S04]  /*42130*/  LDL.LU.64 R4, [R1+0x2af0] ;  /* 0x002af00001047983 */ /* 0x000ee80000300a00 */
[----:B------:R-:W-:Y:S04]  /*42140*/  STL.64 [R1+0x2c0], R8 ;  /* 0x0002c00801007387 */ /* 0x000fe80000100a00 */
[----:B------:R-:W-:Y:S04]  /*42150*/  STL.64 [R1+0x2c8], R10 ;  /* 0x0002c80a01007387 */ /* 0x000fe80000100a00 */
[----:B------:R-:W-:Y:S04]  /*42160*/  STL.64 [R1+0x2a00], R14 ;  /* 0x002a000e01007387 */ /* 0x000fe80000100a00 */
[----:B------:R0:W-:Y:S04]  /*42170*/  STL.64 [R1+0x29f8], R12 ;  /* 0x0029f80c01007387 */ /* 0x0001e80000100a00 */
[----:B0-----:R-:W4:Y:S04]  /*42180*/  LDL.LU R12, [R1+0x1f0] ;  /* 0x0001f000010c7983 */ /* 0x001f280000300800 */
[----:B------:R-:W4:Y:S04]  /*42190*/  LDL.LU R13, [R1+0x1f4] ;  /* 0x0001f400010d7983 */ /* 0x000f280000300800 */
[----:B------:R-:W5:Y:S04]  /*421a0*/  LDL.LU R14, [R1+0x1f8] ;  /* 0x0001f800010e7983 */ /* 0x000f680000300800 */
[----:B------:R-:W5:Y:S01]  /*421b0*/  LDL.LU R15, [R1+0x1fc] ;  /* 0x0001fc00010f7983 */ /* 0x000f620000300800 */
[----:B------:R-:W-:-:S02]  /*421c0*/  F2FP.F16.E4M3.UNPACK_B R20, R20.H1 ;  /* 0x00000014ff14723e */ /* 0x000fc400030006ff */
[----:B------:R-:W-:Y:S02]  /*421d0*/  F2FP.F16.E4M3.UNPACK_B R21, R21.H1 ;  /* 0x00000015ff15723e */ /* 0x000fe400030006ff */
[----:B------:R-:W-:Y:S02]  /*421e0*/  F2FP.F16.E4M3.UNPACK_B R22, R22.H1 ;  /* 0x00000016ff16723e */ /* 0x000fe400030006ff */
[----:B------:R-:W-:Y:S01]  /*421f0*/  F2FP.F16.E4M3.UNPACK_B R23, R23.H1 ;  /* 0x00000017ff17723e */ /* 0x000fe200030006ff */
[----:B--2---:R-:W-:Y:S02]  /*42200*/  IMAD.MOV.U32 R10, RZ, RZ, R7 ;  /* 0x000000ffff0a7224 */ /* 0x004fe400078e0007 */
[----:B------:R-:W-:Y:S02]  /*42210*/  IMAD.MOV.U32 R11, RZ, RZ, R6 ;  /* 0x000000ffff0b7224 */ /* 0x000fe400078e0006 */
[----:B---3--:R-:W-:Y:S02]  /*42220*/  IMAD.MOV.U32 R8, RZ, RZ, R5 ;  /* 0x000000ffff087224 */ /* 0x008fe400078e0005 */
[----:B------:R-:W-:-:S02]  /*42230*/  IMAD.MOV.U32 R9, RZ, RZ, R4 ;  /* 0x000000ffff097224 */ /* 0x000fc400078e0004 */
[----:B------:R-:W-:Y:S01]  /*42240*/  HMMA.16816.F32 R4, R16, R20, R24 ;  /* 0x000000141004723c */ /* 0x000fe20000001818 */
[----:B-----5:R-:W-:Y:S04]  /*42250*/  STL.64 [R1+0x2a88], R14 ;  /* 0x002a880e01007387 */ /* 0x020fe80000100a00 */
[----:B----4-:R-:W-:Y:S04]  /*42260*/  STL.64 [R1+0x2a80], R12 ;  /* 0x002a800c01007387 */ /* 0x010fe80000100a00 */
[----:B------:R-:W-:Y:S04]  /*42270*/  STL.64 [R1+0x2a98], R10 ;  /* 0x002a980a01007387 */ /* 0x000fe80000100a00 */
[----:B------:R0:W-:Y:S04]  /*42280*/  STL.64 [R1+0x2a90], R8 ;  /* 0x002a900801007387 */ /* 0x0001e80000100a00 */
[----:B------:R-:W-:Y:S04]  /*42290*/  STL [R1+0x2ae0], R22 ;  /* 0x002ae01601007387 */ /* 0x000fe80000100800 */
[----:B------:R-:W-:Y:S04]  /*422a0*/  STL [R1+0x2ae4], R23 ;  /* 0x002ae41701007387 */ /* 0x000fe80000100800 */
[----:B------:R1:W-:Y:S04]  /*422b0*/  STL [R1+0x2ae8], R21 ;  /* 0x002ae81501007387 */ /* 0x0003e80000100800 */
[----:B0-----:R-:W2:Y:S04]  /*422c0*/  LDL.LU R8, [R1+0x240] ;  /* 0x0002400001087983 */ /* 0x001ea80000300800 */
[----:B------:R0:W-:Y:S04]  /*422d0*/  STL.64 [R1+0x2d0], R4 ;  /* 0x0002d00401007387 */ /* 0x0001e80000100a00 */
[----:B------:R3:W-:Y:S04]  /*422e0*/  STL.64 [R1+0x2d8], R6 ;  /* 0x0002d80601007387 */ /* 0x0007e80000100a00 */
[----:B------:R-:W2:Y:S04]  /*422f0*/  LDL.LU R9, [R1+0x244] ;  /* 0x0002440001097983 */ /* 0x000ea80000300800 */
[----:B------:R-:W4:Y:S04]  /*42300*/  LDL.LU R10, [R1+0x248] ;  /* 0x00024800010a7983 */ /* 0x000f280000300800 */
[----:B------:R-:W4:Y:S04]  /*42310*/  LDL.LU R11, [R1+0x24c] ;  /* 0x00024c00010b7983 */ /* 0x000f280000300800 */
[----:B-1----:R-:W5:Y:S04]  /*42320*/  LDL.LU R21, [R1+0x7c4] ;  /* 0x0007c40001157983 */ /* 0x002f680000300800 */
[----:B0-----:R-:W5:Y:S04]  /*42330*/  LDL.LU R4, [R1+0x7c0] ;  /* 0x0007c00001047983 */ /* 0x001f680000300800 */
[----:B------:R-:W5:Y:S04]  /*42340*/  LDL.LU R23, [R1+0x7e4] ;  /* 0x0007e40001177983 */ /* 0x000f680000300800 */
[----:B---3--:R-:W3:Y:S04]  /*42350*/  LDL.LU R6, [R1+0x7dc] ;  /* 0x0007dc0001067983 */ /* 0x008ee80000300800 */
        /* <DEDUP_REMOVED lines=12> */
[----:B----4-:R-:W-:Y:S04]  /*42420*/  STL.64 [R1+0x2ab0], R10 ;  /* 0x002ab00a01007387 */ /* 0x010fe80000100a00 */
[----:B--2---:R0:W-:Y:S04]  /*42430*/  STL.64 [R1+0x2aa8], R8 ;  /* 0x002aa80801007387 */ /* 0x0041e80000100a00 */
[----:B0-----:R-:W2:Y:S04]  /*42440*/  LDL.LU R8, [R1+0x250] ;  /* 0x0002500001087983 */ /* 0x001ea80000300800 */
[----:B------:R-:W2:Y:S04]  /*42450*/  LDL.LU R9, [R1+0x254] ;  /* 0x0002540001097983 */ /* 0x000ea80000300800 */
[----:B------:R-:W4:Y:S04]  /*42460*/  LDL.LU R10, [R1+0x258] ;  /* 0x00025800010a7983 */ /* 0x000f280000300800 */
[----:B------:R-:W4:Y:S04]  /*42470*/  LDL.LU R11, [R1+0x25c] ;  /* 0x00025c00010b7983 */ /* 0x000f280000300800 */
[----:B----4-:R-:W-:Y:S04]  /*42480*/  STL.64 [R1+0x2ac0], R10 ;  /* 0x002ac00a01007387 */ /* 0x010fe80000100a00 */
[----:B--2---:R0:W-:Y:S04]  /*42490*/  STL.64 [R1+0x2ab8], R8 ;  /* 0x002ab80801007387 */ /* 0x0041e80000100a00 */
[----:B0-----:R-:W2:Y:S04]  /*424a0*/  LDL.LU R8, [R1+0x210] ;  /* 0x0002100001087983 */ /* 0x001ea80000300800 */
[----:B------:R-:W2:Y:S04]  /*424b0*/  LDL.LU R9, [R1+0x214] ;  /* 0x0002140001097983 */ /* 0x000ea80000300800 */
[----:B------:R-:W4:Y:S04]  /*424c0*/  LDL.LU R10, [R1+0x218] ;  /* 0x00021800010a7983 */ /* 0x000f280000300800 */
[----:B------:R-:W4:Y:S01]  /*424d0*/  LDL.LU R11, [R1+0x21c] ;  /* 0x00021c00010b7983 */ /* 0x000f220000300800 */
[----:B-----5:R-:W-:-:S02]  /*424e0*/  IMAD R4, R4, 0x100, R21 ;  /* 0x0000010004047824 */ /* 0x020fc400078e0215 */
[----:B---3--:R-:W-:Y:S02]  /*424f0*/  IMAD R6, R6, 0x100, R23 ;  /* 0x0000010006067824 */ /* 0x008fe400078e0217 */
[----:B------:R-:W-:Y:S01]  /*42500*/  IMAD R5, R5, 0x100, R22 ;  /* 0x0000010005057824 */ /* 0x000fe200078e0216 */
[----:B----4-:R-:W-:Y:S04]  /*42510*/  STL.64 [R1+0x2ad8], R10 ;  /* 0x002ad80a01007387 */ /* 0x010fe80000100a00 */
[----:B--2---:R0:W-:Y:S04]  /*42520*/  STL.64 [R1+0x2ad0], R8 ;  /* 0x002ad00801007387 */ /* 0x0041e80000100a00 */
[----:B0-----:R-:W2:Y:S04]  /*42530*/  LDL.LU R8, [R1+0x1e0] ;  /* 0x0001e00001087983 */ /* 0x001ea80000300800 */
[----:B------:R-:W2:Y:S04]  /*42540*/  LDL.LU R9, [R1+0x1e4] ;  /* 0x0001e40001097983 */ /* 0x000ea80000300800 */
[----:B------:R-:W2:Y:S04]  /*42550*/  LDL.LU R10, [R1+0x1e8] ;  /* 0x0001e800010a7983 */ /* 0x000ea80000300800 */
[----:B------:R-:W2:Y:S04]  /*42560*/  LDL.LU R11, [R1+0x1ec] ;  /* 0x0001ec00010b7983 */ /* 0x000ea80000300800 */
[----:B------:R-:W3:Y:S04]  /*42570*/  LDL.LU R12, [R1+0x230] ;  /* 0x00023000010c7983 */ /* 0x000ee80000300800 */
[----:B------:R-:W3:Y:S04]  /*42580*/  LDL.LU R13, [R1+0x234] ;  /* 0x00023400010d7983 */ /* 0x000ee80000300800 */
[----:B------:R-:W3:Y:S04]  /*42590*/  LDL.LU R14, [R1+0x238] ;  /* 0x00023800010e7983 */ /* 0x000ee80000300800 */
[----:B------:R-:W3:Y:S04]  /*425a0*/  LDL.LU R15, [R1+0x23c] ;  /* 0x00023c00010f7983 */ /* 0x000ee80000300800 */
[----:B------:R-:W4:Y:S04]  /*425b0*/  LDL.LU R21, [R1+0x2ae8] ;  /* 0x002ae80001157983 */ /* 0x000f280000300800 */
[----:B------:R-:W2:Y:S04]  /*425c0*/  LDL.LU R23, [R1+0x2ae4] ;  /* 0x002ae40001177983 */ /* 0x000ea80000300800 */
[----:B------:R-:W2:Y:S02]  /*425d0*/  LDL.LU R22, [R1+0x2ae0] ;  /* 0x002ae00001167983 */ /* 0x000ea40000300800 */
[----:B--2---:R-:W-:-:S15]  /*425e0*/  HMMA.16816.F32 R8, R16, R22, R8 ;  /* 0x000000161008723c */ /* 0x004fde0000001808 */
[----:B------:R-:W-:-:S08]  /*425f0*/  NOP ;  /* 0x0000000000007918 */ /* 0x000fd00000000000 */
[----:B------:R-:W-:Y:S04]  /*42600*/  STL.64 [R1+0x2e0], R8 ;  /* 0x0002e00801007387 */ /* 0x000fe80000100a00 */
[----:B------:R0:W-:Y:S04]  /*42610*/  STL.64 [R1+0x2e8], R10 ;  /* 0x0002e80a01007387 */ /* 0x0001e80000100a00 */
[----:B0-----:R-:W2:Y:S04]  /*42620*/  LDL.LU.64 R10, [R1+0x2ad8] ;  /* 0x002ad800010a7983 */ /* 0x001ea80000300a00 */
[----:B------:R-:W2:Y:S01]  /*42630*/  LDL.LU.64 R8, [R1+0x2ad0] ;  /* 0x002ad00001087983 */ /* 0x000ea20000300a00 */
[----:B------:R-:W-:-:S02]  /*42640*/  F2FP.F16.E4M3.UNPACK_B R24, R24.H1 ;  /* 0x00000018ff18723e */ /* 0x000fc400030006ff */
[----:B------:R-:W-:Y:S01]  /*42650*/  F2FP.F16.E4M3.UNPACK_B R25, R25.H1 ;  /* 0x00000019ff19723e */ /* 0x000fe200030006ff */
[----:B------:R-:W-:Y:S04]  /*42660*/  STL.64 [R1+0x29e0], R22 ;  /* 0x0029e01601007387 */ /* 0x000fe80000100a00 */
[----:B----4-:R0:W-:Y:S01]  /*42670*/  STL.64 [R1+0x29d8], R20 ;  /* 0x0029d81401007387 */ /* 0x0101e20000100a00 */
[----:B------:R-:W-:-:S03]  /*42680*/  IMAD R7, R7, 0x100, R2 ;  /* 0x0000010007077824 */ /* 0x000fc600078e0202 */
[----:B0-----:R-:W4:Y:S04]  /*42690*/  LDL.LU R20, [R1+0x200] ;  /* 0x0002000001147983 */ /* 0x001f280000300800 */
[----:B------:R-:W4:Y:S04]  /*426a0*/  LDL.LU R21, [R1+0x204] ;  /* 0x0002040001157983 */ /* 0x000f280000300800 */
[----:B------:R-:W4:Y:S04]  /*426b0*/  LDL.LU R22, [R1+0x208] ;  /* 0x0002080001167983 */ /* 0x000f280000300800 */
[----:B------:R-:W4:Y:S04]  /*426c0*/  LDL.LU R23, [R1+0x20c] ;  /* 0x00020c0001177983 */ /* 0x000f280000300800 */
[----:B------:R-:W5:Y:S01]  /*426d0*/  LDL.LU R2, [R1+0x2ac8] ;  /* 0x002ac80001027983 */ /* 0x000f620000300800 */
[----:B--2---:R-:W-:-:S15]  /*426e0*/  HMMA.16816.F32 R8, R16, R24, R8 ;  /* 0x000000181008723c */ /* 0x004fde0000001808 */
[----:B------:R-:W-:-:S08]  /*426f0*/  NOP ;  /* 0x0000000000007918 */ /* 0x000fd00000000000 */
[----:B------:R-:W-:Y:S04]  /*42700*/  STL.64 [R1+0x2f0], R8 ;  /* 0x0002f00801007387 */ /* 0x000fe80000100a00 */
[----:B------:R0:W-:Y:S04]  /*42710*/  STL.64 [R1+0x2f8], R10 ;  /* 0x0002f80a01007387 */ /* 0x0001e80000100a00 */
[----:B0-----:R-:W2:Y:S04]  /*42720*/  LDL.LU.64 R10, [R1+0x2ac0] ;  /* 0x002ac000010a7983 */ /* 0x001ea80000300a00 */
[----:B------:R-:W2:Y:S01]  /*42730*/  LDL.LU.64 R8, [R1+0x2ab8] ;  /* 0x002ab80001087983 */ /* 0x000ea20000300a00 */
[----:B------:R-:W-:-:S02]  /*42740*/  F2FP.F16.E4M3.UNPACK_B R26, R26.H1 ;  /* 0x0000001aff1a723e */ /* 0x000fc400030006ff */
[----:B------:R-:W-:-:S07]  /*42750*/  F2FP.F16.E4M3.UNPACK_B R27, R27.H1 ;  /* 0x0000001bff1b723e */ /* 0x000fce00030006ff */
[----:B--2---:R-:W-:-:S15]  /*42760*/  HMMA.16816.F32 R8, R16, R26, R8 ;  /* 0x0000001a1008723c */ /* 0x004fde0000001808 */
[----:B------:R-:W-:-:S08]  /*42770*/  NOP ;  /* 0x0000000000007918 */ /* 0x000fd00000000000 */
[----:B------:R-:W-:Y:S04]  /*42780*/  STL.64 [R1+0x310], R8 ;  /* 0x0003100801007387 */ /* 0x000fe80000100a00 */
[----:B------:R0:W-:Y:S04]  /*42790*/  STL.64 [R1+0x318], R10 ;  /* 0x0003180a01007387 */ /* 0x0001e80000100a00 */
[----:B0-----:R-:W2:Y:S04]  /*427a0*/  LDL.LU.64 R10, [R1+0x2ab0] ;  /* 0x002ab000010a7983 */ /* 0x001ea80000300a00 */
[----:B------:R-:W2:Y:S01]  /*427b0*/  LDL.LU.64 R8, [R1+0x2aa8] ;  /* 0x002aa80001087983 */ /* 0x000ea20000300a00 */
[----:B------:R-:W-:-:S02]  /*427c0*/  F2FP.F16.E4M3.UNPACK_B R28, R28.H1 ;  /* 0x0000001cff1c723e */ /* 0x000fc400030006ff */
[----:B------:R-:W-:Y:S02]  /*427d0*/  F2FP.F16.E4M3.UNPACK_B R29, R29.H1 ;  /* 0x0000001dff1d723e */ /* 0x000fe400030006ff */
[----:B------:R-:W-:Y:S02]  /*427e0*/  F2FP.F16.E4M3.UNPACK_B R3, R3.H1 ;  /* 0x00000003ff03723e */ /* 0x000fe400030006ff */
[----:B------:R-:W-:Y:S01]  /*427f0*/  F2FP.F16.E4M3.UNPACK_B R0, R0.H1 ;  /* 0x00000000ff00723e */ /* 0x000fe200030006ff */
[----:B------:R0:W-:Y:S04]  /*42800*/  STL.64 [R1+0x29c0], R26 ;  /* 0x0029c01a01007387 */ /* 0x0001e80000100a00 */
[----:B------:R1:W-:Y:S01]  /*42810*/  STL [R1+0x20], R3 ;  /* 0x0000200301007387 */ /* 0x0003e20000100800 */
[----:B0-----:R-:W-:-:S02]  /*42820*/  IMAD.MOV.U32 R26, RZ, RZ, R3 ;  /* 0x000000ffff1a7224 */ /* 0x001fc400078e0003 */
[----:B------:R-:W-:Y:S01]  /*42830*/  IMAD.MOV.U32 R27, RZ, RZ, R0 ;  /* 0x000000ffff1b7224 */ /* 0x000fe200078e0000 */
[----:B-1----:R-:W5:Y:S04]  /*42840*/  LDL.LU R3, [R1+0x2aa4] ;  /* 0x002aa40001037983 */ /* 0x002f680000300800 */
[----:B------:R0:W-:Y:S04]  /*42850*/  STL [R1+0x24], R0 ;  /* 0x0000240001007387 */ /* 0x0001e80000100800 */
[----:B0-----:R-:W5:Y:S04]  /*42860*/  LDL.LU R0, [R1+0x2aa0] ;  /* 0x002aa00001007983 */ /* 0x001f680000300800 */
[----:B------:R3:W-:Y:S02]  /*42870*/  STL.64 [R1+0x29b8], R24 ;  /* 0x0029b81801007387 */ /* 0x0007e40000100a00 */
[C---:B---3--:R-:W-:Y:S06]  /*42880*/  HMMA.16816.F32 R24, R16.reuse, R26, R12 ;  /* 0x0000001a1018723c */ /* 0x048fec000000180c */
[----:B--2---:R-:W-:-:S15]  /*42890*/  HMMA.16816.F32 R8, R16, R28, R8 ;  /* 0x0000001c1008723c */ /* 0x004fde0000001808 */
[----:B------:R-:W-:-:S08]  /*428a0*/  NOP ;  /* 0x0000000000007918 */ /* 0x000fd00000000000 */
[----:B------:R-:W-:Y:S04]  /*428b0*/  STL.64 [R1+0x240], R8 ;  /* 0x0002400801007387 */ /* 0x000fe80000100a00 */
[----:B------:R0:W-:Y:S04]  /*428c0*/  STL.64 [R1+0x248], R10 ;  /* 0x0002480a01007387 */ /* 0x0001e80000100a00 */
[----:B0-----:R-:W2:Y:S04]  /*428d0*/  LDL.LU.64 R10, [R1+0x2a98] ;  /* 0x002a9800010a7983 */ /* 0x001ea80000300a00 */
[----:B------:R-:W4:Y:S04]  /*428e0*/  LDL.LU.64 R8, [R1+0x2a90] ;  /* 0x002a900001087983 */ /* 0x000f280000300a00 */
[----:B------:R-:W2:Y:S04]  /*428f0*/  LDL.LU.64 R14, [R1+0x2a88] ;  /* 0x002a8800010e7983 */ /* 0x000ea80000300a00 */
[----:B------:R-:W2:Y:S01]  /*42900*/  LDL.LU.64 R12, [R1+0x2a80] ;  /* 0x002a8000010c7983 */ /* 0x000ea20000300a00 */
[----:B------:R-:W-:-:S02]  /*42910*/  F2FP.F16.E4M3.UNPACK_B R4, R4 ;  /* 0x00000004ff04723e */ /* 0x000fc400020006ff */
[----:B------:R-:W-:Y:S02]  /*42920*/  F2FP.F16.E4M3.UNPACK_B R6, R6 ;  /* 0x00000006ff06723e */ /* 0x000fe400020006ff */
[----:B------:R-:W-:Y:S02]  /*42930*/  F2FP.F16.E4M3.UNPACK_B R5, R5 ;  /* 0x00000005ff05723e */ /* 0x000fe400020006ff */
[----:B------:R-:W-:Y:S01]  /*42940*/  F2FP.F16.E4M3.UNPACK_B R7, R7 ;  /* 0x00000007ff07723e */ /* 0x000fe200020006ff */
[----:B------:R-:W-:Y:S01]  /*42950*/  IMAD.MOV.U32 R19, RZ, RZ, R27 ;  /* 0x000000ffff137224 */ /* 0x000fe200078e001b */
[----:B------:R-:W-:Y:S04]  /*42960*/  STL.64 [R1+0x230], R24 ;  /* 0x0002301801007387 */ /* 0x000fe80000100a00 */
[----:B------:R-:W-:Y:S04]  /*42970*/  STL [R1+0x238], R26 ;  /* 0x0002381a01007387 */ /* 0x000fe80000100800 */
[----:B------:R4:W-:Y:S02]  /*42980*/  STL [R1+0x28f4], R19 ;  /* 0x0028f41301007387 */ /* 0x0009e40000100800 */
[C---:B----4-:R-:W-:Y:S06]  /*42990*/  HMMA.16816.F32 R16, R4.reuse, R8, R20 ;  /* 0x000000080410723c */ /* 0x050fec0000001814 */
[----:B--2---:R-:W-:-:S15]  /*429a0*/  HMMA.16816.F32 R8, R4, R10, R12 ;  /* 0x0000000a0408723c */ /* 0x004fde000000180c */
[----:B------:R-:W-:-:S08]  /*429b0*/  NOP ;  /* 0x0000000000007918 */ /* 0x000fd00000000000 */
[----:B------:R0:W-:Y:S04]  /*429c0*/  STL.64 [R1+0x1f0], R8 ;  /* 0x0001f00801007387 */ /* 0x0001e80000100a00 */
[----:B------:R-:W-:Y:S04]  /*429d0*/  STL.64 [R1+0x200], R16 ;  /* 0x0002001001007387 */ /* 0x000fe80000100a00 */
[----:B------:R1:W-:Y:S04]  /*429e0*/  STL.64 [R1+0x208], R18 ;  /* 0x0002081201007387 */ /* 0x0003e80000100a00 */
[----:B------:R2:W-:Y:S04]  /*429f0*/  STL [R1+0x1f8], R10 ;  /* 0x0001f80a01007387 */ /* 0x0005e80000100800 */
[----:B------:R-:W3:Y:S04]  /*42a00*/  LDL.LU R24, [R1+0xa0] ;  /* 0x0000a00001187983 */ /* 0x000ee80000300800 */
[----:B------:R-:W3:Y:S04]  /*42a10*/  LDL.LU R25, [R1+0xa4] ;  /* 0x0000a40001197983 */ /* 0x000ee80000300800 */
[----:B------:R-:W4:Y:S04]  /*42a20*/  LDL.LU R26, [R1+0xa8] ;  /* 0x0000a800011a7983 */ /* 0x000f280000300800 */
[----:B------:R-:W4:Y:S04]  /*42a30*/  LDL.LU R27, [R1+0xac] ;  /* 0x0000ac00011b7983 */ /* 0x000f280000300800 */
        /* <DEDUP_REMOVED lines=8> */
[----:B0-----:R-:W3:Y:S04]  /*42ac0*/  LDL.LU R8, [R1+0x170] ;  /* 0x0001700001087983 */ /* 0x001ee80000300800 */
[----:B------:R-:W3:Y:S01]  /*42ad0*/  LDL.LU R9, [R1+0x174] ;  /* 0x0001740001097983 */ /* 0x000ee20000300800 */
[----:B-1----:R-:W-:-:S03]  /*42ae0*/  IMAD.MOV.U32 R19, RZ, RZ, R11 ;  /* 0x000000ffff137224 */ /* 0x002fc600078e000b */
[----:B--2---:R-:W2:Y:S04]  /*42af0*/  LDL.LU R10, [R1+0x178] ;  /* 0x00017800010a7983 */ /* 0x004ea80000300800 */
[----:B------:R-:W2:Y:S04]  /*42b00*/  LDL.LU R11, [R1+0x17c] ;  /* 0x00017c00010b7983 */ /* 0x000ea80000300800 */
[----:B--2---:R0:W-:Y:S04]  /*42b10*/  STL.64 [R1+0x2a30], R10 ;  /* 0x002a300a01007387 */ /* 0x0041e80000100a00 */
[----:B0-----:R-:W2:Y:S01]  /*42b20*/  LDL.LU R10, [R1] ;  /* 0x00000000010a7983 */ /* 0x001ea20000300800 */
[----:B-----5:R-:W-:-:S03]  /*42b30*/  IMAD.MOV.U32 R11, RZ, RZ, R0 ;  /* 0x000000ffff0b7224 */ /* 0x020fc600078e0000 */
[----:B------:R-:W5:Y:S04]  /*42b40*/  LDL.LU R0, [R1+0x2a78] ;  /* 0x002a780001007983 */ /* 0x000f680000300800 */
[----:B---3--:R-:W-:Y:S04]  /*42b50*/  STL.64 [R1+0x2a28], R8 ;  /* 0x002a280801007387 */ /* 0x008fe80000100a00 */
[----:B--2---:R-:W-:Y:S04]  /*42b60*/  STL.64 [R1+0x2a48], R10 ;  /* 0x002a480a01007387 */ /* 0x004fe80000100a00 */
[----:B----4-:R-:W-:Y:S04]  /*42b70*/  STL.64 [R1+0x2a10], R14 ;  /* 0x002a100e01007387 */ /* 0x010fe80000100a00 */
[----:B------:R0:W-:Y:S04]  /*42b80*/  STL.64 [R1+0x2a08], R12 ;  /* 0x002a080c01007387 */ /* 0x0001e80000100a00 */
[----:B0-----:R-:W2:Y:S04]  /*42b90*/  LDL.LU R12, [R1+0x150] ;  /* 0x00015000010c7983 */ /* 0x001ea80000300800 */
[----:B------:R-:W2:Y:S04]  /*42ba0*/  LDL.LU R13, [R1+0x154] ;  /* 0x00015400010d7983 */ /* 0x000ea80000300800 */
[----:B------:R-:W3:Y:S04]  /*42bb0*/  LDL.LU R14, [R1+0x158] ;  /* 0x00015800010e7983 */ /* 0x000ee80000300800 */
[----:B------:R-:W3:Y:S04]  /*42bc0*/  LDL.LU R15, [R1+0x15c] ;  /* 0x00015c00010f7983 */ /* 0x000ee80000300800 */
[----:B------:R-:W4:Y:S04]  /*42bd0*/  LDL.LU R8, [R1+0x8] ;  /* 0x0000080001087983 */ /* 0x000f280000300800 */
[----:B------:R-:W4:Y:S04]  /*42be0*/  LDL.LU R9, [R1+0xc] ;  /* 0x00000c0001097983 */ /* 0x000f280000300800 */
[----:B------:R-:W5:Y:S04]  /*42bf0*/  LDL.LU R10, [R1+0x10] ;  /* 0x00001000010a7983 */ /* 0x000f680000300800 */
[----:B----4-:R-:W-:Y:S04]  /*42c00*/  STL.64 [R1+0x2a60], R8 ;  /* 0x002a600801007387 */ /* 0x010fe80000100a00 */
        /* <DEDUP_REMOVED lines=18> */
[----:B------:R-:W-:Y:S04]  /*42d30*/  STL.64 [R1+0x29f0], R22 ;  /* 0x0029f01601007387 */ /* 0x000fe80000100a00 */
[----:B------:R0:W-:Y:S04]  /*42d40*/  STL.64 [R1+0x29e8], R20 ;  /* 0x0029e81401007387 */ /* 0x0001e80000100a00 */
[----:B0-----:R-:W3:Y:S04]  /*42d50*/  LDL.LU R20, [R1+0x100] ;  /* 0x0001000001147983 */ /* 0x001ee80000300800 */
[----:B------:R-:W3:Y:S04]  /*42d60*/  LDL.LU R21, [R1+0x104] ;  /* 0x0001040001157983 */ /* 0x000ee80000300800 */
[----:B------:R-:W3:Y:S04]  /*42d70*/  LDL.LU R22, [R1+0x108] ;  /* 0x0001080001167983 */ /* 0x000ee80000300800 */
[----:B------:R-:W3:Y:S04]  /*42d80*/  LDL.LU R23, [R1+0x10c] ;  /* 0x00010c0001177983 */ /* 0x000ee80000300800 */
[----:B------:R-:W-:Y:S04]  /*42d90*/  STL.64 [R1+0x29d0], R26 ;  /* 0x0029d01a01007387 */ /* 0x000fe80000100a00 */
[----:B------:R0:W-:Y:S04]  /*42da0*/  STL.64 [R1+0x29c8], R24 ;  /* 0x0029c81801007387 */ /* 0x0001e80000100a00 */
[----:B0-----:R-:W4:Y:S04]  /*42db0*/  LDL.LU R24, [R1+0xc0] ;  /* 0x0000c00001187983 */ /* 0x001f280000300800 */
[----:B------:R-:W4:Y:S04]  /*42dc0*/  LDL.LU R25, [R1+0xc4] ;  /* 0x0000c40001197983 */ /* 0x000f280000300800 */
[----:B------:R-:W4:Y:S04]  /*42dd0*/  LDL.LU R26, [R1+0xc8] ;  /* 0x0000c800011a7983 */ /* 0x000f280000300800 */
[----:B------:R-:W4:Y:S04]  /*42de0*/  LDL.LU R27, [R1+0xcc] ;  /* 0x0000cc00011b7983 */ /* 0x000f280000300800 */
[----:B------:R0:W-:Y:S04]  /*42df0*/  STL [R1+0x28f8], R19 ;  /* 0x0028f81301007387 */ /* 0x0001e80000100800 */
[----:B------:R-:W3:Y:S04]  /*42e00*/  LDL.LU R16, [R1+0x50] ;  /* 0x0000500001107983 */ /* 0x000ee80000300800 */
[----:B------:R-:W3:Y:S04]  /*42e10*/  LDL.LU R17, [R1+0x54] ;  /* 0x0000540001117983 */ /* 0x000ee80000300800 */
[----:B------:R-:W4:Y:S04]  /*42e20*/  LDL.LU R18, [R1+0x58] ;  /* 0x0000580001127983 */ /* 0x000f280000300800 */
[----:B0-----:R-:W4:Y:S01]  /*42e30*/  LDL.LU R19, [R1+0x5c] ;  /* 0x00005c0001137983 */ /* 0x001f220000300800 */
[----:B-----5:R-:W-:-:S07]  /*42e40*/  IMAD.MOV.U32 R11, RZ, RZ, R0 ;  /* 0x000000ffff0b7224 */ /* 0x020fce00078e0000 */
[C---:B--2---:R-:W-:Y:S01]  /*42e50*/  HMMA.16816.F32 R8, R4.reuse, R10, R12 ;  /* 0x0000000a0408723c */ /* 0x044fe2000000180c */
[----:B----4-:R-:W-:Y:S04]  /*42e60*/  STL.64 [R1+0x29b0], R18 ;  /* 0x0029b01201007387 */ /* 0x010fe80000100a00 */
[----:B---3--:R0:W-:Y:S04]  /*42e70*/  STL.64 [R1+0x29a8], R16 ;  /* 0x0029a81001007387 */ /* 0x0081e80000100a00 */
[----:B0-----:R-:W2:Y:S04]  /*42e80*/  LDL.LU R16, [R1+0x80] ;  /* 0x0000800001107983 */ /* 0x001ea80000300800 */
[----:B------:R-:W2:Y:S04]  /*42e90*/  LDL.LU R17, [R1+0x84] ;  /* 0x0000840001117983 */ /* 0x000ea80000300800 */
[----:B------:R-:W2:Y:S04]  /*42ea0*/  LDL.LU R18, [R1+0x88] ;  /* 0x0000880001127983 */ /* 0x000ea80000300800 */
[----:B------:R-:W2:Y:S04]  /*42eb0*/  LDL.LU R19, [R1+0x8c] ;  /* 0x00008c0001137983 */ /* 0x000ea80000300800 */
[----:B------:R-:W3:Y:S04]  /*42ec0*/  LDL.LU.64 R14, [R1+0x2a70] ;  /* 0x002a7000010e7983 */ /* 0x000ee80000300a00 */
[----:B------:R-:W3:Y:S04]  /*42ed0*/  LDL.LU.64 R12, [R1+0x2a68] ;  /* 0x002a6800010c7983 */ /* 0x000ee80000300a00 */
[----:B------:R0:W-:Y:S04]  /*42ee0*/  STL.64 [R1+0x1c0], R8 ;  /* 0x0001c00801007387 */ /* 0x0001e80000100a00 */
[----:B------:R3:W-:Y:S04]  /*42ef0*/  STL.64 [R1+0x1c8], R10 ;  /* 0x0001c80a01007387 */ /* 0x0007e80000100a00 */
[----:B0-----:R-:W3:Y:S02]  /*42f00*/  LDL.LU.64 R8, [R1+0x2a60] ;  /* 0x002a600001087983 */ /* 0x001ee40000300a00 */
[----:B---3--:R-:W-:Y:S02]  /*42f10*/  HMMA.16816.F32 R8, R4, R8, R12 ;  /* 0x000000080408723c */ /* 0x008fe4000000180c */
[----:B------:R-:W3:Y:S04]  /*42f20*/  LDL.LU.64 R14, [R1+0x2a58] ;  /* 0x002a5800010e7983 */ /* 0x000ee80000300a00 */
[----:B------:R-:W3:-:S15]  /*42f30*/  LDL.LU.64 R12, [R1+0x2a50] ;  /* 0x002a5000010c7983 */ /* 0x000ede0000300a00 */
[----:B------:R-:W-:-:S02]  /*42f40*/  NOP ;  /* 0x0000000000007918 */ /* 0x000fc40000000000 */
[----:B------:R-:W-:Y:S04]  /*42f50*/  STL.64 [R1+0x1a0], R8 ;  /* 0x0001a00801007387 */ /* 0x000fe80000100a00 */
        /* <DEDUP_REMOVED lines=8> */
[----:B0-----:R-:W4:Y:S04]  /*42fe0*/  LDL.LU.64 R10, [R1+0x2a30] ;  /* 0x002a3000010a7983 */ /* 0x001f280000300a00 */
[----:B------:R-:W4:Y:S02]  /*42ff0*/  LDL.LU.64 R8, [R1+0x2a28] ;  /* 0x002a280001087983 */ /* 0x000f240000300a00 */
[----:B----4-:R-:W-:-:S15]  /*43000*/  HMMA.16816.F32 R8, R4, R2, R8 ;  /* 0x000000020408723c */ /* 0x010fde0000001808 */
[----:B------:R-:W-:-:S08]  /*43010*/  NOP ;  /* 0x0000000000007918 */ /* 0x000fd00000000000 */
[----:B------:R-:W-:Y:S04]  /*43020*/  STL.64 [R1+0x160], R8 ;  /* 0x0001600801007387 */ /* 0x000fe80000100a00 */
[----:B------:R0:W-:Y:S04]  /*43030*/  STL.64 [R1+0x168], R10 ;  /* 0x0001680a01007387 */ /* 0x0001e80000100a00 */
[----:B0-----:R-:W4:Y:S04]  /*43040*/  LDL.LU.64 R10, [R1+0x2a20] ;  /* 0x002a2000010a7983 */ /* 0x001f280000300a00 */
[----:B------:R-:W3:Y:S04]  /*43050*/  LDL.LU.64 R8, [R1+0x2a18] ;  /* 0x002a180001087983 */ /* 0x000ee80000300a00 */
[----:B------:R-:W5:Y:S04]  /*43060*/  LDL.LU R2, [R1+0x994] ;  /* 0x0009940001027983 */ /* 0x000f680000300800 */
[----:B------:R-:W5:Y:S01]  /*43070*/  LDL.LU R3, [R1+0x990] ;  /* 0x0009900001037983 */ /* 0x000f620000300800 */
[----:B---3--:R-:W-:-:S15]  /*43080*/  HMMA.16816.F32 R12, R4, R8, R12 ;  /* 0x00000008040c723c */ /* 0x008fde000000180c */
[----:B------:R-:W-:-:S08]  /*43090*/  NOP ;  /* 0x0000000000007918 */ /* 0x000fd00000000000 */
[----:B------:R-:W-:Y:S04]  /*430a0*/  STL.64 [R1+0x140], R12 ;  /* 0x0001400c01007387 */ /* 0x000fe80000100a00 */
[----:B------:R0:W-:Y:S04]  /*430b0*/  STL.64 [R1+0x148], R14 ;  /* 0x0001480e01007387 */ /* 0x0001e80000100a00 */
[----:B0-----:R-:W4:Y:S04]  /*430c0*/  LDL.LU.64 R14, [R1+0x2a10] ;  /* 0x002a1000010e7983 */ /* 0x001f280000300a00 */
[----:B------:R-:W4:Y:S04]  /*430d0*/  LDL.LU.64 R12, [R1+0x2a08] ;  /* 0x002a0800010c7983 */ /* 0x000f280000300a00 */
[----:B------:R-:W3:Y:S04]  /*430e0*/  LDL.LU R8, [R1+0x97c] ;  /* 0x00097c0001087983 */ /* 0x000ee80000300800 */
[----:B------:R-:W3:Y:S01]  /*430f0*/  LDL.LU R9, [R1+0x974] ;  /* 0x0009740001097983 */ /* 0x000ee20000300800 */
[----:B----4-:R-:W-:-:S15]  /*43100*/  HMMA.16816.F32 R12, R4, R10, R12 ;  /* 0x0000000a040c723c */ /* 0x010fde000000180c */
[----:B------:R-:W-:-:S08]  /*43110*/  NOP ;  /* 0x0000000000007918 */ /* 0x000fd00000000000 */
[----:B------:R-:W-:Y:S04]  /*43120*/  STL.64 [R1+0x110], R12 ;  /* 0x0001100c01007387 */ /* 0x000fe80000100a00 */
[----:B------:R0:W-:Y:S04]  /*43130*/  STL.64 [R1+0x118], R14 ;  /* 0x0001180e01007387 */ /* 0x0001e80000100a00 */
[----:B0-----:R-:W4:Y:S04]  /*43140*/  LDL.LU.64 R14, [R1+0x2a00] ;  /* 0x002a0000010e7983 */ /* 0x001f280000300a00 */
[----:B------:R-:W2:Y:S04]  /*43150*/  LDL.LU.64 R12, [R1+0x29f8] ;  /* 0x0029f800010c7983 */ /* 0x000ea80000300a00 */
[----:B------:R-:W5:Y:S04]  /*43160*/  LDL.LU R10, [R1+0x984] ;  /* 0x00098400010a7983 */ /* 0x000f680000300800 */
[----:B------:R-:W5:Y:S01]  /*43170*/  LDL.LU R11, [R1+0x980] ;  /* 0x00098000010b7983 */ /* 0x000f620000300800 */
[----:B--2---:R-:W-:-:S15]  /*43180*/  HMMA.16816.F32 R20, R4, R12, R20 ;  /* 0x0000000c0414723c */ /* 0x004fde0000001814 */
[----:B------:R-:W-:-:S08]  /*43190*/  NOP ;  /* 0x0000000000007918 */ /* 0x000fd00000000000 */
[----:B------:R-:W-:Y:S04]  /*431a0*/  STL.64 [R1+0xf0], R20 ;  /* 0x0000f01401007387 */ /* 0x000fe80000100a00 */
[----:B------:R0:W-:Y:S04]  /*431b0*/  STL.64 [R1+0xf8], R22 ;  /* 0x0000f81601007387 */ /* 0x0001e80000100a00 */
[----:B0-----:R-:W4:Y:S04]  /*431c0*/  LDL.LU.64 R22, [R1+0x29f0] ;  /* 0x0029f00001167983 */ /* 0x001f280000300a00 */
[----:B------:R-:W4:Y:S04]  /*431d0*/  LDL.LU.64 R20, [R1+0x29e8] ;  /* 0x0029e80001147983 */ /* 0x000f280000300a00 */
[----:B------:R-:W2:Y:S04]  /*431e0*/  LDL.LU R12, [R1+0x968] ;  /* 0x00096800010c7983 */ /* 0x000ea80000300800 */
[----:B------:R-:W2:Y:S01]  /*431f0*/  LDL.LU R13, [R1+0x960] ;  /* 0x00096000010d7983 */ /* 0x000ea20000300800 */
[----:B----4-:R-:W-:-:S15]  /*43200*/  HMMA.16816.F32 R20, R4, R14, R20 ;  /* 0x0000000e0414723c */ /* 0x010fde0000001814 */
[----:B------:R-:W-:-:S08]  /*43210*/  NOP ;  /* 0x0000000000007918 */ /* 0x000fd00000000000 */
[----:B------:R-:W-:Y:S04]  /*43220*/  STL.64 [R1+0xd0], R20 ;  /* 0x0000d01401007387 */ /* 0x000fe80000100a00 */
[----:B------:R0:W-:Y:S04]  /*43230*/  STL.64 [R1+0xd8], R22 ;  /* 0x0000d81601007387 */ /* 0x0001e80000100a00 */
[----:B0-----:R-:W4:Y:S04]  /*43240*/  LDL.LU.64 R22, [R1+0x29e0] ;  /* 0x0029e00001167983 */ /* 0x001f280000300a00 */
[----:B------:R-:W3:Y:S02]  /*43250*/  LDL.LU.64 R20, [R1+0x29d8] ;  /* 0x0029d80001147983 */ /* 0x000ee40000300a00 */
[----:B---3--:R-:W-:-:S15]  /*43260*/  HMMA.16816.F32 R24, R4, R20, R24 ;  /* 0x000000140418723c */ /* 0x008fde0000001818 */
[----:B------:R-:W-:-:S08]  /*43270*/  NOP ;  /* 0x0000000000007918 */ /* 0x000fd00000000000 */
[----:B------:R-:W-:Y:S04]  /*43280*/  STL.64 [R1+0xb0], R24 ;  /* 0x0000b01801007387 */ /* 0x000fe80000100a00 */
[----:B------:R0:W-:Y:S01]  /*43290*/  STL [R1+0xb8], R26 ;  /* 0x0000b81a01007387 */ /* 0x0001e20000100800 */
[----:B------:R-:W-:-:S03]  /*432a0*/  IMAD.MOV.U32 R0, RZ, RZ, R27 ;  /* 0x000000ffff007224 */ /* 0x000fc600078e001b */
[----:B0-----:R-:W4:Y:S04]  /*432b0*/  LDL.LU.64 R26, [R1+0x29d0] ;  /* 0x0029d000011a7983 */ /* 0x001f280000300a00 */
[----:B------:R-:W4:Y:S04]  /*432c0*/  LDL.LU.64 R24, [R1+0x29c8] ;  /* 0x0029c80001187983 */ /* 0x000f280000300a00 */
[----:B------:R-:W-:Y:S01]  /*432d0*/  STL [R1+0x2828], R0 ;  /* 0x0028280001007387 */ /* 0x000fe20000100800 */
[----:B----4-:R-:W-:Y:S03]  /*432e0*/  HMMA.16816.F32 R20, R4, R22, R24 ;  /* 0x000000160414723c */ /* 0x010fe60000001818 */
[----:B------:R-:W3:Y:S04]  /*432f0*/  LDL.LU.64 R26, [R1+0x29c0] ;  /* 0x0029c000011a7983 */ /* 0x000ee80000300a00 */
[----:B------:R-:W4:-:S15]  /*43300*/  LDL.LU.64 R24, [R1+0x29b8] ;  /* 0x0029b80001187983 */ /* 0x000f1e0000300a00 */
[----:B------:R-:W-:-:S01]  /*43310*/  NOP ;  /* 0x0000000000007918 */ /* 0x000fc20000000000 */
[----:B------:R0:W-:Y:S04]  /*43320*/  STL.64 [R1+0xa0], R20 ;  /* 0x0000a01401007387 */ /* 0x0001e80000100a00 */
[----:B------:R1:W-:Y:S04]  /*43330*/  STL.64 [R1+0xa8], R22 ;  /* 0x0000a81601007387 */ /* 0x0003e80000100a00 */
[----:B0-----:R-:W3:Y:S04]  /*43340*/  LDL.LU R20, [R1+0x60] ;  /* 0x0000600001147983 */ /* 0x001ee80000300800 */
[----:B------:R-:W3:Y:S04]  /*43350*/  LDL.LU R21, [R1+0x64] ;  /* 0x0000640001157983 */ /* 0x000ee80000300800 */
[----:B-1----:R-:W3:Y:S04]  /*43360*/  LDL.LU R22, [R1+0x68] ;  /* 0x0000680001167983 */ /* 0x002ee80000300800 */
[----:B------:R-:W3:Y:S01]  /*43370*/  LDL.LU R23, [R1+0x6c] ;  /* 0x00006c0001177983 */ /* 0x000ee20000300800 */
[----:B----4-:R-:W-:-:S15]  /*43380*/  HMMA.16816.F32 R16, R4, R24, R16 ;  /* 0x000000180410723c */ /* 0x010fde0000001810 */
[----:B------:R-:W-:-:S08]  /*43390*/  NOP ;  /* 0x0000000000007918 */ /* 0x000fd00000000000 */
[----:B------:R-:W-:Y:S04]  /*433a0*/  STL.64 [R1+0x80], R16 ;  /* 0x0000801001007387 */ /* 0x000fe80000100a00 */
[----:B------:R0:W-:Y:S01]  /*433b0*/  STL [R1+0x8c], R19 ;  /* 0x00008c1301007387 */ /* 0x0001e20000100800 */
[----:B------:R-:W-:-:S03]  /*433c0*/  IMAD.MOV.U32 R0, RZ, RZ, R18 ;  /* 0x000000ffff007224 */ /* 0x000fc600078e0012 */
[----:B0-----:R-:W4:Y:S04]  /*433d0*/  LDL.LU.64 R18, [R1+0x29b0] ;  /* 0x0029b00001127983 */ /* 0x001f280000300a00 */
[----:B------:R-:W4:Y:S01]  /*433e0*/  LDL.LU.64 R16, [R1+0x29a8] ;  /* 0x0029a80001107983 */ /* 0x000f220000300a00 */
[----:B---3--:R-:W-:Y:S01]  /*433f0*/  HMMA.16816.F32 R20, R4, R26, R20 ;  /* 0x0000001a0414723c */ /* 0x008fe20000001814 */
[----:B--2---:R-:W-:Y:S02]  /*43400*/  IMAD R12, R13, 0x100, R12 ;  /* 0x000001000d0c7824 */ /* 0x004fe400078e020c */
[----:B-----5:R-:W-:Y:S02]  /*43410*/  IMAD R14, R11, 0x100, R10 ;  /* 0x000001000b0e7824 */ /* 0x020fe400078e020a */
[----:B------:R-:W-:Y:S01]  /*43420*/  IMAD R13, R9, 0x100, R8 ;  /* 0x00000100090d7824 */ /* 0x000fe200078e0208 */
[----:B------:R0:W-:-:S15]  /*43430*/  STL [R1+0x282c], R0 ;  /* 0x00282c0001007387 */ /* 0x0001de0000100800 */
[----:B------:R-:W-:-:S02]  /*43440*/  NOP ;  /* 0x0000000000007918 */ /* 0x000fc40000000000 */
[----:B------:R-:W-:Y:S04]  /*43450*/  STL.64 [R1+0x70], R20 ;  /* 0x0000701401007387 */ /* 0x000fe80000100a00 */
[----:B------:R-:W-:Y:S01]  /*43460*/  STL.64 [R1+0x78], R22 ;  /* 0x0000781601007387 */ /* 0x000fe20000100a00 */
[----:B----4-:R-:W-:-:S15]  /*43470*/  HMMA.16816.F32 R8, R4, R28, R16 ;  /* 0x0000001c0408723c */ /* 0x010fde0000001810 */
[----:B------:R-:W-:-:S08]  /*43480*/  NOP ;  /* 0x0000000000007918 */ /* 0x000fd00000000000 */
[----:B------:R1:W-:Y:S04]  /*43490*/  STL.64 [R1+0x50], R8 ;  /* 0x0000500801007387 */ /* 0x0003e80000100a00 */
[----:B------:R2:W-:Y:S01]  /*434a0*/  STL [R1+0x58], R10 ;  /* 0x0000580a01007387 */ /* 0x0005e20000100800 */
[----:B0-----:R-:W-:-:S03]  /*434b0*/  IMAD.MOV.U32 R0, RZ, RZ, R11 ;  /* 0x000000ffff007224 */ /* 0x001fc600078e000b */
[----:B-1----:R-:W3:Y:S04]  /*434c0*/  LDL.LU R8, [R1+0x270] ;  /* 0x0002700001087983 */ /* 0x002ee80000300800 */
[----:B------:R-:W3:Y:S04]  /*434d0*/  LDL.LU R9, [R1+0x274] ;  /* 0x0002740001097983 */ /* 0x000ee80000300800 */
[----:B--2---:R-:W2:Y:S04]  /*434e0*/  LDL.LU R10, [R1+0x278] ;  /* 0x00027800010a7983 */ /* 0x004ea80000300800 */
[----:B------:R-:W2:Y:S04]  /*434f0*/  LDL.LU R11, [R1+0x27c] ;  /* 0x00027c00010b7983 */ /* 0x000ea80000300800 */
[----:B--2---:R-:W-:Y:S04]  /*43500*/  STL.64 [R1+0x2968], R10 ;  /* 0x0029680a01007387 */ /* 0x004fe80000100a00 */
[----:B---3--:R0:W-:Y:S04]  /*43510*/  STL.64 [R1+0x2960], R8 ;  /* 0x0029600801007387 */ /* 0x0081e80000100a00 */
[----:B0-----:R-:W2:Y:S04]  /*43520*/  LDL.LU R8, [R1+0x220] ;  /* 0x0002200001087983 */ /* 0x001ea80000300800 */
[----:B------:R-:W2:Y:S04]  /*43530*/  LDL.LU R9, [R1+0x224] ;  /* 0x0002240001097983 */ /* 0x000ea80000300800 */
[----:B------:R-:W3:Y:S04]  /*43540*/  LDL.LU R10, [R1+0x228] ;  /* 0x00022800010a7983 */ /* 0x000ee80000300800 */
[----:B------:R-:W3:Y:S04]  /*43550*/  LDL.LU R11, [R1+0x22c] ;  /* 0x00022c00010b7983 */ /* 0x000ee80000300800 */
[----:B------:R-:W4:Y:S04]  /*43560*/  LDL R26, [R1+0x328] ;  /* 0x00032800011a7983 */ /* 0x000f280000100800 */
[----:B------:R-:W4:Y:S01]  /*43570*/  LDL R27, [R1+0x32c] ;  /* 0x00032c00011b7983 */ /* 0x000f220000100800 */
[----:B------:R-:W-:-:S03]  /*43580*/  IMAD R15, R3, 0x100, R2 ;  /* 0x00000100030f7824 */ /* 0x000fc600078e0202 */
[----:B----4-:R0:W-:Y:S04]  /*43590*/  STL.64 [R1+0x2990], R26 ;  /* 0x0029901a01007387 */ /* 0x0101e80000100a00 */
[----:B0-----:R-:W4:Y:S04]  /*435a0*/  LDL.LU R26, [R1+0x20] ;  /* 0x00002000011a7983 */ /* 0x001f280000300800 */
[----:B------:R-:W4:Y:S04]  /*435b0*/  LDL.LU R27, [R1+0x24] ;  /* 0x00002400011b7983 */ /* 0x000f280000300800 */
[----:B------:R-:W5:Y:S04]  /*435c0*/  LDL R28, [R1+0x308] ;  /* 0x00030800011c7983 */ /* 0x000f680000100800 */
[----:B------:R-:W5:Y:S04]  /*435d0*/  LDL R29, [R1+0x30c] ;  /* 0x00030c00011d7983 */ /* 0x000f680000100800 */
[----:B------:R-:W5:Y:S04]  /*435e0*/  LDL R24, [R1+0x338] ;  /* 0x0003380001187983 */ /* 0x000f680000100800 */
[----:B------:R-:W5:Y:S04]  /*435f0*/  LDL R2, [R1+0x33c] ;  /* 0x00033c0001027983 */ /* 0x000f680000100800 */
        /* <DEDUP_REMOVED lines=14> */
[----:B0-----:R-:W4:Y:S04]  /*436e0*/  LDL.LU R8, [R1+0x40] ;  /* 0x0000400001087983 */ /* 0x001f280000300800 */
[----:B------:R-:W4:Y:S04]  /*436f0*/  LDL.LU R9, [R1+0x44] ;  /* 0x0000440001097983 */ /* 0x000f280000300800 */
[----:B------:R-:W4:Y:S04]  /*43700*/  LDL.LU R10, [R1+0x48] ;  /* 0x00004800010a7983 */ /* 0x000f280000300800 */
[----:B------:R-:W4:Y:S04]  /*43710*/  LDL.LU R11, [R1+0x4c] ;  /* 0x00004c00010b7983 */ /* 0x000f280000300800 */
[----:B------:R-:W2:Y:S04]  /*43720*/  LDL R3, [R1+0x348] ;  /* 0x0003480001037983 */ /* 0x000ea80000100800 */
[----:B------:R-:W3:Y:S04]  /*43730*/  LDL R19, [R1+0x34c] ;  /* 0x00034c0001137983 */ /* 0x000ee80000100800 */
[----:B------:R-:W3:Y:S04]  /*43740*/  LDL R25, [R1+0x358] ;  /* 0x0003580001197983 */ /* 0x000ee80000100800 */
[----:B------:R-:W3:Y:S04]  /*43750*/  LDL R16, [R1+0x35c] ;  /* 0x00035c0001107983 */ /* 0x000ee80000100800 */
[----:B------:R-:W3:Y:S04]  /*43760*/  LDL.LU R20, [R1+0x260] ;  /* 0x0002600001147983 */ /* 0x000ee80000300800 */
[----:B------:R-:W3:Y:S04]  /*43770*/  LDL.LU R21, [R1+0x264] ;  /* 0x0002640001157983 */ /* 0x000ee80000300800 */
[----:B------:R-:W3:Y:S04]  /*43780*/  LDL.LU R22, [R1+0x268] ;  /* 0x0002680001167983 */ /* 0x000ee80000300800 */
[----:B------:R-:W3:Y:S04]  /*43790*/  LDL.LU R23, [R1+0x26c] ;  /* 0x00026c0001177983 */ /* 0x000ee80000300800 */
[----:B------:R-:W3:Y:S04]  /*437a0*/  LDL R17, [R1+0x368] ;  /* 0x0003680001117983 */ /* 0x000ee80000100800 */
[----:B------:R-:W3:Y:S04]  /*437b0*/  LDL R18, [R1+0x36c] ;  /* 0x00036c0001127983 */ /* 0x000ee80000100800 */
[----:B------:R-:W-:Y:S01]  /*437c0*/  STL [R1+0x28a8], R0 ;  /* 0x0028a80001007387 */ /* 0x000fe20000100800 */
[----:B----4-:R-:W-:Y:S03]  /*437d0*/  HMMA.16816.F32 R4, R4, R26, R8 ;  /* 0x0000001a0404723c */ /* 0x010fe60000001808 */
[----:B------:R-:W4:Y:S04]  /*437e0*/  LDL.LU.64 R10, [R1+0x29a0] ;  /* 0x0029a000010a7983 */ /* 0x000f280000300a00 */
[----:B------:R-:W4:Y:S01]  /*437f0*/  LDL.LU.64 R8, [R1+0x2998] ;  /* 0x0029980001087983 */ /* 0x000f220000300a00 */
[----:B------:R-:W-:-:S02]  /*43800*/  F2FP.F16.E4M3.UNPACK_B R12, R12 ;  /* 0x0000000cff0c723e */ /* 0x000fc400020006ff */
[----:B------:R-:W-:Y:S02]  /*43810*/  F2FP.F16.E4M3.UNPACK_B R14, R14 ;  /* 0x0000000eff0e723e */ /* 0x000fe400020006ff */
[----:B------:R-:W-:Y:S02]  /*43820*/  F2FP.F16.E4M3.UNPACK_B R13, R13 ;  /* 0x0000000dff0d723e */ /* 0x000fe400020006ff */
[----:B------:R-:W-:Y:S02]  /*43830*/  F2FP.F16.E4M3.UNPACK_B R15, R15 ;  /* 0x0000000fff0f723e */ /* 0x000fe400020006ff */
[----:B-----5:R-:W-:Y:S02]  /*43840*/  F2FP.F16.E4M3.UNPACK_B R28, R28 ;  /* 0x0000001cff1c723e */ /* 0x020fe400020006ff */
[----:B------:R-:W-:Y:S01]  /*43850*/  F2FP.F16.E4M3.UNPACK_B R29, R29 ;  /* 0x0000001dff1d723e */ /* 0x000fe200020006ff */
[----:B------:R-:W5:Y:S04]  /*43860*/  LDL.LU.64 R26, [R1+0x2990] ;  /* 0x00299000011a7983 */ /* 0x000f680000300a00 */
[----:B------:R-:W-:Y:S04]  /*43870*/  STL.64 [R1+0x30], R4 ;  /* 0x0000300401007387 */ /* 0x000fe80000100a00 */
[----:B------:R-:W-:Y:S01]  /*43880*/  STL.64 [R1+0x38], R6 ;  /* 0x0000380601007387 */ /* 0x000fe20000100a00 */
[----:B----4-:R-:W-:-:S15]  /*43890*/  HMMA.16816.F32 R8, R12, R28, R8 ;  /* 0x0000001c0c08723c */ /* 0x010fde0000001808 */
[----:B------:R-:W-:-:S08]  /*438a0*/  NOP ;  /* 0x0000000000007918 */ /* 0x000fd00000000000 */
[----:B------:R-:W-:Y:S04]  /*438b0*/  STL.64 [R1+0x60], R8 ;  /* 0x0000600801007387 */ /* 0x000fe80000100a00 */
[----:B------:R0:W-:Y:S04]  /*438c0*/  STL.64 [R1+0x68], R10 ;  /* 0x0000680a01007387 */ /* 0x0001e80000100a00 */
[----:B0-----:R-:W4:Y:S04]  /*438d0*/  LDL.LU.64 R10, [R1+0x2988] ;  /* 0x00298800010a7983 */ /* 0x001f280000300a00 */
[----:B------:R-:W4:Y:S01]  /*438e0*/  LDL.LU.64 R8, [R1+0x2980] ;  /* 0x0029800001087983 */ /* 0x000f220000300a00 */
[----:B-----5:R-:W-:-:S02]  /*438f0*/  F2FP.F16.E4M3.UNPACK_B R6, R26 ;  /* 0x0000001aff06723e */ /* 0x020fc400020006ff */
[----:B------:R-:W-:Y:S01]  /*43900*/  F2FP.F16.E4M3.UNPACK_B R7, R27 ;  /* 0x0000001bff07723e */ /* 0x000fe200020006ff */
[----:B------:R-:W-:Y:S02]  /*43910*/  IMAD.MOV.U32 R26, RZ, RZ, R29 ;  /* 0x000000ffff1a7224 */ /* 0x000fe400078e001d */
[----:B------:R-:W-:-:S03]  /*43920*/  IMAD.MOV.U32 R27, RZ, RZ, R28 ;  /* 0x000000ffff1b7224 */ /* 0x000fc600078e001c */
[----:B------:R-:W-:Y:S04]  /*43930*/  STL [R1+0x2900], R26 ;  /* 0x0029001a01007387 */ /* 0x000fe80000100800 */
[----:B------:R-:W-:Y:S01]  /*43940*/  STL [R1+0x28fc], R27 ;  /* 0x0028fc1b01007387 */ /* 0x000fe20000100800 */
[----:B----4-:R-:W-:-:S15]  /*43950*/  HMMA.16816.F32 R8, R12, R6, R8 ;  /* 0x000000060c08723c */ /* 0x010fde0000001808 */
[----:B------:R-:W-:-:S08]  /*43960*/  NOP ;  /* 0x0000000000007918 */ /* 0x000fd00000000000 */
[----:B------:R-:W-:Y:S04]  /*43970*/  STL.64 [R1+0x90], R8 ;  /* 0x0000900801007387 */ /* 0x000fe80000100a00 */
[----:B------:R0:W-:Y:S04]  /*43980*/  STL.64 [R1+0x98], R10 ;  /* 0x0000980a01007387 */ /* 0x0001e80000100a00 */
[----:B0-----:R-:W4:Y:S04]  /*43990*/  LDL.LU.64 R10, [R1+0x2978] ;  /* 0x00297800010a7983 */ /* 0x001f280000300a00 */
[----:B------:R-:W4:Y:S01]  /*439a0*/  LDL.LU.64 R8, [R1+0x2970] ;  /* 0x0029700001087983 */ /* 0x000f220000300a00 */
[----:B------:R-:W-:-:S02]  /*439b0*/  F2FP.F16.E4M3.UNPACK_B R4, R24 ;  /* 0x00000018ff04723e */ /* 0x000fc400020006ff */
[----:B------:R-:W-:Y:S01]  /*439c0*/  F2FP.F16.E4M3.UNPACK_B R5, R2 ;  /* 0x00000002ff05723e */ /* 0x000fe200020006ff */
[----:B------:R-:W-:-:S05]  /*439d0*/  IMAD.MOV.U32 R29, RZ, RZ, R6 ;  /* 0x000000ffff1d7224 */ /* 0x000fca00078e0006 */
[----:B------:R-:W-:Y:S01]  /*439e0*/  STL [R1+0x2904], R29 ;  /* 0x0029041d01007387 */ /* 0x000fe20000100800 */
[----:B----4-:R-:W-:-:S15]  /*439f0*/  HMMA.16816.F32 R8, R12, R4, R8 ;  /* 0x000000040c08723c */ /* 0x010fde0000001808 */
[----:B------:R-:W-:-:S08]  /*43a00*/  NOP ;  /* 0x0000000000007918 */ /* 0x000fd00000000000 */
[----:B------:R-:W-:Y:S04]  /*43a10*/  STL.64 [R1+0xc0], R8 ;  /* 0x0000c00801007387 */ /* 0x000fe80000100a00 */
[----:B------:R0:W-:Y:S04]  /*43a20*/  STL.64 [R1+0xc8], R10 ;  /* 0x0000c80a01007387 */ /* 0x0001e80000100a00 */
[----:B0-----:R-:W4:Y:S04]  /*43a30*/  LDL.LU.64 R10, [R1+0x2968] ;  /* 0x00296800010a7983 */ /* 0x001f280000300a00 */
[----:B------:R-:W4:Y:S01]  /*43a40*/  LDL.LU.64 R8, [R1+0x2960] ;  /* 0x0029600001087983 */ /* 0x000f220000300a00 */
[----:B--2---:R-:W-:-:S02]  /*43a50*/  F2FP.F16.E4M3.UNPACK_B R2, R3 ;  /* 0x00000003ff02723e */ /* 0x004fc400020006ff */
[----:B---3--:R-:W-:Y:S01]  /*43a60*/  F2FP.F16.E4M3.UNPACK_B R3, R19 ;  /* 0x00000013ff03723e */ /* 0x008fe200020006ff */
[----:B------:R-:W-:Y:S02]  /*43a70*/  IMAD.MOV.U32 R27, RZ, RZ, R4 ;  /* 0x000000ffff1b7224 */ /* 0x000fe400078e0004 */
[----:B------:R-:W-:Y:S01]  /*43a80*/  IMAD.MOV.U32 R19, RZ, RZ, R5 ;  /* 0x000000ffff137224 */ /* 0x000fe200078e0005 */
[----:B------:R-:W-:Y:S02]  /*43a90*/  F2FP.F16.E4M3.UNPACK_B R4, R25 ;  /* 0x00000019ff04723e */ /* 0x000fe400020006ff */
[----:B------:R-:W-:Y:S01]  /*43aa0*/  F2FP.F16.E4M3.UNPACK_B R5, R16 ;  /* 0x00000010ff05723e */ /* 0x000fe200020006ff */
[----:B------:R-:W-:Y:S06]  /*43ab0*/  HMMA.16816.F32 R20, R12, R2, R20 ;  /* 0x000000020c14723c */ /* 0x000fec0000001814 */
[----:B------:R-:W-:-:S02]  /*43ac0*/  IMAD.MOV.U32 R26, RZ, RZ, R3 ;  /* 0x000000ffff1a7224 */ /* 0x000fc400078e0003 */
[----:B------:R-:W-:Y:S01]  /*43ad0*/  IMAD.MOV.U32 R29, RZ, RZ, R2 ;  /* 0x000000ffff1d7224 */ /* 0x000fe200078e0002 */
[----:B------:R-:W-:Y:S02]  /*43ae0*/  F2FP.F16.E4M3.UNPACK_B R3, R18 ;  /* 0x00000012ff03723e */ /* 0x000fe400020006ff */
[----:B------:R-:W-:-:S12]  /*43af0*/  F2FP.F16.E4M3.UNPACK_B R2, R17 ;  /* 0x00000011ff02723e */ /* 0x000fd800020006ff */
[----:B------:R-:W-:Y:S04]  /*43b00*/  STL.64 [R1+0xe0], R20 ;  /* 0x0000e01401007387 */ /* 0x000fe80000100a00 */
[----:B------:R-:W-:Y:S04]  /*43b10*/  STL.64 [R1+0xe8], R22 ;  /* 0x0000e81601007387 */ /* 0x000fe80000100a00 */
[----:B------:R-:W-:Y:S04]  /*43b20*/  STL [R1], R4 ;  /* 0x0000000401007387 */ /* 0x000fe80000100800 */
[----:B------:R-:W-:Y:S04]  /*43b30*/  STL.64 [R1+0x2948], R26 ;  /* 0x0029481a01007387 */ /* 0x000fe80000100a00 */
[----:B------:R-:W2:Y:S01]  /*43b40*/  LDL.LU R16, [R1+0xa44] ;  /* 0x000a440001107983 */ /* 0x000ea20000300800 */
[----:B----4-:R-:W-:-:S15]  /*43b50*/  HMMA.16816.F32 R8, R12, R4, R8 ;  /* 0x000000040c08723c */ /* 0x010fde0000001808 */
[----:B------:R-:W-:-:S08]  /*43b60*/  NOP ;  /* 0x0000000000007918 */ /* 0x000fd00000000000 */
[----:B------:R-:W-:Y:S04]  /*43b70*/  STL.64 [R1+0x100], R8 ;  /* 0x0001000801007387 */ /* 0x000fe80000100a00 */
[----:B------:R-:W-:Y:S04]  /*43b80*/  STL.64 [R1+0x108], R10 ;  /* 0x0001080a01007387 */ /* 0x000fe80000100a00 */
[----:B------:R-:W3:Y:S04]  /*43b90*/  LDL.LU R18, [R1+0xa54] ;  /* 0x000a540001127983 */ /* 0x000ee80000300800 */
[----:B------:R-:W2:Y:S04]  /*43ba0*/  LDL.LU R17, [R1+0xa4c] ;  /* 0x000a4c0001117983 */ /* 0x000ea80000300800 */
[----:B---3--:R-:W-:Y:S04]  /*43bb0*/  STL.64 [R1+0x2910], R18 ;  /* 0x0029101201007387 */ /* 0x008fe80000100a00 */
[----:B--2---:R0:W-:Y:S04]  /*43bc0*/  STL.64 [R1+0x2908], R16 ;  /* 0x0029081001007387 */ /* 0x0041e80000100a00 */
[----:B0-----:R-:W2:Y:S04]  /*43bd0*/  LDL.LU R16, [R1+0x2d0] ;  /* 0x0002d00001107983 */ /* 0x001ea80000300800 */
[----:B------:R-:W2:Y:S04]  /*43be0*/  LDL.LU R17, [R1+0x2d4] ;  /* 0x0002d40001117983 */ /* 0x000ea80000300800 */
[----:B------:R-:W3:Y:S04]  /*43bf0*/  LDL.LU R18, [R1+0x2d8] ;  /* 0x0002d80001127983 */ /* 0x000ee80000300800 */
[----:B------:R-:W3:Y:S04]  /*43c00*/  LDL.LU R19, [R1+0x2dc] ;  /* 0x0002dc0001137983 */ /* 0x000ee80000300800 */
[----:B------:R-:W4:Y:S04]  /*43c10*/  LDL.LU R24, [R1+0x290] ;  /* 0x0002900001187983 */ /* 0x000f280000300800 */
[----:B------:R-:W4:Y:S04]  /*43c20*/  LDL.LU R25, [R1+0x294] ;  /* 0x0002940001197983 */ /* 0x000f280000300800 */
[----:B------:R-:W5:Y:S04]  /*43c30*/  LDL.LU R26, [R1+0x298] ;  /* 0x00029800011a7983 */ /* 0x000f680000300800 */
[----:B------:R-:W5:Y:S01]  /*43c40*/  LDL.LU R27, [R1+0x29c] ;  /* 0x00029c00011b7983 */ /* 0x000f620000300800 */
[----:B------:R-:W-:-:S02]  /*43c50*/  IMAD.MOV.U32 R28, RZ, RZ, R7 ;  /* 0x000000ffff1c7224 */ /* 0x000fc400078e0007 */
[----:B------:R-:W-:Y:S01]  /*43c60*/  IMAD.MOV.U32 R0, RZ, RZ, R5 ;  /* 0x000000ffff007224 */ /* 0x000fe200078e0005 */
[----:B-----5:R-:W-:Y:S04]  /*43c70*/  STL.64 [R1+0x2958], R26 ;  /* 0x0029581a01007387 */ /* 0x020fe80000100a00 */
[----:B----4-:R0:W-:Y:S04]  /*43c80*/  STL.64 [R1+0x2950], R24 ;  /* 0x0029501801007387 */ /* 0x0101e80000100a00 */
[----:B0-----:R-:W4:Y:S04]  /*43c90*/  LDL.LU R24, [R1+0x280] ;  /* 0x0002800001187983 */ /* 0x001f280000300800 */
[----:B------:R-:W4:Y:S04]  /*43ca0*/  LDL.LU R25, [R1+0x284] ;  /* 0x0002840001197983 */ /* 0x000f280000300800 */
[----:B------:R-:W4:Y:S04]  /*43cb0*/  LDL.LU R26, [R1+0x288] ;  /* 0x00028800011a7983 */ /* 0x000f280000300800 */
[----:B------:R-:W4:Y:S04]  /*43cc0*/  LDL.LU R27, [R1+0x28c] ;  /* 0x00028c00011b7983 */ /* 0x000f280000300800 */
        /* <DEDUP_REMOVED lines=22> */
[----:B----4-:R-:W-:Y:S03]  /*43e30*/  HMMA.16816.F32 R24, R12, R2, R24 ;  /* 0x000000020c18723c */ /* 0x010fe60000001818 */
[----:B---3--:R-:W-:Y:S04]  /*43e40*/  STL.64 [R1+0x2940], R18 ;  /* 0x0029401201007387 */ /* 0x008fe80000100a00 */
[----:B--2---:R0:W-:Y:S04]  /*43e50*/  STL.64 [R1+0x2938], R16 ;  /* 0x0029381001007387 */ /* 0x0041e80000100a00 */
[----:B0-----:R-:W2:Y:S04]  /*43e60*/  LDL.LU R16, [R1+0x2a0] ;  /* 0x0002a00001107983 */ /* 0x001ea80000300800 */
[----:B------:R-:W2:Y:S04]  /*43e70*/  LDL.LU R17, [R1+0x2a4] ;  /* 0x0002a40001117983 */ /* 0x000ea80000300800 */
[----:B------:R-:W2:Y:S04]  /*43e80*/  LDL.LU R18, [R1+0x2a8] ;  /* 0x0002a80001127983 */ /* 0x000ea80000300800 */
[----:B------:R-:W2:Y:S04]  /*43e90*/  LDL.LU R19, [R1+0x2ac] ;  /* 0x0002ac0001137983 */ /* 0x000ea80000300800 */
[----:B------:R-:W3:Y:S04]  /*43ea0*/  LDL R22, [R1+0x3c8] ;  /* 0x0003c80001167983 */ /* 0x000ee80000100800 */
[----:B------:R-:W4:Y:S04]  /*43eb0*/  LDL R23, [R1+0x3cc] ;  /* 0x0003cc0001177983 */ /* 0x000f280000100800 */
[----:B------:R0:W-:Y:S04]  /*43ec0*/  STL [R1+0x28f0], R0 ;  /* 0x0028f00001007387 */ /* 0x0001e80000100800 */
[----:B0-----:R-:W4:Y:S04]  /*43ed0*/  LDL.LU R0, [R1+0xa50] ;  /* 0x000a500001007983 */ /* 0x001f280000300800 */
[----:B------:R-:W-:Y:S04]  /*43ee0*/  STL.64 [R1+0x130], R24 ;  /* 0x0001301801007387 */ /* 0x000fe80000100a00 */
[----:B------:R0:W-:Y:S04]  /*43ef0*/  STL.64 [R1+0x138], R26 ;  /* 0x0001381a01007387 */ /* 0x0001e80000100a00 */
[----:B0-----:R-:W3:Y:S04]  /*43f00*/  LDL.LU.64 R26, [R1+0x2958] ;  /* 0x00295800011a7983 */ /* 0x001ee80000300a00 */
[----:B------:R-:W3:Y:S01]  /*43f10*/  LDL.LU.64 R24, [R1+0x2950] ;  /* 0x0029500001187983 */ /* 0x000ee20000300a00 */
[----:B-----5:R-:W-:-:S02]  /*43f20*/  F2FP.F16.E4M3.UNPACK_B R4, R4 ;  /* 0x00000004ff04723e */ /* 0x020fc400020006ff */
[----:B------:R-:W-:Y:S02]  /*43f30*/  F2FP.F16.E4M3.UNPACK_B R5, R5 ;  /* 0x00000005ff05723e */ /* 0x000fe400020006ff */
[----:B------:R-:W-:Y:S02]  /*43f40*/  F2FP.F16.E4M3.UNPACK_B R6, R6 ;  /* 0x00000006ff06723e */ /* 0x000fe400020006ff */
[----:B------:R-:W-:-:S07]  /*43f50*/  F2FP.F16.E4M3.UNPACK_B R7, R7 ;  /* 0x00000007ff07723e */ /* 0x000fce00020006ff */
[C---:B--2---:R-:W-:Y:S06]  /*43f60*/  HMMA.16816.F32 R16, R12.reuse, R6, R16 ;  /* 0x000000060c10723c */ /* 0x044fec0000001810 */
[----:B---3--:R-:W-:-:S15]  /*43f70*/  HMMA.16816.F32 R24, R12, R4, R24 ;  /* 0x000000040c18723c */ /* 0x008fde0000001818 */
[----:B------:R-:W-:-:S08]  /*43f80*/  NOP ;  /* 0x0000000000007918 */ /* 0x000fd00000000000 */
[----:B------:R-:W-:Y:S04]  /*43f90*/  STL.64 [R1+0x170], R24 ;  /* 0x0001701801007387 */ /* 0x000fe80000100a00 */
[----:B------:R0:W-:Y:S04]  /*43fa0*/  STL.64 [R1+0x178], R26 ;  /* 0x0001781a01007387 */ /* 0x0001e80000100a00 */
[----:B0-----:R-:W2:Y:S04]  /*43fb0*/  LDL.LU.64 R26, [R1+0x2948] ;  /* 0x00294800011a7983 */ /* 0x001ea80000300a00 */
[----:B------:R-:W3:Y:S04]  /*43fc0*/  LDL R24, [R1+0x3d8] ;  /* 0x0003d80001187983 */ /* 0x000ee80000100800 */
[----:B------:R-:W5:Y:S04]  /*43fd0*/  LDL R25, [R1+0x3dc] ;  /* 0x0003dc0001197983 */ /* 0x000f680000100800 */
[----:B------:R-:W-:Y:S04]  /*43fe0*/  STL.64 [R1+0x190], R16 ;  /* 0x0001901001007387 */ /* 0x000fe80000100a00 */
[----:B------:R0:W-:Y:S04]  /*43ff0*/  STL.64 [R1+0x198], R18 ;  /* 0x0001981201007387 */ /* 0x0001e80000100a00 */
[----:B0-----:R-:W4:Y:S04]  /*44000*/  LDL.LU.64 R18, [R1+0x2940] ;  /* 0x0029400001127983 */ /* 0x001f280000300a00 */
[----:B------:R-:W4:Y:S01]  /*44010*/  LDL.LU.64 R16, [R1+0x2938] ;  /* 0x0029380001107983 */ /* 0x000f220000300a00 */
[----:B------:R-:W-:-:S02]  /*44020*/  F2FP.F16.E4M3.UNPACK_B R8, R8 ;  /* 0x00000008ff08723e */ /* 0x000fc400020006ff */
[----:B------:R-:W-:Y:S01]  /*44030*/  F2FP.F16.E4M3.UNPACK_B R9, R9 ;  /* 0x00000009ff09723e */ /* 0x000fe200020006ff */
[----:B------:R-:W-:Y:S04]  /*44040*/  STL.64 [R1+0x2838], R6 ;  /* 0x0028380601007387 */ /* 0x000fe80000100a00 */
[----:B------:R0:W-:Y:S04]  /*44050*/  STL.64 [R1+0x2830], R4 ;  /* 0x0028300401007387 */ /* 0x0001e80000100a00 */
[----:B0-----:R-:W2:Y:S04]  /*44060*/  LDL.LU R4, [R1+0x2e0] ;  /* 0x0002e00001047983 */ /* 0x001ea80000300800 */
[----:B------:R-:W2:Y:S04]  /*44070*/  LDL.LU R5, [R1+0x2e4] ;  /* 0x0002e40001057983 */ /* 0x000ea80000300800 */
[----:B------:R-:W2:Y:S04]  /*44080*/  LDL.LU R6, [R1+0x2e8] ;  /* 0x0002e80001067983 */ /* 0x000ea80000300800 */
[----:B------:R-:W2:Y:S01]  /*44090*/  LDL.LU R7, [R1+0x2ec] ;  /* 0x0002ec0001077983 */ /* 0x000ea20000300800 */
[----:B----4-:R-:W-:-:S15]  /*440a0*/  HMMA.16816.F32 R16, R12, R8, R16 ;  /* 0x000000080c10723c */ /* 0x010fde0000001810 */
[----:B------:R-:W-:-:S08]  /*440b0*/  NOP ;  /* 0x0000000000007918 */ /* 0x000fd00000000000 */
[----:B------:R-:W-:Y:S04]  /*440c0*/  STL.64 [R1+0x1b0], R16 ;  /* 0x0001b01001007387 */ /* 0x000fe80000100a00 */
[----:B------:R0:W-:Y:S04]  /*440d0*/  STL.64 [R1+0x1b8], R18 ;  /* 0x0001b81201007387 */ /* 0x0001e80000100a00 */
[----:B0-----:R-:W4:Y:S04]  /*440e0*/  LDL.LU.64 R18, [R1+0x2930] ;  /* 0x0029300001127983 */ /* 0x001f280000300a00 */
[----:B------:R-:W4:Y:S01]  /*440f0*/  LDL.LU.64 R16, [R1+0x2928] ;  /* 0x0029280001107983 */ /* 0x000f220000300a00 */
[----:B------:R-:W-:-:S02]  /*44100*/  F2FP.F16.E4M3.UNPACK_B R10, R10 ;  /* 0x0000000aff0a723e */ /* 0x000fc400020006ff */
[----:B------:R-:W-:-:S07]  /*44110*/  F2FP.F16.E4M3.UNPACK_B R11, R11 ;  /* 0x0000000bff0b723e */ /* 0x000fce00020006ff */
        /* <DEDUP_REMOVED lines=8> */
[----:B------:R0:W-:Y:S04]  /*441a0*/  STL.64 [R1+0x2820], R10 ;  /* 0x0028200a01007387 */ /* 0x0001e80000100a00 */
[----:B0-----:R-:W3:Y:S04]  /*441b0*/  LDL.LU R10, [R1+0xa48] ;  /* 0x000a4800010a7983 */ /* 0x001ee80000300800 */
[----:B------:R-:W5:Y:S04]  /*441c0*/  LDL.LU R11, [R1+0xa58] ;  /* 0x000a5800010b7983 */ /* 0x000f680000300800 */
[----:B------:R-:W-:Y:S01]  /*441d0*/  STL.64 [R1+0x2818], R8 ;  /* 0x0028180801007387 */ /* 0x000fe20000100a00 */
[----:B----4-:R-:W-:-:S15]  /*441e0*/  HMMA.16816.F32 R16, R12, R20, R16 ;  /* 0x000000140c10723c */ /* 0x010fde0000001810 */
[----:B------:R-:W-:-:S08]  /*441f0*/  NOP ;  /* 0x0000000000007918 */ /* 0x000fd00000000000 */
[----:B------:R-:W-:Y:S04]  /*44200*/  STL.64 [R1+0x210], R16 ;  /* 0x0002101001007387 */ /* 0x000fe80000100a00 */
[----:B------:R0:W-:Y:S04]  /*44210*/  STL.64 [R1+0x218], R18 ;  /* 0x0002181201007387 */ /* 0x0001e80000100a00 */
[----:B0-----:R-:W5:Y:S04]  /*44220*/  LDL.LU.64 R18, [R1+0x2910] ;  /* 0x0029100001127983 */ /* 0x001f680000300a00 */
[----:B------:R-:W3:Y:S04]  /*44230*/  LDL.LU.64 R16, [R1+0x2908] ;  /* 0x0029080001107983 */ /* 0x000ee80000300a00 */
[----:B------:R-:W4:Y:S04]  /*44240*/  LDL.LU R8, [R1+0x140] ;  /* 0x0001400001087983 */ /* 0x000f280000300800 */
[----:B------:R-:W4:Y:S01]  /*44250*/  LDL.LU R9, [R1+0x144] ;  /* 0x0001440001097983 */ /* 0x000f220000300800 */
[----:B------:R-:W-:Y:S01]  /*44260*/  F2FP.F16.E4M3.UNPACK_B R22, R22 ;  /* 0x00000016ff16723e */ /* 0x000fe200020006ff */
[----:B-----5:R-:W-:-:S02]  /*44270*/  IMAD R18, R18, 0x100, R11 ;  /* 0x0000010012127824 */ /* 0x020fc400078e020b */
[----:B---3--:R-:W-:Y:S02]  /*44280*/  IMAD R16, R16, 0x100, R10 ;  /* 0x0000010010107824 */ /* 0x008fe400078e020a */
[----:B------:R-:W3:Y:S04]  /*44290*/  LDL.LU R10, [R1+0x148] ;  /* 0x00014800010a7983 */ /* 0x000ee80000300800 */
[----:B------:R-:W3:Y:S01]  /*442a0*/  LDL.LU R11, [R1+0x14c] ;  /* 0x00014c00010b7983 */ /* 0x000ee20000300800 */
[----:B------:R-:W-:-:S03]  /*442b0*/  F2FP.F16.E4M3.UNPACK_B R23, R23 ;  /* 0x00000017ff17723e */ /* 0x000fc600020006ff */
[----:B---3--:R-:W-:Y:S04]  /*442c0*/  STL.64 [R1+0x2848], R10 ;  /* 0x0028480a01007387 */ /* 0x008fe80000100a00 */
[----:B----4-:R2:W-:Y:S02]  /*442d0*/  STL.64 [R1+0x2840], R8 ;  /* 0x0028400801007387 */ /* 0x0105e40000100a00 */
[----:B--2---:R-:W-:Y:S02]  /*442e0*/  HMMA.16816.F32 R8, R12, R22, R4 ;  /* 0x000000160c08723c */ /* 0x004fe40000001804 */
[----:B------:R-:W2:-:S15]  /*442f0*/  LDL.LU R4, [R1+0x180] ;  /* 0x0001800001047983 */ /* 0x000e9e0000300800 */
[----:B------:R-:W-:-:S06]  /*44300*/  NOP ;  /* 0x0000000000007918 */ /* 0x000fcc0000000000 */
[----:B------:R-:W-:Y:S04]  /*44310*/  STL.64 [R1+0x220], R8 ;  /* 0x0002200801007387 */ /* 0x000fe80000100a00 */
[----:B------:R0:W-:Y:S04]  /*44320*/  STL.64 [R1+0x228], R10 ;  /* 0x0002280a01007387 */ /* 0x0001e80000100a00 */
[----:B------:R-:W2:Y:S04]  /*44330*/  LDL.LU R5, [R1+0x184] ;  /* 0x0001840001057983 */ /* 0x000ea80000300800 */
[----:B------:R-:W3:Y:S04]  /*44340*/  LDL.LU R6, [R1+0x188] ;  /* 0x0001880001067983 */ /* 0x000ee80000300800 */
[----:B------:R-:W3:Y:S01]  /*44350*/  LDL.LU R7, [R1+0x18c] ;  /* 0x00018c0001077983 */ /* 0x000ee20000300800 */
[----:B0-----:R-:W-:-:S02]  /*44360*/  IMAD.MOV.U32 R10, RZ, RZ, R29 ;  /* 0x000000ffff0a7224 */ /* 0x001fc400078e001d */
[----:B------:R-:W-:Y:S01]  /*44370*/  IMAD.MOV.U32 R11, RZ, RZ, R26 ;  /* 0x000000ffff0b7224 */ /* 0x000fe200078e001a */
[----:B---3--:R-:W-:Y:S04]  /*44380*/  STL.64 [R1+0x2858], R6 ;  /* 0x0028580601007387 */ /* 0x008fe80000100a00 */
[----:B--2---:R0:W-:Y:S04]  /*44390*/  STL.64 [R1+0x2850], R4 ;  /* 0x0028500401007387 */ /* 0x0041e80000100a00 */
[----:B------:R-:W2:Y:S04]  /*443a0*/  LDL.LU R29, [R1+0x2904] ;  /* 0x00290400011d7983 */ /* 0x000ea80000300800 */
[----:B------:R-:W3:Y:S04]  /*443b0*/  LDL.LU R26, [R1+0x2900] ;  /* 0x00290000011a7983 */ /* 0x000ee80000300800 */
[----:B------:R1:W-:Y:S04]  /*443c0*/  STL.64 [R1+0x2860], R10 ;  /* 0x0028600a01007387 */ /* 0x0003e80000100a00 */
[----:B0-----:R-:W4:Y:S04]  /*443d0*/  LDL.LU R4, [R1+0x1a0] ;  /* 0x0001a00001047983 */ /* 0x001f280000300800 */
[----:B------:R-:W4:Y:S04]  /*443e0*/  LDL.LU R5, [R1+0x1a4] ;  /* 0x0001a40001057983 */ /* 0x000f280000300800 */
[----:B------:R-:W5:Y:S04]  /*443f0*/  LDL.LU R6, [R1+0x1a8] ;  /* 0x0001a80001067983 */ /* 0x000f680000300800 */
[----:B------:R-:W5:Y:S01]  /*44400*/  LDL.LU R7, [R1+0x1ac] ;  /* 0x0001ac0001077983 */ /* 0x000f620000300800 */
[----:B------:R-:W-:-:S02]  /*44410*/  IMAD.MOV.U32 R8, RZ, RZ, R27 ;  /* 0x000000ffff087224 */ /* 0x000fc400078e001b */
[----:B------:R-:W-:Y:S02]  /*44420*/  IMAD.MOV.U32 R9, RZ, RZ, R19 ;  /* 0x000000ffff097224 */ /* 0x000fe400078e0013 */
[----:B-1----:R-:W-:Y:S02]  /*44430*/  IMAD.MOV.U32 R11, RZ, RZ, R28 ;  /* 0x000000ffff0b7224 */ /* 0x002fe400078e001c */
[----:B--2---:R-:W-:Y:S01]  /*44440*/  IMAD.MOV.U32 R10, RZ, RZ, R29 ;  /* 0x000000ffff0a7224 */ /* 0x004fe200078e001d */
[----:B-----5:R-:W-:Y:S04]  /*44450*/  STL.64 [R1+0x2870], R6 ;  /* 0x0028700601007387 */ /* 0x020fe80000100a00 */
[----:B----4-:R0:W-:Y:S04]  /*44460*/  STL.64 [R1+0x2868], R4 ;  /* 0x0028680401007387 */ /* 0x0101e80000100a00 */
[----:B------:R-:W2:Y:S04]  /*44470*/  LDL.LU R27, [R1+0x28fc] ;  /* 0x0028fc00011b7983 */ /* 0x000ea80000300800 */
[----:B------:R-:W4:Y:S04]  /*44480*/  LDL.LU R19, [R1+0x28f8] ;  /* 0x0028f80001137983 */ /* 0x000f280000300800 */
[----:B------:R-:W-:Y:S04]  /*44490*/  STL.64 [R1+0x2878], R8 ;  /* 0x0028780801007387 */ /* 0x000fe80000100a00 */
[----:B------:R-:W-:Y:S04]  /*444a0*/  STL.64 [R1+0x2890], R10 ;  /* 0x0028900a01007387 */ /* 0x000fe80000100a00 */
[----:B0-----:R-:W5:Y:S04]  /*444b0*/  LDL.LU R4, [R1+0x1c0] ;  /* 0x0001c00001047983 */ /* 0x001f680000300800 */
[----:B------:R-:W5:Y:S04]  /*444c0*/  LDL.LU R5, [R1+0x1c4] ;  /* 0x0001c40001057983 */ /* 0x000f680000300800 */
[----:B------:R-:W3:Y:S04]  /*444d0*/  LDL.LU R6, [R1+0x1c8] ;  /* 0x0001c80001067983 */ /* 0x000ee80000300800 */
[----:B------:R-:W3:Y:S04]  /*444e0*/  LDL.LU R7, [R1+0x1cc] ;  /* 0x0001cc0001077983 */ /* 0x000ee80000300800 */
[----:B---3--:R-:W-:Y:S04]  /*444f0*/  STL.64 [R1+0x2888], R6 ;  /* 0x0028880601007387 */ /* 0x008fe80000100a00 */
[----:B-----5:R0:W-:Y:S04]  /*44500*/  STL.64 [R1+0x2880], R4 ;  /* 0x0028800401007387 */ /* 0x0201e80000100a00 */
[----:B0-----:R-:W3:Y:S04]  /*44510*/  LDL.LU R4, [R1+0x1f0] ;  /* 0x0001f00001047983 */ /* 0x001ee80000300800 */
[----:B------:R-:W3:Y:S04]  /*44520*/  LDL.LU R5, [R1+0x1f4] ;  /* 0x0001f40001057983 */ /* 0x000ee80000300800 */
[----:B------:R-:W5:Y:S01]  /*44530*/  LDL.LU R6, [R1+0x1f8] ;  /* 0x0001f80001067983 */ /* 0x000f620000300800 */
[----:B----4-:R-:W-:-:S03]  /*44540*/  IMAD.MOV.U32 R7, RZ, RZ, R19 ;  /* 0x000000ffff077224 */ /* 0x010fc600078e0013 */
[----:B------:R-:W4:Y:S04]  /*44550*/  LDL.LU R19, [R1+0x28f4] ;  /* 0x0028f40001137983 */ /* 0x000f280000300800 */
[----:B-----5:R-:W-:Y:S04]  /*44560*/  STL.64 [R1+0x28a0], R6 ;  /* 0x0028a00601007387 */ /* 0x020fe80000100a00 */
[----:B---3--:R0:W-:Y:S04]  /*44570*/  STL.64 [R1+0x2898], R4 ;  /* 0x0028980401007387 */ /* 0x0081e80000100a00 */
[----:B0-----:R-:W3:Y:S04]  /*44580*/  LDL.LU R4, [R1+0x200] ;  /* 0x0002000001047983 */ /* 0x001ee80000300800 */
[----:B------:R-:W3:Y:S04]  /*44590*/  LDL.LU R5, [R1+0x204] ;  /* 0x0002040001057983 */ /* 0x000ee80000300800 */
[----:B------:R-:W5:Y:S04]  /*445a0*/  LDL.LU R6, [R1+0x208] ;  /* 0x0002080001067983 */ /* 0x000f680000300800 */
[----:B------:R-:W5:Y:S01]  /*445b0*/  LDL.LU R7, [R1+0x20c] ;  /* 0x00020c0001077983 */ /* 0x000f620000300800 */
[----:B------:R-:W-:-:S03]  /*445c0*/  IMAD R17, R17, 0x100, R0 ;  /* 0x0000010011117824 */ /* 0x000fc600078e0200 */
[----:B-----5:R-:W-:Y:S04]  /*445d0*/  STL.64 [R1+0x28b8], R6 ;  /* 0x0028b80601007387 */ /* 0x020fe80000100a00 */
[----:B---3--:R0:W-:Y:S04]  /*445e0*/  STL.64 [R1+0x28b0], R4 ;  /* 0x0028b00401007387 */ /* 0x0081e80000100a00 */
[----:B0-----:R-:W3:Y:S04]  /*445f0*/  LDL.LU R4, [R1+0x230] ;  /* 0x0002300001047983 */ /* 0x001ee80000300800 */
[----:B------:R-:W3:Y:S04]  /*44600*/  LDL.LU R5, [R1+0x234] ;  /* 0x0002340001057983 */ /* 0x000ee80000300800 */
[----:B------:R-:W5:Y:S01]  /*44610*/  LDL.LU R6, [R1+0x238] ;  /* 0x0002380001067983 */ /* 0x000f620000300800 */
[----:B----4-:R-:W-:-:S03]  /*44620*/  IMAD.MOV.U32 R7, RZ, RZ, R19 ;  /* 0x000000ffff077224 */ /* 0x010fc600078e0013 */
[----:B------:R-:W4:Y:S04]  /*44630*/  LDL.LU R0, [R1+0xa60] ;  /* 0x000a600001007983 */ /* 0x000f280000300800 */
[----:B------:R-:W4:Y:S04]  /*44640*/  LDL.LU R19, [R1+0xa5c] ;  /* 0x000a5c0001137983 */ /* 0x000f280000300800 */
[----:B------:R-:W3:Y:S04]  /*44650*/  LDL R10, [R1+0x408] ;  /* 0x00040800010a7983 */ /* 0x000ee80000100800 */
[----:B------:R-:W3:Y:S01]  /*44660*/  LDL R11, [R1+0x40c] ;  /* 0x00040c00010b7983 */ /* 0x000ee20000100800 */
[----:B--2---:R-:W-:-:S02]  /*44670*/  IMAD.MOV.U32 R8, RZ, RZ, R27 ;  /* 0x000000ffff087224 */ /* 0x004fc400078e001b */
[----:B------:R-:W-:Y:S01]  /*44680*/  IMAD.MOV.U32 R9, RZ, RZ, R26 ;  /* 0x000000ffff097224 */ /* 0x000fe200078e001a */
[----:B------:R-:W2:Y:S04]  /*44690*/  LDL R27, [R1+0x3ec] ;  /* 0x0003ec00011b7983 */ /* 0x000ea80000100800 */
[----:B------:R-:W4:Y:S04]  /*446a0*/  LDL R26, [R1+0x3e8] ;  /* 0x0003e800011a7983 */ /* 0x000f280000100800 */
[----:B------:R-:W2:Y:S04]  /*446b0*/  LDL R28, [R1+0x3f8] ;  /* 0x0003f800011c7983 */ /* 0x000ea80000100800 */
[----:B------:R-:W2:Y:S04]  /*446c0*/  LDL R29, [R1+0x3fc] ;  /* 0x0003fc00011d7983 */ /* 0x000ea80000100800 */
[----:B---3--:R-:W-:Y:S04]  /*446d0*/  STL.64 [R1+0x28e8], R10 ;  /* 0x0028e80a01007387 */ /* 0x008fe80000100a00 */
[----:B------:R0:W-:Y:S04]  /*446e0*/  STL.64 [R1+0x28e0], R8 ;  /* 0x0028e00801007387 */ /* 0x0001e80000100a00 */
[----:B0-----:R-:W3:Y:S04]  /*446f0*/  LDL.LU R8, [R1+0x2f0] ;  /* 0x0002f00001087983 */ /* 0x001ee80000300800 */
[----:B------:R-:W3:Y:S04]  /*44700*/  LDL.LU R9, [R1+0x2f4] ;  /* 0x0002f40001097983 */ /* 0x000ee80000300800 */
[----:B------:R-:W3:Y:S04]  /*44710*/  LDL.LU R10, [R1+0x2f8] ;  /* 0x0002f800010a7983 */ /* 0x000ee80000300800 */
[----:B------:R-:W3:Y:S04]  /*44720*/  LDL.LU R11, [R1+0x2fc] ;  /* 0x0002fc00010b7983 */ /* 0x000ee80000300800 */
[----:B-----5:R-:W-:Y:S04]  /*44730*/  STL.64 [R1+0x28c8], R6 ;  /* 0x0028c80601007387 */ /* 0x020fe80000100a00 */
[----:B------:R0:W-:Y:S04]  /*44740*/  STL.64 [R1+0x28c0], R4 ;  /* 0x0028c00401007387 */ /* 0x0001e80000100a00 */
[----:B0-----:R-:W5:Y:S04]  /*44750*/  LDL.LU R4, [R1+0x240] ;  /* 0x0002400001047983 */ /* 0x001f680000300800 */
[----:B------:R-:W5:Y:S04]  /*44760*/  LDL.LU R5, [R1+0x244] ;  /* 0x0002440001057983 */ /* 0x000f680000300800 */
[----:B------:R-:W4:Y:S04]  /*44770*/  LDL.LU R6, [R1+0x248] ;  /* 0x0002480001067983 */ /* 0x000f280000300800 */
[----:B------:R-:W4:Y:S01]  /*44780*/  LDL.LU R7, [R1+0x24c] ;  /* 0x00024c0001077983 */ /* 0x000f220000300800 */
[----:B------:R-:W-:-:S02]  /*44790*/  F2FP.F16.E4M3.UNPACK_B R24, R24 ;  /* 0x00000018ff18723e */ /* 0x000fc400020006ff */
[----:B------:R-:W-:Y:S01]  /*447a0*/  F2FP.F16.E4M3.UNPACK_B R25, R25 ;  /* 0x00000019ff19723e */ /* 0x000fe200020006ff */
[----:B----4-:R-:W-:Y:S04]  /*447b0*/  STL.64 [R1+0x28d8], R6 ;  /* 0x0028d80601007387 */ /* 0x010fe80000100a00 */
[----:B-----5:R0:W-:Y:S04]  /*447c0*/  STL.64 [R1+0x28d0], R4 ;  /* 0x0028d00401007387 */ /* 0x0201e80000100a00 */
[----:B0-----:R-:W4:Y:S04]  /*447d0*/  LDL.LU R4, [R1+0x310] ;  /* 0x0003100001047983 */ /* 0x001f280000300800 */
[----:B------:R-:W4:Y:S04]  /*447e0*/  LDL.LU R5, [R1+0x314] ;  /* 0x0003140001057983 */ /* 0x000f280000300800 */
[----:B------:R-:W4:Y:S04]  /*447f0*/  LDL.LU R6, [R1+0x318] ;  /* 0x0003180001067983 */ /* 0x000f280000300800 */
[----:B------:R-:W4:Y:S01]  /*44800*/  LDL.LU R7, [R1+0x31c] ;  /* 0x00031c0001077983 */ /* 0x000f220000300800 */
[----:B------:R-:W-:-:S02]  /*44810*/  F2FP.F16.E4M3.UNPACK_B R26, R26 ;  /* 0x0000001aff1a723e */ /* 0x000fc400020006ff */
[----:B--2---:R-:W-:Y:S01]  /*44820*/  F2FP.F16.E4M3.UNPACK_B R27, R27 ;  /* 0x0000001bff1b723e */ /* 0x004fe200020006ff */
[----:B---3--:R-:W-:Y:S01]  /*44830*/  HMMA.16816.F32 R8, R12, R24, R8 ;  /* 0x000000180c08723c */ /* 0x008fe20000001808 */
[----:B------:R-:W-:Y:S04]  /*44840*/  STL.64 [R1+0x2800], R22 ;  /* 0x0028001601007387 */ /* 0x000fe80000100a00 */
[----:B------:R0:W-:Y:S01]  /*44850*/  STL.64 [R1+0x27f8], R20 ;  /* 0x0027f81401007387 */ /* 0x0001e20000100a00 */
[----:B------:R-:W-:-:S03]  /*44860*/  IMAD R19, R19, 0x100, R0 ;  /* 0x0000010013137824 */ /* 0x000fc600078e0200 */
[----:B0-----:R-:W2:Y:S04]  /*44870*/  LDL.LU R20, [R1+0x160] ;  /* 0x0001600001147983 */ /* 0x001ea80000300800 */
[----:B------:R-:W2:Y:S04]  /*44880*/  LDL.LU R21, [R1+0x164] ;  /* 0x0001640001157983 */ /* 0x000ea80000300800 */
[----:B------:R-:W2:Y:S04]  /*44890*/  LDL.LU R22, [R1+0x168] ;  /* 0x0001680001167983 */ /* 0x000ea80000300800 */
[----:B------:R-:W2:Y:S04]  /*448a0*/  LDL.LU R23, [R1+0x16c] ;  /* 0x00016c0001177983 */ /* 0x000ea80000300800 */
[----:B------:R-:W3:Y:S04]  /*448b0*/  LDL.LU R0, [R1+0x28f0] ;  /* 0x0028f00001007983 */ /* 0x000ee80000300800 */
[----:B------:R-:W-:Y:S04]  /*448c0*/  STL.64 [R1+0x250], R8 ;  /* 0x0002500801007387 */ /* 0x000fe80000100a00 */
[----:B------:R0:W-:Y:S04]  /*448d0*/  STL.64 [R1+0x258], R10 ;  /* 0x0002580a01007387 */ /* 0x0001e80000100a00 */
[----:B0-----:R-:W5:Y:S04]  /*448e0*/  LDL.LU.64 R10, [R1+0x28e8] ;  /* 0x0028e800010a7983 */ /* 0x001f680000300a00 */
[----:B------:R-:W2:Y:S04]  /*448f0*/  LDL.LU.64 R8, [R1+0x28e0] ;  /* 0x0028e00001087983 */ /* 0x000ea80000300a00 */
        /* <DEDUP_REMOVED lines=10> */
[----:B------:R-:W-:Y:S06]  /*449a0*/  STL [R1+0x27c8], R27 ;  /* 0x0027c81b01007387 */ /* 0x000fec0000100800 */
[----:B----4-:R-:W-:-:S15]  /*449b0*/  HMMA.16816.F32 R4, R12, R28, R4 ;  /* 0x0000001c0c04723c */ /* 0x010fde0000001804 */
[----:B------:R-:W-:-:S08]  /*449c0*/  NOP ;  /* 0x0000000000007918 */ /* 0x000fd00000000000 */
[----:B------:R-:W-:Y:S04]  /*449d0*/  STL.64 [R1+0x270], R4 ;  /* 0x0002700401007387 */ /* 0x000fe80000100a00 */
[----:B------:R0:W-:Y:S04]  /*449e0*/  STL.64 [R1+0x278], R6 ;  /* 0x0002780601007387 */ /* 0x0001e80000100a00 */
[----:B0-----:R-:W4:Y:S04]  /*449f0*/  LDL.LU.64 R6, [R1+0x28c8] ;  /* 0x0028c80001067983 */ /* 0x001f280000300a00 */
[----:B------:R-:W4:Y:S01]  /*44a00*/  LDL.LU.64 R4, [R1+0x28c0] ;  /* 0x0028c00001047983 */ /* 0x000f220000300a00 */
[----:B-----5:R-:W-:-:S02]  /*44a10*/  F2FP.F16.E4M3.UNPACK_B R10, R10 ;  /* 0x0000000aff0a723e */ /* 0x020fc400020006ff */
[----:B------:R-:W-:Y:S02]  /*44a20*/  F2FP.F16.E4M3.UNPACK_B R11, R11 ;  /* 0x0000000bff0b723e */ /* 0x000fe400020006ff */
[----:B------:R-:W-:Y:S02]  /*44a30*/  F2FP.F16.E4M3.UNPACK_B R16, R16 ;  /* 0x00000010ff10723e */ /* 0x000fe400020006ff */
[----:B------:R-:W-:Y:S02]  /*44a40*/  F2FP.F16.E4M3.UNPACK_B R18, R18 ;  /* 0x00000012ff12723e */ /* 0x000fe400020006ff */
[----:B------:R-:W-:Y:S01]  /*44a50*/  F2FP.F16.E4M3.UNPACK_B R17, R17 ;  /* 0x00000011ff11723e */ /* 0x000fe200020006ff */
[----:B----4-:R-:W-:Y:S01]  /*44a60*/  HMMA.16816.F32 R12, R12, R10, R4 ;  /* 0x0000000a0c0c723c */ /* 0x010fe20000001804 */
[----:B------:R-:W2:Y:S04]  /*44a70*/  LDL.LU.64 R6, [R1+0x28b8] ;  /* 0x0028b80001067983 */ /* 0x000ea80000300a00 */
[----:B------:R-:W2:Y:S01]  /*44a80*/  LDL.LU.64 R4, [R1+0x28b0] ;  /* 0x0028b00001047983 */ /* 0x000ea20000300a00 */
[----:B------:R-:W-:Y:S01]  /*44a90*/  F2FP.F16.E4M3.UNPACK_B R19, R19 ;  /* 0x00000013ff13723e */ /* 0x000fe200020006ff */
[----:B------:R-:W-:-:S02]  /*44aa0*/  IMAD.MOV.U32 R24, RZ, RZ, R10 ;  /* 0x000000ffff187224 */ /* 0x000fc400078e000a */
[----:B------:R-:W-:-:S14]  /*44ab0*/  IMAD.MOV.U32 R25, RZ, RZ, R11 ;  /* 0x000000ffff197224 */ /* 0x000fdc00078e000b */
[----:B------:R-:W-:Y:S04]  /*44ac0*/  STL.64 [R1+0x260], R12 ;  /* 0x0002600c01007387 */ /* 0x000fe80000100a00 */
[----:B------:R0:W-:Y:S04]  /*44ad0*/  STL.64 [R1+0x268], R14 ;  /* 0x0002680e01007387 */ /* 0x0001e80000100a00 */
[----:B0-----:R-:W4:Y:S01]  /*44ae0*/  LDL.LU R14, [R1] ;  /* 0x00000000010e7983 */ /* 0x001f220000300800 */
[----:B---3--:R-:W-:-:S03]  /*44af0*/  IMAD.MOV.U32 R15, RZ, RZ, R0 ;  /* 0x000000ffff0f7224 */ /* 0x008fc600078e0000 */
[----:B------:R-:W3:Y:S01]  /*44b00*/  LDL.LU R0, [R1+0x28a8] ;  /* 0x0028a80001007983 */ /* 0x000ee20000300800 */
[----:B--2---:R-:W-:Y:S03]  /*44b10*/  HMMA.16816.F32 R8, R16, R8, R4 ;  /* 0x000000081008723c */ /* 0x004fe60000001804 */
[----:B------:R-:W2:Y:S04]  /*44b20*/  LDL.LU.64 R6, [R1+0x28a0] ;  /* 0x0028a00001067983 */ /* 0x000ea80000300a00 */
[----:B------:R-:W2:-:S15]  /*44b30*/  LDL.LU.64 R4, [R1+0x2898] ;  /* 0x0028980001047983 */ /* 0x000e9e0000300a00 */
[----:B------:R-:W-:-:S01]  /*44b40*/  NOP ;  /* 0x0000000000007918 */ /* 0x000fc20000000000 */
[----:B------:R-:W-:Y:S04]  /*44b50*/  STL.64 [R1+0x240], R8 ;  /* 0x0002400801007387 */ /* 0x000fe80000100a00 */
[----:B------:R0:W-:Y:S04]  /*44b60*/  STL.64 [R1+0x248], R10 ;  /* 0x0002480a01007387 */ /* 0x0001e80000100a00 */
[----:B0-----:R-:W2:Y:S02]  /*44b70*/  LDL.LU.64 R10, [R1+0x2890] ;  /* 0x00289000010a7983 */ /* 0x001ea40000300a00 */
[----:B--2---:R-:W-:Y:S02]  /*44b80*/  HMMA.16816.F32 R8, R16, R10, R4 ;  /* 0x0000000a1008723c */ /* 0x004fe40000001804 */
[----:B------:R-:W2:Y:S04]  /*44b90*/  LDL.LU.64 R6, [R1+0x2888] ;  /* 0x0028880001067983 */ /* 0x000ea80000300a00 */
[----:B------:R-:W2:-:S15]  /*44ba0*/  LDL.LU.64 R4, [R1+0x2880] ;  /* 0x0028800001047983 */ /* 0x000e9e0000300a00 */
[----:B------:R-:W-:-:S02]  /*44bb0*/  NOP ;  /* 0x0000000000007918 */ /* 0x000fc40000000000 */
[----:B------:R0:W-:Y:S04]  /*44bc0*/  STL.64 [R1+0x230], R8 ;  /* 0x0002300801007387 */ /* 0x0001e80000100a00 */
[----:B------:R2:W-:Y:S04]  /*44bd0*/  STL.64 [R1+0x238], R10 ;  /* 0x0002380a01007387 */ /* 0x0005e80000100a00 */
[----:B0-----:R-:W2:Y:S02]  /*44be0*/  LDL.LU.64 R8, [R1+0x2878] ;  /* 0x0028780001087983 */ /* 0x001ea40000300a00 */
[----:B--2---:R-:W-:Y:S02]  /*44bf0*/  HMMA.16816.F32 R8, R16, R8, R4 ;  /* 0x000000081008723c */ /* 0x004fe40000001804 */
[----:B------:R-:W2:Y:S04]  /*44c00*/  LDL.LU.64 R6, [R1+0x2870] ;  /* 0x0028700001067983 */ /* 0x000ea80000300a00 */
[----:B------:R-:W2:-:S15]  /*44c10*/  LDL.LU.64 R4, [R1+0x2868] ;  /* 0x0028680001047983 */ /* 0x000e9e0000300a00 */
[----:B------:R-:W-:-:S02]  /*44c20*/  NOP ;  /* 0x0000000000007918 */ /* 0x000fc40000000000 */
[----:B------:R-:W-:Y:S04]  /*44c30*/  STL.64 [R1+0x200], R8 ;  /* 0x0002000801007387 */ /* 0x000fe80000100a00 */
[----:B------:R0:W-:Y:S04]  /*44c40*/  STL.64 [R1+0x208], R10 ;  /* 0x0002080a01007387 */ /* 0x0001e80000100a00 */
[----:B0-----:R-:W2:Y:S02]  /*44c50*/  LDL.LU.64 R10, [R1+0x2860] ;  /* 0x00286000010a7983 */ /* 0x001ea40000300a00 */
[----:B--2---:R-:W-:Y:S02]  /*44c60*/  HMMA.16816.F32 R8, R16, R10, R4 ;  /* 0x0000000a1008723c */ /* 0x004fe40000001804 */
[----:B------:R-:W4:Y:S04]  /*44c70*/  LDL.LU.64 R6, [R1+0x2858] ;  /* 0x0028580001067983 */ /* 0x000f280000300a00 */
[----:B------:R-:W4:-:S15]  /*44c80*/  LDL.LU.64 R4, [R1+0x2850] ;  /* 0x0028500001047983 */ /* 0x000f1e0000300a00 */
[----:B------:R-:W-:-:S02]  /*44c90*/  NOP ;  /* 0x0000000000007918 */ /* 0x000fc40000000000 */
[----:B------:R-:W-:Y:S04]  /*44ca0*/  STL.64 [R1+0x1d0], R8 ;  /* 0x0001d00801007387 */ /* 0x000fe80000100a00 */
[----:B------:R0:W-:Y:S04]  /*44cb0*/  STL.64 [R1+0x1d8], R10 ;  /* 0x0001d80a01007387 */ /* 0x0001e80000100a00 */
[----:B0-----:R-:W2:Y:S04]  /*44cc0*/  LDL.LU.64 R10, [R1+0x2848] ;  /* 0x00284800010a7983 */ /* 0x001ea80000300a00 */
[----:B------:R-:W2:Y:S01]  /*44cd0*/  LDL.LU.64 R8, [R1+0x2840] ;  /* 0x0028400001087983 */ /* 0x000ea20000300a00 */
[----:B----4-:R-:W-:Y:S03]  /*44ce0*/  HMMA.16816.F32 R12, R16, R14, R4 ;  /* 0x0000000e100c723c */ /* 0x010fe60000001804 */
[----:B------:R-:W4:Y:S04]  /*44cf0*/  LDL.LU.64 R6, [R1+0x2838] ;  /* 0x0028380001067983 */ /* 0x000f280000300a00 */
[----:B------:R-:W2:-:S15]  /*44d00*/  LDL.LU.64 R4, [R1+0x2830] ;  /* 0x0028300001047983 */ /* 0x000e9e0000300a00 */
[----:B------:R-:W-:-:S01]  /*44d10*/  NOP ;  /* 0x0000000000007918 */ /* 0x000fc20000000000 */
[----:B------:R-:W-:Y:S04]  /*44d20*/  STL.64 [R1+0x1a0], R12 ;  /* 0x0001a00c01007387 */ /* 0x000fe80000100a00 */
[----:B------:R0:W-:Y:S02]  /*44d30*/  STL.64 [R1+0x1a8], R14 ;  /* 0x0001a80e01007387 */ /* 0x0001e40000100a00 */
[----:B0-----:R-:W-:Y:S02]  /*44d40*/  HMMA.16816.F32 R12, R16, R2, R20 ;  /* 0x00000002100c723c */ /* 0x001fe40000001814 */
[----:B------:R-:W5:-:S15]  /*44d50*/  LDL.LU R20, [R1+0xd0] ;  /* 0x0000d00001147983 */ /* 0x000f5e0000300800 */
[----:B------:R-:W-:-:S06]  /*44d60*/  NOP ;  /* 0x0000000000007918 */ /* 0x000fcc0000000000 */
[----:B------:R-:W-:Y:S04]  /*44d70*/  STL.64 [R1+0x180], R12 ;  /* 0x0001800c01007387 */ /* 0x000fe80000100a00 */
[----:B------:R-:W-:Y:S01]  /*44d80*/  STL.64 [R1+0x188], R14 ;  /* 0x0001880e01007387 */ /* 0x000fe20000100a00 */
[----:B--2---:R-:W-:-:S15]  /*44d90*/  HMMA.16816.F32 R8, R16, R4, R8 ;  /* 0x000000041008723c */ /* 0x004fde0000001808 */
[----:B------:R-:W-:-:S08]  /*44da0*/  NOP ;  /* 0x0000000000007918 */ /* 0x000fd00000000000 */
[----:B------:R0:W-:Y:S04]  /*44db0*/  STL.64 [R1+0x150], R8 ;  /* 0x0001500801007387 */ /* 0x0001e80000100a00 */
[----:B------:R1:W-:Y:S04]  /*44dc0*/  STL.64 [R1+0x158], R10 ;  /* 0x0001580a01007387 */ /* 0x0003e80000100a00 */
[----:B------:R-:W5:Y:S04]  /*44dd0*/  LDL.LU R21, [R1+0xd4] ;  /* 0x0000d40001157983 */ /* 0x000f680000300800 */
[----:B------:R-:W2:Y:S04]  /*44de0*/  LDL.LU R22, [R1+0xd8] ;  /* 0x0000d80001167983 */ /* 0x000ea80000300800 */
[----:B------:R-:W2:Y:S04]  /*44df0*/  LDL.LU R23, [R1+0xdc] ;  /* 0x0000dc0001177983 */ /* 0x000ea80000300800 */
[----:B0-----:R-:W4:Y:S04]  /*44e00*/  LDL.LU R8, [R1+0x110] ;  /* 0x0001100001087983 */ /* 0x001f280000300800 */
[----:B------:R-:W4:Y:S04]  /*44e10*/  LDL.LU R9, [R1+0x114] ;  /* 0x0001140001097983 */ /* 0x000f280000300800 */
[----:B-1----:R-:W4:Y:S04]  /*44e20*/  LDL.LU R10, [R1+0x118] ;  /* 0x00011800010a7983 */ /* 0x002f280000300800 */
[----:B------:R-:W4:Y:S04]  /*44e30*/  LDL.LU R11, [R1+0x11c] ;  /* 0x00011c00010b7983 */ /* 0x000f280000300800 */
[----:B--2---:R-:W-:Y:S04]  /*44e40*/  STL.64 [R1+0x2810], R22 ;  /* 0x0028101601007387 */ /* 0x004fe80000100a00 */
[----:B-----5:R0:W-:Y:S04]  /*44e50*/  STL.64 [R1+0x2808], R20 ;  /* 0x0028081401007387 */ /* 0x0201e80000100a00 */
[----:B0-----:R-:W2:Y:S04]  /*44e60*/  LDL.LU R20, [R1+0xf0] ;  /* 0x0000f00001147983 */ /* 0x001ea80000300800 */
[----:B------:R-:W2:Y:S04]  /*44e70*/  LDL.LU R21, [R1+0xf4] ;  /* 0x0000f40001157983 */ /* 0x000ea80000300800 */
[----:B------:R-:W2:Y:S04]  /*44e80*/  LDL.LU R22, [R1+0xf8] ;  /* 0x0000f80001167983 */ /* 0x000ea80000300800 */
[----:B------:R-:W2:Y:S04]  /*44e90*/  LDL.LU R23, [R1+0xfc] ;  /* 0x0000fc0001177983 */ /* 0x000ea80000300800 */
[----:B------:R-:W5:Y:S04]  /*44ea0*/  LDL.LU R12, [R1+0x50] ;  /* 0x00005000010c7983 */ /* 0x000f680000300800 */
[----:B------:R-:W5:Y:S04]  /*44eb0*/  LDL.LU R13, [R1+0x54] ;  /* 0x00005400010d7983 */ /* 0x000f680000300800 */
[----:B------:R-:W4:Y:S01]  /*44ec0*/  LDL.LU R14, [R1+0x58] ;  /* 0x00005800010e7983 */ /* 0x000f220000300800 */
[----:B---3--:R-:W-:-:S03]  /*44ed0*/  IMAD.MOV.U32 R15, RZ, RZ, R0 ;  /* 0x000000ffff0f7224 */ /* 0x008fc600078e0000 */
[----:B------:R-:W3:Y:S04]  /*44ee0*/  LDL.LU R0, [R1+0x282c] ;  /* 0x00282c0001007983 */ /* 0x000ee80000300800 */
[----:B----4-:R-:W-:Y:S04]  /*44ef0*/  STL.64 [R1+0x27c0], R14 ;  /* 0x0027c00e01007387 */ /* 0x010fe80000100a00 */
[----:B-----5:R0:W-:Y:S04]  /*44f00*/  STL.64 [R1+0x27b8], R12 ;  /* 0x0027b80c01007387 */ /* 0x0201e80000100a00 */
[----:B0-----:R-:W4:Y:S04]  /*44f10*/  LDL.LU R12, [R1+0x70] ;  /* 0x00007000010c7983 */ /* 0x001f280000300800 */
[----:B------:R-:W4:Y:S04]  /*44f20*/  LDL.LU R13, [R1+0x74] ;  /* 0x00007400010d7983 */ /* 0x000f280000300800 */
[----:B------:R-:W5:Y:S04]  /*44f30*/  LDL.LU R14, [R1+0x78] ;  /* 0x00007800010e7983 */ /* 0x000f680000300800 */
[----:B------:R-:W5:Y:S01]  /*44f40*/  LDL.LU R15, [R1+0x7c] ;  /* 0x00007c00010f7983 */ /* 0x000f620000300800 */
[----:B------:R-:W-:Y:S03]  /*44f50*/  HMMA.16816.F32 R8, R16, R6, R8 ;  /* 0x000000061008723c */ /* 0x000fe60000001808 */
[----:B-----5:R3:W-:Y:S04]  /*44f60*/  STL.64 [R1+0x27d8], R14 ;  /* 0x0027d80e01007387 */ /* 0x0207e80000100a00 */
[----:B----4-:R0:W-:Y:S01]  /*44f70*/  STL.64 [R1+0x27d0], R12 ;  /* 0x0027d00c01007387 */ /* 0x0101e20000100a00 */
[----:B---3--:R-:W-:-:S03]  /*44f80*/  IMAD.MOV.U32 R14, RZ, RZ, R0 ;  /* 0x000000ffff0e7224 */ /* 0x008fc600078e0000 */
[----:B0-----:R-:W3:Y:S04]  /*44f90*/  LDL.LU R12, [R1+0x80] ;  /* 0x00008000010c7983 */ /* 0x001ee80000300800 */
[----:B------:R-:W3:Y:S04]  /*44fa0*/  LDL.LU R13, [R1+0x84] ;  /* 0x00008400010d7983 */ /* 0x000ee80000300800 */
[----:B------:R-:W4:Y:S04]  /*44fb0*/  LDL.LU R0, [R1+0x2828] ;  /* 0x0028280001007983 */ /* 0x000f280000300800 */
[----:B------:R-:W5:Y:S04]  /*44fc0*/  LDL.LU R15, [R1+0x8c] ;  /* 0x00008c00010f7983 */ /* 0x000f680000300800 */
[----:B-----5:R-:W-:Y:S04]  /*44fd0*/  STL.64 [R1+0x27f0], R14 ;  /* 0x0027f00e01007387 */ /* 0x020fe80000100a00 */
[----:B---3--:R0:W-:Y:S04]  /*44fe0*/  STL.64 [R1+0x27e8], R12 ;  /* 0x0027e80c01007387 */ /* 0x0081e80000100a00 */
[----:B0-----:R-:W3:Y:S04]  /*44ff0*/  LDL.LU R12, [R1+0xb0] ;  /* 0x0000b000010c7983 */ /* 0x001ee80000300800 */
[----:B------:R-:W3:Y:S04]  /*45000*/  LDL.LU R13, [R1+0xb4] ;  /* 0x0000b400010d7983 */ /* 0x000ee80000300800 */
[----:B------:R-:W3:Y:S04]  /*45010*/  LDL.LU R14, [R1+0xb8] ;  /* 0x0000b800010e7983 */ /* 0x000ee80000300800 */
[----:B------:R-:W5:Y:S04]  /*45020*/  LDL.LU R27, [R1+0xa68] ;  /* 0x000a6800011b7983 */ /* 0x000f680000300800 */
[----:B------:R-:W5:Y:S04]  /*45030*/  LDL.LU R4, [R1+0xa64] ;  /* 0x000a640001047983 */ /* 0x000f680000300800 */
[----:B------:R-:W5:Y:S04]  /*45040*/  LDL.LU R5, [R1+0xa6c] ;  /* 0x000a6c0001057983 */ /* 0x000f680000300800 */
[----:B------:R-:W5:Y:S04]  /*45050*/  LDL.LU R2, [R1+0x308] ;  /* 0x0003080001027983 */ /* 0x000f680000300800 */
[----:B------:R-:W5:Y:S01]  /*45060*/  LDL.LU R3, [R1+0x30c] ;  /* 0x00030c0001037983 */ /* 0x000f620000300800 */
[----:B----4-:R-:W-:-:S03]  /*45070*/  IMAD.MOV.U32 R15, RZ, RZ, R0 ;  /* 0x000000ffff0f7224 */ /* 0x010fc600078e0000 */
[----:B------:R-:W-:Y:S04]  /*45080*/  STL.64 [R1+0x120], R8 ;  /* 0x0001200801007387 */ /* 0x000fe80000100a00 */
[----:B------:R0:W-:Y:S01]  /*45090*/  STL [R1+0x128], R10 ;  /* 0x0001280a01007387 */ /* 0x0001e20000100800 */
[----:B------:R-:W-:-:S03]  /*450a0*/  IMAD.MOV.U32 R0, RZ, RZ, R11 ;  /* 0x000000ffff007224 */ /* 0x000fc600078e000b */
[----:B0-----:R-:W4:Y:S04]  /*450b0*/  LDL.LU.64 R10, [R1+0x2820] ;  /* 0x00282000010a7983 */ /* 0x001f280000300a00 */
[----:B------:R-:W2:Y:S04]  /*450c0*/  LDL.LU.64 R8, [R1+0x2818] ;  /* 0x0028180001087983 */ /* 0x000ea80000300a00 */
[----:B------:R-:W5:Y:S04]  /*450d0*/  LDL.LU R6, [R1+0xa74] ;  /* 0x000a740001067983 */ /* 0x000f680000300800 */
[----:B------:R-:W5:Y:S04]  /*450e0*/  LDL.LU R7, [R1+0xa7c] ;  /* 0x000a7c0001077983 */ /* 0x000f680000300800 */
[----:B------:R-:W-:Y:S01]  /*450f0*/  STL [R1+0x26f0], R0 ;  /* 0x0026f00001007387 */ /* 0x000fe20000100800 */
[----:B--2---:R-:W-:-:S15]  /*45100*/  HMMA.16816.F32 R20, R16, R8, R20 ;  /* 0x000000081014723c */ /* 0x004fde0000001814 */
[----:B------:R-:W-:-:S08]  /*45110*/  NOP ;  /* 0x0000000000007918 */ /* 0x000fd00000000000 */
[----:B------:R-:W-:Y:S04]  /*45120*/  STL.64 [R1+0x110], R20 ;  /* 0x0001101401007387 */ /* 0x000fe80000100a00 */
[----:B------:R0:W-:Y:S04]  /*45130*/  STL.64 [R1+0x118], R22 ;  /* 0x0001181601007387 */ /* 0x0001e80000100a00 */
[----:B0-----:R-:W4:Y:S04]  /*45140*/  LDL.LU.64 R22, [R1+0x2810] ;  /* 0x0028100001167983 */ /* 0x001f280000300a00 */
[----:B------:R-:W4:Y:S02]  /*45150*/  LDL.LU.64 R20, [R1+0x2808] ;  /* 0x0028080001147983 */ /* 0x000f240000300a00 */
[----:B----4-:R-:W-:Y:S02]  /*45160*/  HMMA.16816.F32 R8, R16, R10, R20 ;  /* 0x0000000a1008723c */ /* 0x010fe40000001814 */
[----:B------:R-:W2:Y:S04]  /*45170*/  LDL.LU.64 R22, [R1+0x2800] ;  /* 0x0028000001167983 */ /* 0x000ea80000300a00 */
[----:B------:R-:W3:-:S15]  /*45180*/  LDL.LU.64 R20, [R1+0x27f8] ;  /* 0x0027f80001147983 */ /* 0x000ede0000300a00 */
[----:B------:R-:W-:-:S02]  /*45190*/  NOP ;  /* 0x0000000000007918 */ /* 0x000fc40000000000 */
[----:B------:R0:W-:Y:S04]  /*451a0*/  STL.64 [R1+0xf0], R8 ;  /* 0x0000f00801007387 */ /* 0x0001e80000100a00 */
[----:B------:R1:W-:Y:S04]  /*451b0*/  STL.64 [R1+0xf8], R10 ;  /* 0x0000f80a01007387 */ /* 0x0003e80000100a00 */
[----:B0-----:R-:W2:Y:S04]  /*451c0*/  LDL.LU R8, [R1+0xa0] ;  /* 0x0000a00001087983 */ /* 0x001ea80000300800 */
[----:B------:R-:W2:Y:S04]  /*451d0*/  LDL.LU R9, [R1+0xa4] ;  /* 0x0000a40001097983 */ /* 0x000ea80000300800 */
[----:B-1----:R-:W2:Y:S04]  /*451e0*/  LDL.LU R10, [R1+0xa8] ;  /* 0x0000a800010a7983 */ /* 0x002ea80000300800 */
[----:B------:R-:W2:Y:S01]  /*451f0*/  LDL.LU R11, [R1+0xac] ;  /* 0x0000ac00010b7983 */ /* 0x000ea20000300800 */
[C---:B---3--:R-:W-:Y:S06]  /*45200*/  HMMA.16816.F32 R12, R16.reuse, R20, R12 ;  /* 0x00000014100c723c */ /* 0x048fec000000180c */
[----:B--2---:R-:W-:-:S15]  /*45210*/  HMMA.16816.F32 R8, R16, R22, R8 ;  /* 0x000000161008723c */ /* 0x004fde0000001808 */
[----:B------:R-:W-:-:S02]  /*45220*/  NOP ;  /* 0x0000000000007918 */ /* 0x000fc40000000000 */
[----:B------:R-:W-:Y:S04]  /*45230*/  STL.64 [R1+0xd0], R12 ;  /* 0x0000d00c01007387 */ /* 0x000fe80000100a00 */
[----:B------:R0:W-:Y:S04]  /*45240*/  STL.64 [R1+0xd8], R14 ;  /* 0x0000d80e01007387 */ /* 0x0001e80000100a00 */
[----:B0-----:R-:W2:Y:S04]  /*45250*/  LDL.LU.64 R14, [R1+0x27f0] ;  /* 0x0027f000010e7983 */ /* 0x001ea80000300a00 */
[----:B------:R-:W2:Y:S04]  /*45260*/  LDL.LU.64 R12, [R1+0x27e8] ;  /* 0x0027e800010c7983 */ /* 0x000ea80000300a00 */
[----:B------:R-:W-:Y:S04]  /*45270*/  STL [R1+0xb0], R8 ;  /* 0x0000b00801007387 */ /* 0x000fe80000100800 */
[----:B------:R0:W-:Y:S02]  /*45280*/  STL.64 [R1+0xb8], R10 ;  /* 0x0000b80a01007387 */ /* 0x0001e40000100a00 */
[----:B0-----:R-:W-:-:S02]  /*45290*/  IMAD.MOV.U32 R10, RZ, RZ, R24 ;  /* 0x000000ffff0a7224 */ /* 0x001fc400078e0018 */
[----:B------:R-:W-:Y:S01]  /*452a0*/  IMAD.MOV.U32 R11, RZ, RZ, R25 ;  /* 0x000000ffff0b7224 */ /* 0x000fe200078e0019 */
[----:B------:R-:W2:Y:S04]  /*452b0*/  LDL.LU R24, [R1+0x27e4] ;  /* 0x0027e40001187983 */ /* 0x000ea80000300800 */
[----:B------:R-:W2:Y:S01]  /*452c0*/  LDL.LU R25, [R1+0x27e0] ;  /* 0x0027e00001197983 */ /* 0x000ea20000300800 */
[----:B------:R-:W-:-:S03]  /*452d0*/  IMAD.MOV.U32 R0, RZ, RZ, R9 ;  /* 0x000000ffff007224 */ /* 0x000fc600078e0009 */
[----:B------:R-:W3:Y:S04]  /*452e0*/  LDL.LU R8, [R1+0x328] ;  /* 0x0003280001087983 */ /* 0x000ee80000300800 */
[----:B------:R-:W4:Y:S04]  /*452f0*/  LDL.LU R9, [R1+0x32c] ;  /* 0x00032c0001097983 */ /* 0x000f280000300800 */
[----:B------:R-:W3:Y:S04]  /*45300*/  LDL.LU R20, [R1+0x60] ;  /* 0x0000600001147983 */ /* 0x000ee80000300800 */
[----:B------:R-:W3:Y:S04]  /*45310*/  LDL.LU R21, [R1+0x64] ;  /* 0x0000640001157983 */ /* 0x000ee80000300800 */
[----:B------:R-:W4:Y:S04]  /*45320*/  LDL.LU R22, [R1+0x68] ;  /* 0x0000680001167983 */ /* 0x000f280000300800 */
[----:B------:R-:W4:Y:S01]  /*45330*/  LDL.LU R23, [R1+0x6c] ;  /* 0x00006c0001177983 */ /* 0x000f220000300800 */
[----:B-----5:R-:W-:Y:S01]  /*45340*/  IMAD R4, R4, 0x100, R27 ;  /* 0x0000010004047824 */ /* 0x020fe200078e021b */
[C---:B--2---:R-:W-:Y:S02]  /*45350*/  HMMA.16816.F32 R12, R16.reuse, R24, R12 ;  /* 0x00000018100c723c */ /* 0x044fe4000000180c */
[----:B----4-:R-:W-:Y:S04]  /*45360*/  STL.64 [R1+0x27b0], R22 ;  /* 0x0027b01601007387 */ /* 0x010fe80000100a00 */
[----:B---3--:R0:W-:Y:S04]  /*45370*/  STL.64 [R1+0x27a8], R20 ;  /* 0x0027a81401007387 */ /* 0x0081e80000100a00 */
[----:B0-----:R-:W2:Y:S04]  /*45380*/  LDL.LU R20, [R1+0x30] ;  /* 0x0000300001147983 */ /* 0x001ea80000300800 */
[----:B------:R-:W2:Y:S04]  /*45390*/  LDL.LU R21, [R1+0x34] ;  /* 0x0000340001157983 */ /* 0x000ea80000300800 */
[----:B------:R-:W2:Y:S04]  /*453a0*/  LDL.LU R22, [R1+0x38] ;  /* 0x0000380001167983 */ /* 0x000ea80000300800 */
[----:B------:R-:W2:Y:S04]  /*453b0*/  LDL.LU R23, [R1+0x3c] ;  /* 0x00003c0001177983 */ /* 0x000ea80000300800 */
[----:B------:R0:W-:Y:S04]  /*453c0*/  STL [R1+0x26f4], R0 ;  /* 0x0026f40001007387 */ /* 0x0001e80000100800 */
[----:B0-----:R-:W3:Y:S04]  /*453d0*/  LDL.LU R0, [R1+0xa80] ;  /* 0x000a800001007983 */ /* 0x001ee80000300800 */
[----:B------:R-:W-:Y:S04]  /*453e0*/  STL.64 [R1+0xa0], R12 ;  /* 0x0000a00c01007387 */ /* 0x000fe80000100a00 */
[----:B------:R0:W-:Y:S04]  /*453f0*/  STL.64 [R1+0xa8], R14 ;  /* 0x0000a80e01007387 */ /* 0x0001e80000100a00 */
[----:B0-----:R-:W4:Y:S04]  /*45400*/  LDL.LU.64 R14, [R1+0x27d8] ;  /* 0x0027d800010e7983 */ /* 0x001f280000300a00 */
[----:B------:R-:W4:Y:S04]  /*45410*/  LDL.LU.64 R12, [R1+0x27d0] ;  /* 0x0027d000010c7983 */ /* 0x000f280000300a00 */
[----:B------:R-:W5:Y:S04]  /*45420*/  LDL.LU R24, [R1+0xa78] ;  /* 0x000a780001187983 */ /* 0x000f680000300800 */
[----:B------:R-:W2:Y:S04]  /*45430*/  LDL.LU R25, [R1+0xa70] ;  /* 0x000a700001197983 */ /* 0x000ea80000300800 */
[----:B------:R-:W4:Y:S02]  /*45440*/  LDL.LU R27, [R1+0x27c8] ;  /* 0x0027c800011b7983 */ /* 0x000f240000300800 */
[----:B----4-:R-:W-:-:S15]  /*45450*/  HMMA.16816.F32 R12, R16, R26, R12 ;  /* 0x0000001a100c723c */ /* 0x010fde000000180c */
[----:B------:R-:W-:-:S08]  /*45460*/  NOP ;  /* 0x0000000000007918 */ /* 0x000fd00000000000 */
[----:B------:R-:W-:Y:S04]  /*45470*/  STL.64 [R1+0x70], R12 ;  /* 0x0000700c01007387 */ /* 0x000fe80000100a00 */
[----:B------:R0:W-:Y:S04]  /*45480*/  STL.64 [R1+0x78], R14 ;  /* 0x0000780e01007387 */ /* 0x0001e80000100a00 */
[----:B0-----:R-:W4:Y:S04]  /*45490*/  LDL.LU.64 R14, [R1+0x27c0] ;  /* 0x0027c000010e7983 */ /* 0x001f280000300a00 */
[----:B------:R-:W4:Y:S01]  /*454a0*/  LDL.LU.64 R12, [R1+0x27b8] ;  /* 0x0027b800010c7983 */ /* 0x000f220000300a00 */
[----:B------:R-:W-:Y:S01]  /*454b0*/  F2FP.F16.E4M3.UNPACK_B R2, R2.H1 ;  /* 0x00000002ff02723e */ /* 0x000fe200030006ff */
[----:B-----5:R-:W-:Y:S01]  /*454c0*/  IMAD R6, R6, 0x100, R24 ;  /* 0x0000010006067824 */ /* 0x020fe200078e0218 */
[----:B------:R-:W-:Y:S01]  /*454d0*/  F2FP.F16.E4M3.UNPACK_B R3, R3.H1 ;  /* 0x00000003ff03723e */ /* 0x000fe200030006ff */
[----:B------:R-:W5:Y:S01]  /*454e0*/  LDL.LU R24, [R1+0x90] ;  /* 0x0000900001187983 */ /* 0x000f620000300800 */
[----:B--2---:R-:W-:Y:S01]  /*454f0*/  IMAD R5, R5, 0x100, R25 ;  /* 0x0000010005057824 */ /* 0x004fe200078e0219 */
[C---:B----4-:R-:W-:Y:S06]  /*45500*/  HMMA.16816.F32 R12, R16.reuse, R28, R12 ;  /* 0x0000001c100c723c */ /* 0x050fec000000180c */
[----:B------:R-:W-:-:S15]  /*45510*/  HMMA.16816.F32 R16, R16, R10, R20 ;  /* 0x0000000a1010723c */ /* 0x000fde0000001814 */
[----:B------:R-:W-:-:S02]  /*45520*/  NOP ;  /* 0x0000000000007918 */ /* 0x000fc40000000000 */
[----:B------:R0:W-:Y:S04]  /*45530*/  STL.64 [R1+0x40], R12 ;  /* 0x0000400c01007387 */ /* 0x0001e80000100a00 */
[----:B------:R1:W-:Y:S04]  /*45540*/  STL.64 [R1+0x48], R14 ;  /* 0x0000480e01007387 */ /* 0x0003e80000100a00 */
[----:B------:R-:W-:Y:S04]  /*45550*/  STL [R1+0x28], R2 ;  /* 0x0000280201007387 */ /* 0x000fe80000100800 */
[----:B------:R-:W5:Y:S04]  /*45560*/  LDL.LU R25, [R1+0x94] ;  /* 0x0000940001197983 */ /* 0x000f680000300800 */
[----:B------:R-:W-:Y:S04]  /*45570*/  STL [R1+0x2c], R3 ;  /* 0x00002c0301007387 */ /* 0x000fe80000100800 */
[----:B------:R-:W5:Y:S04]  /*45580*/  LDL.LU R26, [R1+0x98] ;  /* 0x00009800011a7983 */ /* 0x000f680000300800 */
[----:B------:R-:W5:Y:S04]  /*45590*/  LDL.LU R27, [R1+0x9c] ;  /* 0x00009c00011b7983 */ /* 0x000f680000300800 */
[----:B0-----:R-:W2:Y:S04]  /*455a0*/  LDL.LU R12, [R1+0x338] ;  /* 0x00033800010c7983 */ /* 0x001ea80000300800 */
[----:B------:R-:W4:Y:S04]  /*455b0*/  LDL.LU R13, [R1+0x33c] ;  /* 0x00033c00010d7983 */ /* 0x000f280000300800 */
[----:B-1----:R-:W2:Y:S04]  /*455c0*/  LDL.LU R14, [R1+0x348] ;  /* 0x00034800010e7983 */ /* 0x002ea80000300800 */
[----:B------:R-:W4:Y:S04]  /*455d0*/  LDL.LU R15, [R1+0x34c] ;  /* 0x00034c00010f7983 */ /* 0x000f280000300800 */
[----:B------:R-:W5:Y:S04]  /*455e0*/  LDL.LU.64 R22, [R1+0x27b0] ;  /* 0x0027b00001167983 */ /* 0x000f680000300a00 */
[----:B------:R-:W5:Y:S01]  /*455f0*/  LDL.LU.64 R20, [R1+0x27a8] ;  /* 0x0027a80001147983 */ /* 0x000f620000300a00 */
[----:B---3--:R-:W-:Y:S01]  /*45600*/  IMAD R7, R7, 0x100, R0 ;  /* 0x0000010007077824 */ /* 0x008fe200078e0200 */
[----:B------:R-:W-:-:S02]  /*45610*/  F2FP.F16.E4M3.UNPACK_B R4, R4 ;  /* 0x00000004ff04723e */ /* 0x000fc400020006ff */
[----:B------:R-:W-:Y:S02]  /*45620*/  F2FP.F16.E4M3.UNPACK_B R6, R6 ;  /* 0x00000006ff06723e */ /* 0x000fe400020006ff */
[----:B------:R-:W-:Y:S02]  /*45630*/  F2FP.F16.E4M3.UNPACK_B R5, R5 ;  /* 0x00000005ff05723e */ /* 0x000fe400020006ff */
[----:B------:R-:W-:Y:S01]  /*45640*/  F2FP.F16.E4M3.UNPACK_B R7, R7 ;  /* 0x00000007ff07723e */ /* 0x000fe200020006ff */
[----:B------:R-:W-:Y:S04]  /*45650*/  STL.64 [R1+0x30], R16 ;  /* 0x0000301001007387 */ /* 0x000fe80000100a00 */
[----:B------:R5:W-:Y:S01]  /*45660*/  STL.64 [R1+0x38], R18 ;  /* 0x0000381201007387 */ /* 0x000be20000100a00 */
[----:B------:R-:W-:-:S02]  /*45670*/  F2FP.F16.E4M3.UNPACK_B R10, R8.H1 ;  /* 0x00000008ff0a723e */ /* 0x000fc400030006ff */
[----:B------:R-:W-:Y:S01]  /*45680*/  F2FP.F16.E4M3.UNPACK_B R11, R9.H1 ;  /* 0x00000009ff0b723e */ /* 0x000fe200030006ff */
[----:B------:R-:W3:Y:S04]  /*45690*/  LDL.LU R8, [R1+0x368] ;  /* 0x0003680001087983 */ /* 0x000ee80000300800 */
[----:B------:R-:W-:Y:S01]  /*456a0*/  STL [R1+0x10], R10 ;  /* 0x0000100a01007387 */ /* 0x000fe20000100800 */
[----:B-----5:R-:W-:-:S15]  /*456b0*/  HMMA.16816.F32 R16, R4, R2, R20 ;  /* 0x000000020410723c */ /* 0x020fde0000001814 */
[----:B------:R-:W-:-:S08]  /*456c0*/  NOP ;  /* 0x0000000000007918 */ /* 0x000fd00000000000 */
[----:B------:R0:W-:Y:S04]  /*456d0*/  STL.64 [R1+0x50], R16 ;  /* 0x0000501001007387 */ /* 0x0001e80000100a00 */
[----:B------:R1:W-:Y:S04]  /*456e0*/  STL.64 [R1+0x58], R18 ;  /* 0x0000581201007387 */ /* 0x0003e80000100a00 */
[----:B------:R-:W5:Y:S04]  /*456f0*/  LDL.LU R9, [R1+0x36c] ;  /* 0x00036c0001097983 */ /* 0x000f680000300800 */
[----:B------:R-:W-:Y:S04]  /*45700*/  STL [R1+0x14], R11 ;  /* 0x0000140b01007387 */ /* 0x000fe80000100800 */
[----:B0-----:R-:W2:Y:S04]  /*45710*/  LDL.LU R16, [R1+0x100] ;  /* 0x0001000001107983 */ /* 0x001ea80000300800 */
[----:B------:R-:W2:Y:S04]  /*45720*/  LDL.LU R17, [R1+0x104] ;  /* 0x0001040001117983 */ /* 0x000ea80000300800 */
[----:B-1----:R-:W4:Y:S04]  /*45730*/  LDL.LU R18, [R1+0x108] ;  /* 0x0001080001127983 */ /* 0x002f280000300800 */
[----:B------:R-:W4:Y:S04]  /*45740*/  LDL.LU R19, [R1+0x10c] ;  /* 0x00010c0001137983 */ /* 0x000f280000300800 */
[----:B------:R-:W3:Y:S04]  /*45750*/  LDL.LU R2, [R1+0x358] ;  /* 0x0003580001027983 */ /* 0x000ee80000300800 */
[----:B------:R-:W5:Y:S01]  /*45760*/  LDL.LU R3, [R1+0x35c] ;  /* 0x00035c0001037983 */ /* 0x000f620000300800 */
[----:B------:R-:W-:Y:S03]  /*45770*/  HMMA.16816.F32 R24, R4, R10, R24 ;  /* 0x0000000a0418723c */ /* 0x000fe60000001818 */
[----:B----4-:R-:W-:Y:S04]  /*45780*/  STL.64 [R1+0x2790], R18 ;  /* 0x0027901201007387 */ /* 0x010fe80000100a00 */
[----:B--2---:R0:W-:Y:S04]  /*45790*/  STL.64 [R1+0x2788], R16 ;  /* 0x0027881001007387 */ /* 0x0041e80000100a00 */
[----:B0-----:R-:W2:Y:S04]  /*457a0*/  LDL.LU R16, [R1+0xe0] ;  /* 0x0000e00001107983 */ /* 0x001ea80000300800 */
[----:B------:R-:W2:Y:S04]  /*457b0*/  LDL.LU R17, [R1+0xe4] ;  /* 0x0000e40001117983 */ /* 0x000ea80000300800 */
[----:B------:R-:W4:Y:S04]  /*457c0*/  LDL.LU R18, [R1+0xe8] ;  /* 0x0000e80001127983 */ /* 0x000f280000300800 */
[----:B------:R-:W4:Y:S01]  /*457d0*/  LDL.LU R19, [R1+0xec] ;  /* 0x0000ec0001137983 */ /* 0x000f220000300800 */
[----:B------:R-:W-:-:S02]  /*457e0*/  F2FP.F16.E4M3.UNPACK_B R20, R14.H1 ;  /* 0x0000000eff14723e */ /* 0x000fc400030006ff */
[----:B------:R-:W-:Y:S02]  /*457f0*/  F2FP.F16.E4M3.UNPACK_B R22, R12.H1 ;  /* 0x0000000cff16723e */ /* 0x000fe400030006ff */
[----:B------:R-:W-:Y:S02]  /*45800*/  F2FP.F16.E4M3.UNPACK_B R23, R13.H1 ;  /* 0x0000000dff17723e */ /* 0x000fe400030006ff */
[----:B------:R-:W-:Y:S01]  /*45810*/  F2FP.F16.E4M3.UNPACK_B R21, R15.H1 ;  /* 0x0000000fff15723e */ /* 0x000fe200030006ff */
[----:B----4-:R-:W-:Y:S04]  /*45820*/  STL.64 [R1+0x27a0], R18 ;  /* 0x0027a01201007387 */ /* 0x010fe80000100a00 */
[----:B--2---:R0:W-:Y:S04]  /*45830*/  STL.64 [R1+0x2798], R16 ;  /* 0x0027981001007387 */ /* 0x0041e80000100a00 */
[----:B0-----:R-:W2:Y:S04]  /*45840*/  LDL.LU R16, [R1+0xc0] ;  /* 0x0000c00001107983 */ /* 0x001ea80000300800 */
[----:B------:R-:W2:Y:S04]  /*45850*/  LDL.LU R17, [R1+0xc4] ;  /* 0x0000c40001117983 */ /* 0x000ea80000300800 */
[----:B------:R-:W2:Y:S04]  /*45860*/  LDL.LU R18, [R1+0xc8] ;  /* 0x0000c80001127983 */ /* 0x000ea80000300800 */
[----:B------:R-:W2:Y:S04]  /*45870*/  LDL.LU R19, [R1+0xcc] ;  /* 0x0000cc0001137983 */ /* 0x000ea80000300800 */
[----:B------:R-:W-:Y:S04]  /*45880*/  STL.64 [R1+0x80], R24 ;  /* 0x0000801801007387 */ /* 0x000fe80000100a00 */
[----:B------:R-:W-:Y:S04]  /*45890*/  STL.64 [R1+0x88], R26 ;  /* 0x0000881a01007387 */ /* 0x000fe80000100a00 */
[----:B------:R-:W4:Y:S04]  /*458a0*/  LDL.LU R12, [R1+0x170] ;  /* 0x00017000010c7983 */ /* 0x000f280000300800 */
[----:B------:R-:W4:Y:S04]  /*458b0*/  LDL.LU R13, [R1+0x174] ;  /* 0x00017400010d7983 */ /* 0x000f280000300800 */
[----:B------:R-:W-:Y:S04]  /*458c0*/  STL [R1], R20 ;  /* 0x0000001401007387 */ /* 0x000fe80000100800 */
[----:B------:R-:W3:Y:S04]  /*458d0*/  LDL.LU R14, [R1+0x178] ;  /* 0x00017800010e7983 */ /* 0x000ee80000300800 */
[----:B------:R-:W3:Y:S04]  /*458e0*/  LDL.LU R15, [R1+0x17c] ;  /* 0x00017c00010f7983 */ /* 0x000ee80000300800 */
[----:B------:R-:W5:Y:S04]  /*458f0*/  LDL.LU R10, [R1+0x398] ;  /* 0x00039800010a7983 */ /* 0x000f680000300800 */
[----:B------:R-:W5:Y:S01]  /*45900*/  LDL.LU R11, [R1+0x39c] ;  /* 0x00039c00010b7983 */ /* 0x000f620000300800 */
[C---:B--2---:R-:W-:Y:S03]  /*45910*/  HMMA.16816.F32 R16, R4.reuse, R22, R16 ;  /* 0x000000160410723c */ /* 0x044fe60000001810 */
[----:B---3--:R-:W-:Y:S04]  /*45920*/  STL.64 [R1+0x2780], R14 ;  /* 0x0027800e01007387 */ /* 0x008fe80000100a00 */
[----:B----4-:R0:W-:Y:S04]  /*45930*/  STL.64 [R1+0x2778], R12 ;  /* 0x0027780c01007387 */ /* 0x0101e80000100a00 */
[----:B0-----:R-:W2:Y:S04]  /*45940*/  LDL.LU R12, [R1+0x130] ;  /* 0x00013000010c7983 */ /* 0x001ea80000300800 */
[----:B------:R-:W2:Y:S04]  /*45950*/  LDL.LU R13, [R1+0x134] ;  /* 0x00013400010d7983 */ /* 0x000ea80000300800 */
[----:B------:R-:W2:Y:S04]  /*45960*/  LDL.LU R14, [R1+0x138] ;  /* 0x00013800010e7983 */ /* 0x000ea80000300800 */
[----:B------:R-:W2:Y:S04]  /*45970*/  LDL.LU R15, [R1+0x13c] ;  /* 0x00013c00010f7983 */ /* 0x000ea80000300800 */
[----:B------:R-:W3:Y:S04]  /*45980*/  LDL.LU R24, [R1+0x378] ;  /* 0x0003780001187983 */ /* 0x000ee80000300800 */
[----:B------:R-:W4:Y:S04]  /*45990*/  LDL.LU R25, [R1+0x37c] ;  /* 0x00037c0001197983 */ /* 0x000f280000300800 */
[----:B------:R-:W-:Y:S04]  /*459a0*/  STL.64 [R1+0xc0], R16 ;  /* 0x0000c01001007387 */ /* 0x000fe80000100a00 */
[----:B------:R0:W-:Y:S04]  /*459b0*/  STL.64 [R1+0xc8], R18 ;  /* 0x0000c81201007387 */ /* 0x0001e80000100a00 */
[----:B0-----:R-:W5:Y:S04]  /*459c0*/  LDL.LU.64 R18, [R1+0x27a0] ;  /* 0x0027a00001127983 */ /* 0x001f680000300a00 */
[----:B------:R-:W5:Y:S02]  /*459d0*/  LDL.LU.64 R16, [R1+0x2798] ;  /* 0x0027980001107983 */ /* 0x000f640000300a00 */
[----:B-----5:R-:W-:-:S15]  /*459e0*/  HMMA.16816.F32 R16, R4, R20, R16 ;  /* 0x000000140410723c */ /* 0x020fde0000001810 */
[----:B------:R-:W-:-:S08]  /*459f0*/  NOP ;  /* 0x0000000000007918 */ /* 0x000fd00000000000 */
[----:B------:R-:W-:Y:S04]  /*45a00*/  STL.64 [R1+0xe0], R16 ;  /* 0x0000e01001007387 */ /* 0x000fe80000100a00 */
[----:B------:R0:W-:Y:S04]  /*45a10*/  STL.64 [R1+0xe8], R18 ;  /* 0x0000e81201007387 */ /* 0x0001e80000100a00 */
[----:B0-----:R-:W5:Y:S04]  /*45a20*/  LDL.LU.64 R18, [R1+0x2790] ;  /* 0x0027900001127983 */ /* 0x001f680000300a00 */
[----:B------:R-:W5:Y:S01]  /*45a30*/  LDL.LU.64 R16, [R1+0x2788] ;  /* 0x0027880001107983 */ /* 0x000f620000300a00 */
[----:B------:R-:W-:-:S02]  /*45a40*/  F2FP.F16.E4M3.UNPACK_B R2, R2.H1 ;  /* 0x00000002ff02723e */ /* 0x000fc400030006ff */
[----:B------:R-:W-:Y:S01]  /*45a50*/  F2FP.F16.E4M3.UNPACK_B R3, R3.H1 ;  /* 0x00000003ff03723e */ /* 0x000fe200030006ff */
[----:B------:R-:W-:Y:S02]  /*45a60*/  IMAD.MOV.U32 R0, RZ, RZ, R21 ;  /* 0x000000ffff007224 */ /* 0x000fe400078e0015 */
[----:B------:R-:W-:Y:S02]  /*45a70*/  IMAD.MOV.U32 R27, RZ, RZ, R22 ;  /* 0x000000ffff1b7224 */ /* 0x000fe400078e0016 */
[----:B------:R-:W-:Y:S01]  /*45a80*/  IMAD.MOV.U32 R26, RZ, RZ, R23 ;  /* 0x000000ffff1a7224 */ /* 0x000fe200078e0017 */
[----:B------:R-:W-:Y:S04]  /*45a90*/  STL [R1+0x2740], R0 ;  /* 0x0027400001007387 */ /* 0x000fe80000100800 */
[----:B------:R-:W3:Y:S04]  /*45aa0*/  LDL.LU R22, [R1+0x3c8] ;  /* 0x0003c80001167983 */ /* 0x000ee80000300800 */
[----:B------:R-:W3:Y:S01]  /*45ab0*/  LDL.LU R23, [R1+0x3cc] ;  /* 0x0003cc0001177983 */ /* 0x000ee20000300800 */
[----:B-----5:R-:W-:-:S15]  /*45ac0*/  HMMA.16816.F32 R16, R4, R2, R16 ;  /* 0x000000020410723c */ /* 0x020fde0000001810 */
[----:B------:R-:W-:-:S08]  /*45ad0*/  NOP ;  /* 0x0000000000007918 */ /* 0x000fd00000000000 */
[----:B------:R-:W-:Y:S04]  /*45ae0*/  STL.64 [R1+0x100], R16 ;  /* 0x0001001001007387 */ /* 0x000fe80000100a00 */
[----:B------:R0:W-:Y:S04]  /*45af0*/  STL.64 [R1+0x108], R18 ;  /* 0x0001081201007387 */ /* 0x0001e80000100a00 */
[----:B0-----:R-:W5:Y:S04]  /*45b00*/  LDL.LU R18, [R1+0x388] ;  /* 0x0003880001127983 */ /* 0x001f680000300800 */
[----:B------:R-:W5:Y:S04]  /*45b10*/  LDL.LU R19, [R1+0x38c] ;  /* 0x00038c0001137983 */ /* 0x000f680000300800 */
[----:B------:R-:W5:Y:S04]  /*45b20*/  LDL.LU R28, [R1+0x3a8] ;  /* 0x0003a800011c7983 */ /* 0x000f680000300800 */
[----:B------:R-:W5:Y:S04]  /*45b30*/  LDL.LU R29, [R1+0x3ac] ;  /* 0x0003ac00011d7983 */ /* 0x000f680000300800 */
[----:B------:R-:W4:Y:S04]  /*45b40*/  LDL.LU R20, [R1+0x3b8] ;  /* 0x0003b80001147983 */ /* 0x000f280000300800 */
[----:B------:R-:W4:Y:S01]  /*45b50*/  LDL.LU R21, [R1+0x3bc] ;  /* 0x0003bc0001157983 */ /* 0x000f220000300800 */
[----:B------:R-:W-:-:S02]  /*45b60*/  F2FP.F16.E4M3.UNPACK_B R8, R8.H1 ;  /* 0x00000008ff08723e */ /* 0x000fc400030006ff */
[----:B------:R-:W-:-:S07]  /*45b70*/  F2FP.F16.E4M3.UNPACK_B R9, R9.H1 ;  /* 0x00000009ff09723e */ /* 0x000fce00030006ff */
[----:B--2---:R-:W-:Y:S01]  /*45b80*/  HMMA.16816.F32 R12, R4, R8, R12 ;  /* 0x00000008040c723c */ /* 0x004fe2000000180c */
[----:B---3--:R-:W-:Y:S04]  /*45b90*/  STL.64 [R1+0x2770], R22 ;  /* 0x0027701601007387 */ /* 0x008fe80000100a00 */
[----:B----4-:R0:W-:Y:S04]  /*45ba0*/  STL.64 [R1+0x2768], R20 ;  /* 0x0027681401007387 */ /* 0x0101e80000100a00 */
[----:B0-----:R-:W2:Y:S04]  /*45bb0*/  LDL.LU R20, [R1+0x190] ;  /* 0x0001900001147983 */ /* 0x001ea80000300800 */
[----:B------:R-:W2:Y:S04]  /*45bc0*/  LDL.LU R21, [R1+0x194] ;  /* 0x0001940001157983 */ /* 0x000ea80000300800 */
[----:B------:R-:W2:Y:S04]  /*45bd0*/  LDL.LU R22, [R1+0x198] ;  /* 0x0001980001167983 */ /* 0x000ea80000300800 */
[----:B------:R-:W2:Y:S04]  /*45be0*/  LDL.LU R23, [R1+0x19c] ;  /* 0x00019c0001177983 */ /* 0x000ea80000300800 */
[----:B------:R-:W-:Y:S04]  /*45bf0*/  STL.64 [R1+0x26f8], R2 ;  /* 0x0026f80201007387 */ /* 0x000fe80000100a00 */
[----:B------:R-:W-:Y:S04]  /*45c00*/  STL.64 [R1+0x130], R12 ;  /* 0x0001300c01007387 */ /* 0x000fe80000100a00 */
[----:B------:R0:W-:Y:S04]  /*45c10*/  STL.64 [R1+0x138], R14 ;  /* 0x0001380e01007387 */ /* 0x0001e80000100a00 */
[----:B0-----:R-:W3:Y:S04]  /*45c20*/  LDL.LU.64 R14, [R1+0x2780] ;  /* 0x00278000010e7983 */ /* 0x001ee80000300a00 */
[----:B------:R-:W3:Y:S01]  /*45c30*/  LDL.LU.64 R12, [R1+0x2778] ;  /* 0x00277800010c7983 */ /* 0x000ee20000300a00 */
[----:B------:R-:W-:-:S02]  /*45c40*/  F2FP.F16.E4M3.UNPACK_B R10, R10.H1 ;  /* 0x0000000aff0a723e */ /* 0x000fc400030006ff */
[----:B------:R-:W-:Y:S02]  /*45c50*/  F2FP.F16.E4M3.UNPACK_B R11, R11.H1 ;  /* 0x0000000bff0b723e */ /* 0x000fe400030006ff */
[----:B------:R-:W-:Y:S02]  /*45c60*/  F2FP.F16.E4M3.UNPACK_B R16, R24.H1 ;  /* 0x00000018ff10723e */ /* 0x000fe400030006ff */
[----:B------:R-:W4:Y:S01]  /*45c70*/  LDL.LU R24, [R1+0xa88] ;  /* 0x000a880001187983 */ /* 0x000f220000300800 */
[----:B------:R-:W-:Y:S02]  /*45c80*/  F2FP.F16.E4M3.UNPACK_B R17, R25.H1 ;  /* 0x00000019ff11723e */ /* 0x000fe400030006ff */
[----:B---3--:R-:W-:-:S15]  /*45c90*/  HMMA.16816.F32 R12, R4, R10, R12 ;  /* 0x0000000a040c723c */ /* 0x008fde000000180c */
[----:B------:R-:W-:-:S08]  /*45ca0*/  NOP ;  /* 0x0000000000007918 */ /* 0x000fd00000000000 */
[----:B------:R0:W-:Y:S04]  /*45cb0*/  STL.64 [R1+0x140], R12 ;  /* 0x0001400c01007387 */ /* 0x0001e80000100a00 */
[----:B------:R-:W-:Y:S04]  /*45cc0*/  STL.64 [R1+0x148], R14 ;  /* 0x0001480e01007387 */ /* 0x000fe80000100a00 */
[----:B0-----:R-:W3:Y:S04]  /*45cd0*/  LDL.LU R12, [R1+0xa84] ;  /* 0x000a8400010c7983 */ /* 0x001ee80000300800 */
[----:B------:R-:W4:Y:S04]  /*45ce0*/  LDL.LU R25, [R1+0xa98] ;  /* 0x000a980001197983 */ /* 0x000f280000300800 */
[----:B------:R-:W-:Y:S04]  /*45cf0*/  STL.64 [R1+0x2760], R26 ;  /* 0x0027601a01007387 */ /* 0x000fe80000100a00 */
[----:B----4-:R0:W-:Y:S04]  /*45d00*/  STL.64 [R1+0x2758], R24 ;  /* 0x0027581801007387 */ /* 0x0101e80000100a00 */
[----:B0-----:R-:W4:Y:S04]  /*45d10*/  LDL.LU R24, [R1+0x1e0] ;  /* 0x0001e00001187983 */ /* 0x001f280000300800 */
[----:B------:R-:W4:Y:S04]  /*45d20*/  LDL.LU R25, [R1+0x1e4] ;  /* 0x0001e40001197983 */ /* 0x000f280000300800 */
[----:B------:R-:W4:Y:S04]  /*45d30*/  LDL.LU R26, [R1+0x1e8] ;  /* 0x0001e800011a7983 */ /* 0x000f280000300800 */
[----:B------:R-:W4:Y:S04]  /*45d40*/  LDL.LU R27, [R1+0x1ec] ;  /* 0x0001ec00011b7983 */ /* 0x000f280000300800 */
[----:B------:R-:W3:Y:S04]  /*45d50*/  LDL.LU R14, [R1+0xa94] ;  /* 0x000a9400010e7983 */ /* 0x000ee80000300800 */
[----:B------:R-:W3:Y:S04]  /*45d60*/  LDL.LU R13, [R1+0xa90] ;  /* 0x000a9000010d7983 */ /* 0x000ee80000300800 */
[----:B------:R-:W3:Y:S04]  /*45d70*/  LDL.LU R15, [R1+0xa8c] ;  /* 0x000a8c00010f7983 */ /* 0x000ee80000300800 */
[----:B------:R-:W-:Y:S04]  /*45d80*/  STL.64 [R1+0x26d0], R10 ;  /* 0x0026d00a01007387 */ /* 0x000fe80000100a00 */
[----:B------:R0:W-:Y:S04]  /*45d90*/  STL.64 [R1+0x26c8], R8 ;  /* 0x0026c80801007387 */ /* 0x0001e80000100a00 */
[----:B0-----:R-:W3:Y:S04]  /*45da0*/  LDL.LU R8, [R1+0x1b0] ;  /* 0x0001b00001087983 */ /* 0x001ee80000300800 */
[----:B------:R-:W3:Y:S04]  /*45db0*/  LDL.LU R9, [R1+0x1b4] ;  /* 0x0001b40001097983 */ /* 0x000ee80000300800 */
[----:B------:R-:W3:Y:S04]  /*45dc0*/  LDL.LU R10, [R1+0x1b8] ;  /* 0x0001b800010a7983 */ /* 0x000ee80000300800 */
[----:B------:R-:W3:Y:S01]  /*45dd0*/  LDL.LU R11, [R1+0x1bc] ;  /* 0x0001bc00010b7983 */ /* 0x000ee20000300800 */
[----:B-----5:R-:W-:-:S02]  /*45de0*/  F2FP.F16.E4M3.UNPACK_B R2, R18.H1 ;  /* 0x00000012ff02723e */ /* 0x020fc400030006ff */
[----:B------:R-:W-:Y:S02]  /*45df0*/  F2FP.F16.E4M3.UNPACK_B R3, R19.H1 ;  /* 0x00000013ff03723e */ /* 0x000fe400030006ff */
[----:B------:R-:W-:Y:S02]  /*45e00*/  F2FP.F16.E4M3.UNPACK_B R18, R28.H1 ;  /* 0x0000001cff12723e */ /* 0x000fe400030006ff */
[----:B------:R-:W-:Y:S01]  /*45e10*/  F2FP.F16.E4M3.UNPACK_B R19, R29.H1 ;  /* 0x0000001dff13723e */ /* 0x000fe200030006ff */
[----:B--2---:R-:W-:-:S15]  /*45e20*/  HMMA.16816.F32 R20, R4, R16, R20 ;  /* 0x000000100414723c */ /* 0x004fde0000001814 */
[----:B------:R-:W-:-:S08]  /*45e30*/  NOP ;  /* 0x0000000000007918 */ /* 0x000fd00000000000 */
[----:B------:R-:W-:Y:S04]  /*45e40*/  STL.64 [R1+0x160], R20 ;  /* 0x0001601401007387 */ /* 0x000fe80000100a00 */
[----:B------:R0:W-:Y:S04]  /*45e50*/  STL.64 [R1+0x168], R22 ;  /* 0x0001681601007387 */ /* 0x0001e80000100a00 */
[----:B0-----:R-:W2:Y:S04]  /*45e60*/  LDL.LU.64 R22, [R1+0x2770] ;  /* 0x0027700001167983 */ /* 0x001ea80000300a00 */
[----:B------:R-:W5:Y:S01]  /*45e70*/  LDL.LU.64 R20, [R1+0x2768] ;  /* 0x0027680001147983 */ /* 0x000f620000300a00 */
[C---:B----4-:R-:W-:Y:S06]  /*45e80*/  HMMA.16816.F32 R24, R4.reuse, R18, R24 ;  /* 0x000000120418723c */ /* 0x050fec0000001818 */
[----:B---3--:R-:W-:-:S15]  /*45e90*/  HMMA.16816.F32 R8, R4, R2, R8 ;  /* 0x000000020408723c */ /* 0x008fde0000001808 */
[----:B------:R-:W-:-:S08]  /*45ea0*/  NOP ;  /* 0x0000000000007918 */ /* 0x000fd00000000000 */
[----:B------:R-:W-:Y:S04]  /*45eb0*/  STL.64 [R1+0x190], R8 ;  /* 0x0001900801007387 */ /* 0x000fe80000100a00 */
[----:B------:R-:W-:Y:S04]  /*45ec0*/  STL.64 [R1+0x198], R10 ;  /* 0x0001980a01007387 */ /* 0x000fe80000100a00 */
[----:B------:R-:W-:Y:S04]  /*45ed0*/  STL.64 [R1+0x1c0], R24 ;  /* 0x0001c01801007387 */ /* 0x000fe80000100a00 */
[----:B------:R0:W-:Y:S04]  /*45ee0*/  STL.64 [R1+0x1c8], R26 ;  /* 0x0001c81a01007387 */ /* 0x0001e80000100a00 */
[----:B0-----:R-:W3:Y:S01]  /*45ef0*/  LDL.LU.64 R26, [R1+0x2760] ;  /* 0x00276000011a7983 */ /* 0x001ee20000300a00 */
[----:B------:R-:W-:-:S02]  /*45f00*/  IMAD.MOV.U32 R9, RZ, RZ, R2 ;  /* 0x000000ffff097224 */ /* 0x000fc400078e0002 */
[----:B------:R-:W-:Y:S01]  /*45f10*/  IMAD.MOV.U32 R8, RZ, RZ, R3 ;  /* 0x000000ffff087224 */ /* 0x000fe200078e0003 */
[----:B------:R-:W4:Y:S04]  /*45f20*/  LDL.LU.64 R24, [R1+0x2758] ;  /* 0x0027580001187983 */ /* 0x000f280000300a00 */
[----:B------:R-:W-:Y:S04]  /*45f30*/  STL.64 [R1+0x26b0], R18 ;  /* 0x0026b01201007387 */ /* 0x000fe80000100a00 */
[----:B------:R-:W-:Y:S01]  /*45f40*/  STL.64 [R1+0x26a8], R16 ;  /* 0x0026a81001007387 */ /* 0x000fe20000100a00 */
[----:B---3--:R-:W-:-:S02]  /*45f50*/  IMAD.MOV.U32 R10, RZ, RZ, R27 ;  /* 0x000000ffff0a7224 */ /* 0x008fc400078e001b */
[----:B------:R-:W-:-:S05]  /*45f60*/  IMAD.MOV.U32 R11, RZ, RZ, R26 ;  /* 0x000000ffff0b7224 */ /* 0x000fca00078e001a */
[----:B------:R-:W-:Y:S04]  /*45f70*/  STL.64 [R1+0x2708], R10 ;  /* 0x0027080a01007387 */ /* 0x000fe80000100a00 */
[----:B------:R0:W-:Y:S04]  /*45f80*/  STL.64 [R1+0x2700], R8 ;  /* 0x0027000801007387 */ /* 0x0001e80000100a00 */
[----:B0-----:R-:W3:Y:S04]  /*45f90*/  LDL.LU R8, [R1+0x210] ;  /* 0x0002100001087983 */ /* 0x001ee80000300800 */
[----:B------:R-:W3:Y:S04]  /*45fa0*/  LDL.LU R9, [R1+0x214] ;  /* 0x0002140001097983 */ /* 0x000ee80000300800 */
[----:B------:R-:W3:Y:S04]  /*45fb0*/  LDL.LU R10, [R1+0x218] ;  /* 0x00021800010a7983 */ /* 0x000ee80000300800 */
[----:B------:R-:W3:Y:S04]  /*45fc0*/  LDL.LU R11, [R1+0x21c] ;  /* 0x00021c00010b7983 */ /* 0x000ee80000300800 */
[----:B------:R-:W2:Y:S04]  /*45fd0*/  LDL.LU R16, [R1+0x200] ;  /* 0x0002000001107983 */ /* 0x000ea80000300800 */
[----:B------:R-:W2:Y:S04]  /*45fe0*/  LDL.LU R17, [R1+0x204] ;  /* 0x0002040001117983 */ /* 0x000ea80000300800 */
[----:B------:R-:W2:Y:S04]  /*45ff0*/  LDL.LU R18, [R1+0x208] ;  /* 0x0002080001127983 */ /* 0x000ea80000300800 */
[----:B------:R-:W2:Y:S01]  /*46000*/  LDL.LU R19, [R1+0x20c] ;  /* 0x00020c0001137983 */ /* 0x000ea20000300800 */
[----:B-----5:R-:W-:-:S02]  /*46010*/  F2FP.F16.E4M3.UNPACK_B R20, R20.H1 ;  /* 0x00000014ff14723e */ /* 0x020fc400030006ff */
[----:B------:R-:W-:Y:S01]  /*46020*/  F2FP.F16.E4M3.UNPACK_B R21, R21.H1 ;  /* 0x00000015ff15723e */ /* 0x000fe200030006ff */
[----:B----4-:R-:W-:Y:S02]  /*46030*/  IMAD R12, R12, 0x100, R24 ;  /* 0x000001000c0c7824 */ /* 0x010fe400078e0218 */
[----:B------:R-:W-:Y:S02]  /*46040*/  IMAD R14, R14, 0x100, R25 ;  /* 0x000001000e0e7824 */ /* 0x000fe400078e0219 */
[----:B------:R-:W-:Y:S02]  /*46050*/  IMAD R13, R15, 0x100, R13 ;  /* 0x000001000f0d7824 */ /* 0x000fe400078e020d */
[----:B---3--:R-:W-:Y:S01]  /*46060*/  HMMA.16816.F32 R8, R4, R20, R8 ;  /* 0x000000140408723c */ /* 0x008fe20000001808 */
[----:B--2---:R-:W-:Y:S04]  /*46070*/  STL.64 [R1+0x2718], R18 ;  /* 0x0027181201007387 */ /* 0x004fe80000100a00 */
[----:B------:R-:W-:-:S15]  /*46080*/  STL.64 [R1+0x2710], R16 ;  /* 0x0027101001007387 */ /* 0x000fde0000100a00 */
[----:B------:R-:W-:-:S03]  /*46090*/  NOP ;  /* 0x0000000000007918 */ /* 0x000fc60000000000 */
[----:B------:R-:W-:Y:S04]  /*460a0*/  STL.64 [R1+0x1f0], R8 ;  /* 0x0001f00801007387 */ /* 0x000fe80000100a00 */
[----:B------:R-:W-:Y:S04]  /*460b0*/  STL.64 [R1+0x1f8], R10 ;  /* 0x0001f80a01007387 */ /* 0x000fe80000100a00 */
[----:B------:R-:W2:Y:S04]  /*460c0*/  LDL.LU R24, [R1+0x3d8] ;  /* 0x0003d80001187983 */ /* 0x000ea80000300800 */
[----:B------:R-:W3:Y:S04]  /*460d0*/  LDL.LU R25, [R1+0x3dc] ;  /* 0x0003dc0001197983 */ /* 0x000ee80000300800 */
[----:B------:R-:W4:Y:S04]  /*460e0*/  LDL.LU R0, [R1+0xaa0] ;  /* 0x000aa00001007983 */ /* 0x000f280000300800 */
[----:B------:R-:W5:Y:S04]  /*460f0*/  LDL.LU R15, [R1+0xa9c] ;  /* 0x000a9c00010f7983 */ /* 0x000f680000300800 */
[----:B-----5:R-:W-:Y:S04]  /*46100*/  STL.64 [R1+0x2750], R14 ;  /* 0x0027500e01007387 */ /* 0x020fe80000100a00 */
[----:B------:R0:W-:Y:S04]  /*46110*/  STL.64 [R1+0x2748], R12 ;  /* 0x0027480c01007387 */ /* 0x0001e80000100a00 */
[----:B0-----:R-:W5:Y:S04]  /*46120*/  LDL.LU R12, [R1+0x220] ;  /* 0x00022000010c7983 */ /* 0x001f680000300800 */
[----:B------:R-:W5:Y:S04]  /*46130*/  LDL.LU R13, [R1+0x224] ;  /* 0x00022400010d7983 */ /* 0x000f680000300800 */
[----:B------:R-:W5:Y:S04]  /*46140*/  LDL.LU R14, [R1+0x228] ;  /* 0x00022800010e7983 */ /* 0x000f680000300800 */
[----:B------:R-:W5:Y:S04]  /*46150*/  LDL.LU R15, [R1+0x22c] ;  /* 0x00022c00010f7983 */ /* 0x000f680000300800 */
[----:B------:R-:W4:Y:S04]  /*46160*/  LDL.LU R26, [R1+0x3e8] ;  /* 0x0003e800011a7983 */ /* 0x000f280000300800 */
[----:B------:R-:W4:Y:S04]  /*46170*/  LDL.LU R27, [R1+0x3ec] ;  /* 0x0003ec00011b7983 */ /* 0x000f280000300800 */
[----:B------:R-:W4:Y:S04]  /*46180*/  LDL.LU R28, [R1+0x3f8] ;  /* 0x0003f800011c7983 */ /* 0x000f280000300800 */
[----:B------:R-:W4:Y:S04]  /*46190*/  LDL.LU R29, [R1+0x3fc] ;  /* 0x0003fc00011d7983 */ /* 0x000f280000300800 */
[----:B------:R-:W4:Y:S04]  /*461a0*/  LDL.LU R2, [R1+0x408] ;  /* 0x0004080001027983 */ /* 0x000f280000300800 */
[----:B------:R-:W4:Y:S04]  /*461b0*/  LDL.LU R3, [R1+0x40c] ;  /* 0x00040c0001037983 */ /* 0x000f280000300800 */
[----:B------:R-:W2:Y:S04]  /*461c0*/  LDL.LU R8, [R1+0x260] ;  /* 0x0002600001087983 */ /* 0x000ea80000300800 */
[----:B------:R-:W2:Y:S04]  /*461d0*/  LDL.LU R9, [R1+0x264] ;  /* 0x0002640001097983 */ /* 0x000ea80000300800 */
[----:B------:R-:W3:Y:S04]  /*461e0*/  LDL.LU R10, [R1+0x268] ;  /* 0x00026800010a7983 */ /* 0x000ee80000300800 */
[----:B------:R-:W3:Y:S01]  /*461f0*/  LDL.LU R11, [R1+0x26c] ;  /* 0x00026c00010b7983 */ /* 0x000ee20000300800 */
[----:B------:R-:W-:-:S03]  /*46200*/  F2FP.F16.E4M3.UNPACK_B R22, R22.H1 ;  /* 0x00000016ff16723e */ /* 0x000fc600030006ff */
[----:B---3--:R-:W-:Y:S04]  /*46210*/  STL.64 [R1+0x2728], R10 ;  /* 0x0027280a01007387 */ /* 0x008fe80000100a00 */
[----:B--2---:R0:W-:Y:S04]  /*46220*/  STL.64 [R1+0x2720], R8 ;  /* 0x0027200801007387 */ /* 0x0041e80000100a00 */
[----:B0-----:R-:W2:Y:S04]  /*46230*/  LDL.LU R8, [R1+0x280] ;  /* 0x0002800001087983 */ /* 0x001ea80000300800 */
[----:B------:R-:W2:Y:S04]  /*46240*/  LDL.LU R9, [R1+0x284] ;  /* 0x0002840001097983 */ /* 0x000ea80000300800 */
[----:B------:R-:W3:Y:S04]  /*46250*/  LDL.LU R10, [R1+0x288] ;  /* 0x00028800010a7983 */ /* 0x000ee80000300800 */
[----:B------:R-:W3:Y:S01]  /*46260*/  LDL.LU R11, [R1+0x28c] ;  /* 0x00028c00010b7983 */ /* 0x000ee20000300800 */
[----:B------:R-:W-:-:S07]  /*46270*/  F2FP.F16.E4M3.UNPACK_B R23, R23.H1 ;  /* 0x00000017ff17723e */ /* 0x000fce00030006ff */
[----:B-----5:R-:W-:Y:S01]  /*46280*/  HMMA.16816.F32 R12, R4, R22, R12 ;  /* 0x00000016040c723c */ /* 0x020fe2000000180c */
        /* <DEDUP_REMOVED lines=10> */
[----:B------:R-:W-:Y:S04]  /*46330*/  STL.64 [R1+0x210], R12 ;  /* 0x0002100c01007387 */ /* 0x000fe80000100a00 */
[----:B------:R0:W-:Y:S04]  /*46340*/  STL.64 [R1+0x218], R14 ;  /* 0x0002180e01007387 */ /* 0x0001e80000100a00 */
[----:B0-----:R-:W4:Y:S01]  /*46350*/  LDL.LU.64 R14, [R1+0x2750] ;  /* 0x00275000010e7983 */ /* 0x001f220000300a00 */
[----:B------:R-:W-:-:S02]  /*46360*/  F2FP.F16.E4M3.UNPACK_B R24, R24.H1 ;  /* 0x00000018ff18723e */ /* 0x000fc400030006ff */
[----:B------:R-:W-:Y:S01]  /*46370*/  F2FP.F16.E4M3.UNPACK_B R25, R25.H1 ;  /* 0x00000019ff19723e */ /* 0x000fe200030006ff */
[----:B------:R-:W5:Y:S04]  /*46380*/  LDL.LU.64 R12, [R1+0x2748] ;  /* 0x00274800010c7983 */ /* 0x000f680000300a00 */
[----:B------:R0:W-:Y:S04]  /*46390*/  STL.64 [R1+0x2678], R22 ;  /* 0x0026781601007387 */ /* 0x0001e80000100a00 */
[----:B0-----:R-:W5:Y:S04]  /*463a0*/  LDL.LU R22, [R1+0x10] ;  /* 0x0000100001167983 */ /* 0x001f680000300800 */
[----:B------:R-:W5:Y:S04]  /*463b0*/  LDL.LU R23, [R1+0x14] ;  /* 0x0000140001177983 */ /* 0x000f680000300800 */
[----:B------:R0:W-:Y:S04]  /*463c0*/  STL.64 [R1+0x2670], R20 ;  /* 0x0026701401007387 */ /* 0x0001e80000100a00 */
[----:B0-----:R-:W5:Y:S04]  /*463d0*/  LDL.LU R20, [R1+0x28] ;  /* 0x0000280001147983 */ /* 0x001f680000300800 */
[----:B------:R-:W5:Y:S01]  /*463e0*/  LDL.LU R21, [R1+0x2c] ;  /* 0x00002c0001157983 */ /* 0x000f620000300800 */
[----:B--2---:R-:W-:Y:S01]  /*463f0*/  HMMA.16816.F32 R8, R4, R24, R8 ;  /* 0x000000180408723c */ /* 0x004fe20000001808 */
[----:B----4-:R-:W-:-:S02]  /*46400*/  IMAD R15, R15, 0x100, R0 ;  /* 0x000001000f0f7824 */ /* 0x010fc400078e0200 */
[----:B------:R-:W2:-:S15]  /*46410*/  LDL.LU R0, [R1+0x2740] ;  /* 0x0027400001007983 */ /* 0x000e9e0000300800 */
[----:B------:R-:W-:-:S05]  /*46420*/  NOP ;  /* 0x0000000000007918 */ /* 0x000fca0000000000 */
[----:B------:R-:W-:Y:S04]  /*46430*/  STL.64 [R1+0x250], R8 ;  /* 0x0002500801007387 */ /* 0x000fe80000100a00 */
[----:B------:R0:W-:Y:S04]  /*46440*/  STL.64 [R1+0x258], R10 ;  /* 0x0002580a01007387 */ /* 0x0001e80000100a00 */
[----:B0-----:R-:W4:Y:S04]  /*46450*/  LDL.LU.64 R10, [R1+0x2738] ;  /* 0x00273800010a7983 */ /* 0x001f280000300a00 */
[----:B------:R-:W4:Y:S01]  /*46460*/  LDL.LU.64 R8, [R1+0x2730] ;  /* 0x0027300001087983 */ /* 0x000f220000300a00 */
[----:B------:R-:W-:-:S02]  /*46470*/  F2FP.F16.E4M3.UNPACK_B R26, R26.H1 ;  /* 0x0000001aff1a723e */ /* 0x000fc400030006ff */
[----:B------:R-:W-:Y:S02]  /*46480*/  F2FP.F16.E4M3.UNPACK_B R27, R27.H1 ;  /* 0x0000001bff1b723e */ /* 0x000fe400030006ff */
[----:B------:R-:W-:Y:S02]  /*46490*/  F2FP.F16.E4M3.UNPACK_B R2, R2.H1 ;  /* 0x00000002ff02723e */ /* 0x000fe400030006ff */
[----:B------:R-:W-:-:S03]  /*464a0*/  F2FP.F16.E4M3.UNPACK_B R3, R3.H1 ;  /* 0x00000003ff03723e */ /* 0x000fc600030006ff */
        /* <DEDUP_REMOVED lines=8> */
[----:B------:R-:W-:-:S02]  /*46530*/  F2FP.F16.E4M3.UNPACK_B R28, R28.H1 ;  /* 0x0000001cff1c723e */ /* 0x000fc400030006ff */
[----:B------:R-:W-:-:S07]  /*46540*/  F2FP.F16.E4M3.UNPACK_B R29, R29.H1 ;  /* 0x0000001dff1d723e */ /* 0x000fce00030006ff */
[C---:B---3--:R-:W-:Y:S01]  /*46550*/  HMMA.16816.F32 R16, R4.reuse, R28, R16 ;  /* 0x0000001c0410723c */ /* 0x048fe20000001810 */
        /* <DEDUP_REMOVED lines=8> */
[----:B0-----:R-:W2:Y:S04]  /*465e0*/  LDL.LU.64 R18, [R1+0x2718] ;  /* 0x0027180001127983 */ /* 0x001ea80000300a00 */
[----:B------:R-:W2:Y:S01]  /*465f0*/  LDL.LU.64 R16, [R1+0x2710] ;  /* 0x0027100001107983 */ /* 0x000ea20000300a00 */
[----:B----4-:R-:W-:Y:S03]  /*46600*/  HMMA.16816.F32 R4, R4, R2, R8 ;  /* 0x000000020404723c */ /* 0x010fe60000001808 */
[----:B------:R-:W2:Y:S04]  /*46610*/  LDL.LU.64 R10, [R1+0x2708] ;  /* 0x00270800010a7983 */ /* 0x000ea80000300a00 */
[----:B------:R-:W4:Y:S04]  /*46620*/  LDL.LU.64 R8, [R1+0x2700] ;  /* 0x0027000001087983 */ /* 0x000f280000300a00 */
[----:B------:R-:W4:-:S12]  /*46630*/  LDL.LU.64 R2, [R1+0x26f8] ;  /* 0x0026f80001027983 */ /* 0x000f180000300a00 */
[----:B------:R0:W-:Y:S04]  /*46640*/  STL.64 [R1+0x260], R4 ;  /* 0x0002600401007387 */ /* 0x0001e80000100a00 */
[----:B------:R1:W-:Y:S04]  /*46650*/  STL.64 [R1+0x268], R6 ;  /* 0x0002680601007387 */ /* 0x0003e80000100a00 */
[----:B0-----:R-:W3:Y:S04]  /*46660*/  LDL.LU R4, [R1+0x240] ;  /* 0x0002400001047983 */ /* 0x001ee80000300800 */
[----:B------:R-:W3:Y:S04]  /*46670*/  LDL.LU R5, [R1+0x244] ;  /* 0x0002440001057983 */ /* 0x000ee80000300800 */
[----:B-1----:R-:W3:Y:S04]  /*46680*/  LDL.LU R6, [R1+0x248] ;  /* 0x0002480001067983 */ /* 0x002ee80000300800 */
[----:B------:R-:W3:Y:S01]  /*46690*/  LDL.LU R7, [R1+0x24c] ;  /* 0x00024c0001077983 */ /* 0x000ee20000300800 */
[----:B-----5:R-:W-:-:S02]  /*466a0*/  F2FP.F16.E4M3.UNPACK_B R12, R12 ;  /* 0x0000000cff0c723e */ /* 0x020fc400020006ff */
[----:B------:R-:W-:Y:S02]  /*466b0*/  F2FP.F16.E4M3.UNPACK_B R14, R14 ;  /* 0x0000000eff0e723e */ /* 0x000fe400020006ff */
[----:B------:R-:W-:Y:S02]  /*466c0*/  F2FP.F16.E4M3.UNPACK_B R13, R13 ;  /* 0x0000000dff0d723e */ /* 0x000fe400020006ff */
[----:B------:R-:W-:-:S07]  /*466d0*/  F2FP.F16.E4M3.UNPACK_B R15, R15 ;  /* 0x0000000fff0f723e */ /* 0x000fce00020006ff */
[----:B---3--:R-:W-:-:S15]  /*466e0*/  HMMA.16816.F32 R4, R12, R20, R4 ;  /* 0x000000140c04723c */ /* 0x008fde0000001804 */
[----:B------:R-:W-:-:S08]  /*466f0*/  NOP ;  /* 0x0000000000007918 */ /* 0x000fd00000000000 */
[----:B------:R0:W-:Y:S04]  /*46700*/  STL.64 [R1+0x240], R4 ;  /* 0x0002400401007387 */ /* 0x0001e80000100a00 */
[----:B------:R-:W-:Y:S04]  /*46710*/  STL.64 [R1+0x248], R6 ;  /* 0x0002480601007387 */ /* 0x000fe80000100a00 */
[----:B0-----:R-:W3:Y:S01]  /*46720*/  LDL.LU R4, [R1+0xaac] ;  /* 0x000aac0001047983 */ /* 0x001ee20000300800 */
[C---:B------:R-:W-:Y:S03]  /*46730*/  HMMA.16816.F32 R20, R12.reuse, R22, R24 ;  /* 0x000000160c14723c */ /* 0x040fe60000001818 */
[----:B---3--:R2:W-:Y:S03]  /*46740*/  STL [R1+0x26d8], R4 ;  /* 0x0026d80401007387 */ /* 0x0085e60000100800 */
[----:B--2---:R-:W-:-:S15]  /*46750*/  HMMA.16816.F32 R4, R12, R10, R16 ;  /* 0x0000000a0c04723c */ /* 0x004fde0000001810 */
[----:B------:R-:W-:-:S02]  /*46760*/  NOP ;  /* 0x0000000000007918 */ /* 0x000fc40000000000 */
[----:B------:R0:W-:Y:S04]  /*46770*/  STL.64 [R1+0x220], R20 ;  /* 0x0002201401007387 */ /* 0x0001e80000100a00 */
[----:B------:R1:W-:Y:S04]  /*46780*/  STL.64 [R1+0x228], R22 ;  /* 0x0002281601007387 */ /* 0x0003e80000100a00 */
[----:B0-----:R-:W2:Y:S04]  /*46790*/  LDL.LU R20, [R1+0xf0] ;  /* 0x0000f00001147983 */ /* 0x001ea80000300800 */
[----:B------:R-:W-:Y:S04]  /*467a0*/  STL.64 [R1+0x200], R4 ;  /* 0x0002000401007387 */ /* 0x000fe80000100a00 */
[----:B------:R0:W-:Y:S04]  /*467b0*/  STL.64 [R1+0x208], R6 ;  /* 0x0002080601007387 */ /* 0x0001e80000100a00 */
[----:B------:R-:W2:Y:S04]  /*467c0*/  LDL.LU R21, [R1+0xf4] ;  /* 0x0000f40001157983 */ /* 0x000ea80000300800 */
[----:B-1----:R-:W3:Y:S04]  /*467d0*/  LDL.LU R22, [R1+0xf8] ;  /* 0x0000f80001167983 */ /* 0x002ee80000300800 */
[----:B------:R-:W3:Y:S01]  /*467e0*/  LDL.LU R23, [R1+0xfc] ;  /* 0x0000fc0001177983 */ /* 0x000ee20000300800 */
[----:B0-----:R-:W-:-:S03]  /*467f0*/  IMAD.MOV.U32 R7, RZ, RZ, R0 ;  /* 0x000000ffff077224 */ /* 0x001fc600078e0000 */
[----:B---3--:R4:W-:Y:S04]  /*46800*/  STL.64 [R1+0x2688], R22 ;  /* 0x0026881601007387 */ /* 0x0089e80000100a00 */
[----:B------:R-:W3:Y:S04]  /*46810*/  LDL.LU R16, [R1+0x150] ;  /* 0x0001500001107983 */ /* 0x000ee80000300800 */
[----:B------:R-:W3:Y:S04]  /*46820*/  LDL.LU R17, [R1+0x154] ;  /* 0x0001540001117983 */ /* 0x000ee80000300800 */
[----:B------:R-:W5:Y:S04]  /*46830*/  LDL.LU R18, [R1+0x158] ;  /* 0x0001580001127983 */ /* 0x000f680000300800 */
[----:B------:R-:W5:Y:S04]  /*46840*/  LDL.LU R19, [R1+0x15c] ;  /* 0x00015c0001137983 */ /* 0x000f680000300800 */
[----:B------:R-:W2:Y:S04]  /*46850*/  LDL.LU R6, [R1] ;  /* 0x0000000001067983 */ /* 0x000ea80000300800 */
[----:B------:R-:W2:Y:S01]  /*46860*/  LDL.LU R0, [R1+0x26f4] ;  /* 0x0026f40001007983 */ /* 0x000ea20000300800 */
[----:B----4-:R-:W-:-:S02]  /*46870*/  IMAD.MOV.U32 R23, RZ, RZ, R8 ;  /* 0x000000ffff177224 */ /* 0x010fc400078e0008 */
[----:B------:R-:W-:Y:S01]  /*46880*/  IMAD.MOV.U32 R22, RZ, RZ, R9 ;  /* 0x000000ffff167224 */ /* 0x000fe200078e0009 */
[----:B------:R-:W4:Y:S04]  /*46890*/  LDL.LU R8, [R1+0x1a0] ;  /* 0x0001a00001087983 */ /* 0x000f280000300800 */
[----:B------:R-:W4:Y:S04]  /*468a0*/  LDL.LU R9, [R1+0x1a4] ;  /* 0x0001a40001097983 */ /* 0x000f280000300800 */
[----:B------:R-:W3:Y:S04]  /*468b0*/  LDL.LU R10, [R1+0x1a8] ;  /* 0x0001a800010a7983 */ /* 0x000ee80000300800 */
[----:B------:R-:W3:Y:S04]  /*468c0*/  LDL.LU R11, [R1+0x1ac] ;  /* 0x0001ac00010b7983 */ /* 0x000ee80000300800 */
[----:B---3--:R-:W-:Y:S04]  /*468d0*/  STL.64 [R1+0x26e8], R10 ;  /* 0x0026e80a01007387 */ /* 0x008fe80000100a00 */
[----:B----4-:R0:W-:Y:S04]  /*468e0*/  STL.64 [R1+0x26e0], R8 ;  /* 0x0026e00801007387 */ /* 0x0101e80000100a00 */
[----:B0-----:R-:W3:Y:S04]  /*468f0*/  LDL.LU R8, [R1+0x1d0] ;  /* 0x0001d00001087983 */ /* 0x001ee80000300800 */
[----:B------:R-:W3:Y:S04]  /*46900*/  LDL.LU R9, [R1+0x1d4] ;  /* 0x0001d40001097983 */ /* 0x000ee80000300800 */
[----:B------:R-:W3:Y:S04]  /*46910*/  LDL.LU R10, [R1+0x1d8] ;  /* 0x0001d800010a7983 */ /* 0x000ee80000300800 */
[----:B------:R-:W3:Y:S04]  /*46920*/  LDL.LU R11, [R1+0x1dc] ;  /* 0x0001dc00010b7983 */ /* 0x000ee80000300800 */
[----:B-----5:R-:W-:Y:S04]  /*46930*/  STL.64 [R1+0x26c0], R18 ;  /* 0x0026c01201007387 */ /* 0x020fe80000100a00 */
[----:B------:R0:W-:Y:S01]  /*46940*/  STL.64 [R1+0x26b8], R16 ;  /* 0x0026b81001007387 */ /* 0x0001e20000100a00 */
[----:B--2---:R-:W-:-:S03]  /*46950*/  IMAD.MOV.U32 R25, RZ, RZ, R0 ;  /* 0x000000ffff197224 */ /* 0x004fc600078e0000 */
[----:B0-----:R-:W2:Y:S04]  /*46960*/  LDL.LU R16, [R1+0x180] ;  /* 0x0001800001107983 */ /* 0x001ea80000300800 */
[----:B------:R-:W2:Y:S04]  /*46970*/  LDL.LU R17, [R1+0x184] ;  /* 0x0001840001117983 */ /* 0x000ea80000300800 */
[----:B------:R-:W2:Y:S04]  /*46980*/  LDL.LU R18, [R1+0x188] ;  /* 0x0001880001127983 */ /* 0x000ea80000300800 */
[----:B------:R-:W2:Y:S04]  /*46990*/  LDL.LU R19, [R1+0x18c] ;  /* 0x00018c0001137983 */ /* 0x000ea80000300800 */
[----:B------:R0:W-:Y:S04]  /*469a0*/  STL.64 [R1+0x2680], R20 ;  /* 0x0026801401007387 */ /* 0x0001e80000100a00 */
[----:B------:R1:W-:Y:S04]  /*469b0*/  STL.64 [R1+0x26a0], R22 ;  /* 0x0026a01601007387 */ /* 0x0003e80000100a00 */
[----:B------:R-:W4:Y:S04]  /*469c0*/  LDL.LU R24, [R1+0xb0] ;  /* 0x0000b00001187983 */ /* 0x000f280000300800 */
[----:B------:R-:W5:Y:S04]  /*469d0*/  LDL.LU R0, [R1+0x26f0] ;  /* 0x0026f00001007983 */ /* 0x000f680000300800 */
[----:B------:R-:W3:Y:S04]  /*469e0*/  LDL.LU R26, [R1+0xb8] ;  /* 0x0000b800011a7983 */ /* 0x000ee80000300800 */
[----:B------:R-:W3:Y:S04]  /*469f0*/  LDL.LU R27, [R1+0xbc] ;  /* 0x0000bc00011b7983 */ /* 0x000ee80000300800 */
[----:B0-----:R-:W2:Y:S04]  /*46a00*/  LDL.LU R20, [R1+0x120] ;  /* 0x0001200001147983 */ /* 0x001ea80000300800 */
[----:B------:R-:W2:Y:S04]  /*46a10*/  LDL.LU R21, [R1+0x124] ;  /* 0x0001240001157983 */ /* 0x000ea80000300800 */
[----:B-1----:R-:W2:Y:S01]  /*46a20*/  LDL.LU R22, [R1+0x128] ;  /* 0x0001280001167983 */ /* 0x002ea20000300800 */
[----:B-----5:R-:W-:-:S03]  /*46a30*/  IMAD.MOV.U32 R23, RZ, RZ, R0 ;  /* 0x000000ffff177224 */ /* 0x020fc600078e0000 */
[----:B------:R-:W5:Y:S04]  /*46a40*/  LDL.LU R0, [R1+0x410] ;  /* 0x0004100001007983 */ /* 0x000f680000300800 */
[----:B---3--:R-:W-:Y:S04]  /*46a50*/  STL.64 [R1+0x2668], R26 ;  /* 0x0026681a01007387 */ /* 0x008fe80000100a00 */
[----:B----4-:R0:W-:Y:S04]  /*46a60*/  STL.64 [R1+0x2660], R24 ;  /* 0x0026601801007387 */ /* 0x0101e80000100a00 */
[----:B0-----:R-:W3:Y:S04]  /*46a70*/  LDL.LU R24, [R1+0xd0] ;  /* 0x0000d00001187983 */ /* 0x001ee80000300800 */
[----:B------:R-:W3:Y:S04]  /*46a80*/  LDL.LU R25, [R1+0xd4] ;  /* 0x0000d40001197983 */ /* 0x000ee80000300800 */
[----:B------:R-:W4:Y:S04]  /*46a90*/  LDL.LU R26, [R1+0xd8] ;  /* 0x0000d800011a7983 */ /* 0x000f280000300800 */
[----:B------:R-:W4:Y:S01]  /*46aa0*/  LDL.LU R27, [R1+0xdc] ;  /* 0x0000dc00011b7983 */ /* 0x000f220000300800 */
[C---:B------:R-:W-:Y:S03]  /*46ab0*/  HMMA.16816.F32 R4, R12.reuse, R6, R8 ;  /* 0x000000060c04723c */ /* 0x040fe60000001808 */
[----:B----4-:R-:W-:Y:S04]  /*46ac0*/  STL.64 [R1+0x2698], R26 ;  /* 0x0026981a01007387 */ /* 0x010fe80000100a00 */
[----:B---3--:R0:W-:Y:S04]  /*46ad0*/  STL.64 [R1+0x2690], R24 ;  /* 0x0026901801007387 */ /* 0x0081e80000100a00 */
[----:B0-----:R-:W3:Y:S04]  /*46ae0*/  LDL.LU R24, [R1+0x110] ;  /* 0x0001100001187983 */ /* 0x001ee80000300800 */
[----:B------:R-:W3:Y:S04]  /*46af0*/  LDL.LU R25, [R1+0x114] ;  /* 0x0001140001197983 */ /* 0x000ee80000300800 */
[----:B------:R-:W3:Y:S04]  /*46b00*/  LDL.LU R26, [R1+0x118] ;  /* 0x00011800011a7983 */ /* 0x000ee80000300800 */
[----:B------:R-:W3:Y:S04]  /*46b10*/  LDL.LU R27, [R1+0x11c] ;  /* 0x00011c00011b7983 */ /* 0x000ee80000300800 */
[----:B------:R-:W4:Y:S04]  /*46b20*/  LDL.LU.64 R10, [R1+0x26e8] ;  /* 0x0026e800010a7983 */ /* 0x000f280000300a00 */
[----:B------:R-:W4:Y:S04]  /*46b30*/  LDL.LU.64 R8, [R1+0x26e0] ;  /* 0x0026e00001087983 */ /* 0x000f280000300a00 */
[----:B------:R0:W-:Y:S04]  /*46b40*/  STL.64 [R1+0x1e0], R4 ;  /* 0x0001e00401007387 */ /* 0x0001e80000100a00 */
[----:B------:R1:W-:Y:S04]  /*46b50*/  STL.64 [R1+0x1e8], R6 ;  /* 0x0001e80601007387 */ /* 0x0003e80000100a00 */
[----:B0-----:R-:W3:Y:S04]  /*46b60*/  LDL.LU R4, [R1+0x26d8] ;  /* 0x0026d80001047983 */ /* 0x001ee80000300800 */
[----:B------:R-:W3:Y:S04]  /*46b70*/  LDL.LU R5, [R1+0xac0] ;  /* 0x000ac00001057983 */ /* 0x000ee80000300800 */
[----:B-1----:R-:W3:Y:S01]  /*46b80*/  LDL.LU R6, [R1+0xabc] ;  /* 0x000abc0001067983 */ /* 0x002ee20000300800 */
[----:B----4-:R-:W-:-:S15]  /*46b90*/  HMMA.16816.F32 R8, R12, R2, R8 ;  /* 0x000000020c08723c */ /* 0x010fde0000001808 */
[----:B------:R-:W-:-:S08]  /*46ba0*/  NOP ;  /* 0x0000000000007918 */ /* 0x000fd00000000000 */
[----:B------:R-:W-:Y:S04]  /*46bb0*/  STL.64 [R1+0x1b0], R8 ;  /* 0x0001b00801007387 */ /* 0x000fe80000100a00 */
[----:B------:R0:W-:Y:S04]  /*46bc0*/  STL.64 [R1+0x1b8], R10 ;  /* 0x0001b80a01007387 */ /* 0x0001e80000100a00 */
[----:B0-----:R-:W4:Y:S04]  /*46bd0*/  LDL.LU.64 R10, [R1+0x26d0] ;  /* 0x0026d000010a7983 */ /* 0x001f280000300a00 */
[----:B------:R-:W2:Y:S04]  /*46be0*/  LDL.LU.64 R8, [R1+0x26c8] ;  /* 0x0026c80001087983 */ /* 0x000ea80000300a00 */
[----:B------:R-:W3:Y:S04]  /*46bf0*/  LDL.LU R2, [R1+0xaa8] ;  /* 0x000aa80001027983 */ /* 0x000ee80000300800 */
[----:B------:R-:W3:Y:S01]  /*46c00*/  LDL.LU R3, [R1+0xaa4] ;  /* 0x000aa40001037983 */ /* 0x000ee20000300800 */
        /* <DEDUP_REMOVED lines=13> */
[----:B------:R-:W5:Y:S04]  /*46ce0*/  LDL.LU.64 R16, [R1+0x26a8] ;  /* 0x0026a80001107983 */ /* 0x000f680000300a00 */
[----:B------:R-:W3:Y:S01]  /*46cf0*/  LDL.LU R11, [R1+0xab8] ;  /* 0x000ab800010b7983 */ /* 0x000ee20000300800 */
[C---:B-----5:R-:W-:Y:S03]  /*46d00*/  HMMA.16816.F32 R20, R12.reuse, R16, R20 ;  /* 0x000000100c14723c */ /* 0x060fe60000001814 */
[----:B---3--:R-:W-:Y:S04]  /*46d10*/  STL [R1+0x2648], R11 ;  /* 0x0026480b01007387 */ /* 0x008fe80000100800 */
[----:B--2---:R0:W-:Y:S04]  /*46d20*/  STL.64 [R1+0x2640], R8 ;  /* 0x0026400801007387 */ /* 0x0041e80000100a00 */
[----:B0-----:R-:W2:Y:S04]  /*46d30*/  LDL.LU R8, [R1+0x70] ;  /* 0x0000700001087983 */ /* 0x001ea80000300800 */
[----:B------:R-:W2:Y:S04]  /*46d40*/  LDL.LU R9, [R1+0x74] ;  /* 0x0000740001097983 */ /* 0x000ea80000300800 */
[----:B------:R-:W2:Y:S04]  /*46d50*/  LDL.LU R10, [R1+0x78] ;  /* 0x00007800010a7983 */ /* 0x000ea80000300800 */
[----:B------:R-:W2:Y:S04]  /*46d60*/  LDL.LU R11, [R1+0x7c] ;  /* 0x00007c00010b7983 */ /* 0x000ea80000300800 */
[----:B------:R-:W-:Y:S04]  /*46d70*/  STL.64 [R1+0x150], R20 ;  /* 0x0001501401007387 */ /* 0x000fe80000100a00 */
[----:B------:R0:W-:Y:S04]  /*46d80*/  STL.64 [R1+0x158], R22 ;  /* 0x0001581601007387 */ /* 0x0001e80000100a00 */
[----:B0-----:R-:W3:Y:S01]  /*46d90*/  LDL.LU.64 R22, [R1+0x26a0] ;  /* 0x0026a00001167983 */ /* 0x001ee20000300a00 */
[----:B------:R-:W-:Y:S01]  /*46da0*/  LOP3.LUT R0, R0, 0x40, RZ, 0x3c, !PT ;  /* 0x0000004000007812 */ /* 0x000fe200078e3cff */
[----:B---3--:R-:W-:Y:S02]  /*46db0*/  HMMA.16816.F32 R20, R12, R22, R24 ;  /* 0x000000160c14723c */ /* 0x008fe40000001818 */
[----:B------:R-:W3:Y:S04]  /*46dc0*/  LDL.LU.64 R26, [R1+0x2698] ;  /* 0x00269800011a7983 */ /* 0x000ee80000300a00 */
[----:B------:R-:W3:-:S15]  /*46dd0*/  LDL.LU.64 R24, [R1+0x2690] ;  /* 0x0026900001187983 */ /* 0x000ede0000300a00 */
[----:B------:R-:W-:-:S02]  /*46de0*/  NOP ;  /* 0x0000000000007918 */ /* 0x000fc40000000000 */
[----:B------:R-:W-:Y:S04]  /*46df0*/  STL.64 [R1+0x120], R20 ;  /* 0x0001201401007387 */ /* 0x000fe80000100a00 */
[----:B------:R-:W-:Y:S04]  /*46e00*/  STL.64 [R1+0x128], R22 ;  /* 0x0001281601007387 */ /* 0x000fe80000100a00 */
[----:B------:R-:W0:Y:S04]  /*46e10*/  LDSM.16.M88.4 R20, [R0+UR5] ;  /* 0x000000050014783b */ /* 0x000e280008000200 */
[----:B0-----:R-:W-:Y:S04]  /*46e20*/  STL.64 [R1+0x3f0], R20 ;  /* 0x0003f01401007387 */ /* 0x001fe80000100a00 */
[----:B------:R0:W-:Y:S01]  /*46e30*/  STL.64 [R1+0x3f8], R22 ;  /* 0x0003f81601007387 */ /* 0x0001e20000100a00 */
[----:B------:R-:W-:-:S03]  /*46e40*/  IMAD.MOV.U32 R7, RZ, RZ, R21 ;  /* 0x000000ffff077224 */ /* 0x000fc600078e0015 */
[----:B0-----:R-:W4:Y:S04]  /*46e50*/  LDL.LU.64 R22, [R1+0x2688] ;  /* 0x0026880001167983 */ /* 0x001f280000300a00 */
[----:B------:R-:W4:Y:S04]  /*46e60*/  LDL.LU.64 R20, [R1+0x2680] ;  /* 0x0026800001147983 */ /* 0x000f280000300a00 */
[----:B------:R-:W5:Y:S01]  /*46e70*/  LDL.LU R16, [R1+0xa0] ;  /* 0x0000a00001107983 */ /* 0x000f620000300800 */
[----:B----4-:R-:W-:-:S15]  /*46e80*/  HMMA.16816.F32 R20, R12, R18, R20 ;  /* 0x000000120c14723c */ /* 0x010fde0000001814 */
[----:B------:R-:W-:-:S08]  /*46e90*/  NOP ;  /* 0x0000000000007918 */ /* 0x000fd00000000000 */
[----:B------:R-:W-:Y:S04]  /*46ea0*/  STL.64 [R1+0xf0], R20 ;  /* 0x0000f01401007387 */ /* 0x000fe80000100a00 */
[----:B------:R-:W-:Y:S04]  /*46eb0*/  STL.64 [R1+0xf8], R22 ;  /* 0x0000f81601007387 */ /* 0x000fe80000100a00 */
[----:B------:R-:W0:Y:S04]  /*46ec0*/  LDSM.16.M88.4 R20, [R0+UR5+0x800] ;  /* 0x000800050014783b */ /* 0x000e280008000200 */
[----:B------:R-:W5:Y:S04]  /*46ed0*/  LDL.LU R17, [R1+0xa4] ;  /* 0x0000a40001117983 */ /* 0x000f680000300800 */
[----:B------:R-:W5:Y:S04]  /*46ee0*/  LDL.LU R18, [R1+0xa8] ;  /* 0x0000a80001127983 */ /* 0x000f680000300800 */
[----:B------:R-:W5:Y:S04]  /*46ef0*/  LDL.LU R19, [R1+0xac] ;  /* 0x0000ac0001137983 */ /* 0x000f680000300800 */
[----:B0-----:R-:W-:Y:S04]  /*46f00*/  STL.64 [R1+0x410], R20 ;  /* 0x0004101401007387 */ /* 0x001fe80000100a00 */
[----:B------:R0:W-:Y:S04]  /*46f10*/  STL.64 [R1+0x418], R22 ;  /* 0x0004181601007387 */ /* 0x0001e80000100a00 */
[----:B0-----:R-:W4:Y:S04]  /*46f20*/  LDL.LU.64 R22, [R1+0x2678] ;  /* 0x0026780001167983 */ /* 0x001f280000300a00 */
[----:B------:R-:W3:Y:S02]  /*46f30*/  LDL.LU.64 R20, [R1+0x2670] ;  /* 0x0026700001147983 */ /* 0x000ee40000300a00 */
[----:B---3--:R-:W-:-:S15]  /*46f40*/  HMMA.16816.F32 R24, R12, R20, R24 ;  /* 0x000000140c18723c */ /* 0x008fde0000001818 */
[----:B------:R-:W-:-:S08]  /*46f50*/  NOP ;  /* 0x0000000000007918 */ /* 0x000fd00000000000 */
[----:B------:R-:W-:Y:S04]  /*46f60*/  STL.64 [R1+0xd0], R24 ;  /* 0x0000d01801007387 */ /* 0x000fe80000100a00 */
[----:B------:R-:W-:Y:S04]  /*46f70*/  STL.64 [R1+0xd8], R26 ;  /* 0x0000d81a01007387 */ /* 0x000fe80000100a00 */
[----:B------:R-:W0:Y:S04]  /*46f80*/  LDSM.16.M88.4 R24, [R0+UR5+0x1000] ;  /* 0x001000050018783b */ /* 0x000e280008000200 */
[----:B0-----:R-:W-:Y:S04]  /*46f90*/  STL.64 [R1+0x400], R24 ;  /* 0x0004001801007387 */ /* 0x001fe80000100a00 */
[----:B------:R0:W-:Y:S04]  /*46fa0*/  STL.64 [R1+0x408], R26 ;  /* 0x0004081a01007387 */ /* 0x0001e80000100a00 */
[----:B0-----:R-:W4:Y:S04]  /*46fb0*/  LDL.LU.64 R26, [R1+0x2668] ;  /* 0x00266800011a7983 */ /* 0x001f280000300a00 */
[----:B------:R-:W4:Y:S04]  /*46fc0*/  LDL.LU.64 R24, [R1+0x2660] ;  /* 0x0026600001187983 */ /* 0x000f280000300a00 */
[----:B------:R-:W3:Y:S01]  /*46fd0*/  LDL.LU R20, [R1+0x40] ;  /* 0x0000400001147983 */ /* 0x000ee20000300800 */
[----:B----4-:R-:W-:-:S15]  /*46fe0*/  HMMA.16816.F32 R24, R12, R22, R24 ;  /* 0x000000160c18723c */ /* 0x010fde0000001818 */
[----:B------:R-:W-:-:S08]  /*46ff0*/  NOP ;  /* 0x0000000000007918 */ /* 0x000fd00000000000 */
[----:B------:R-:W-:Y:S04]  /*47000*/  STL.64 [R1+0xb0], R24 ;  /* 0x0000b01801007387 */ /* 0x000fe80000100a00 */
[----:B------:R-:W-:Y:S04]  /*47010*/  STL.64 [R1+0xb8], R26 ;  /* 0x0000b81a01007387 */ /* 0x000fe80000100a00 */
[----:B------:R-:W0:Y:S04]  /*47020*/  LDSM.16.M88.4 R24, [R0+UR5+0x1800] ;  /* 0x001800050018783b */ /* 0x000e280008000200 */
[----:B------:R-:W3:Y:S04]  /*47030*/  LDL.LU R21, [R1+0x44] ;  /* 0x0000440001157983 */ /* 0x000ee80000300800 */
[----:B------:R-:W3:Y:S04]  /*47040*/  LDL.LU R22, [R1+0x48] ;  /* 0x0000480001167983 */ /* 0x000ee80000300800 */
[----:B------:R-:W3:Y:S04]  /*47050*/  LDL.LU R23, [R1+0x4c] ;  /* 0x00004c0001177983 */ /* 0x000ee80000300800 */
[----:B0-----:R-:W-:Y:S04]  /*47060*/  STL.64 [R1+0x3e0], R24 ;  /* 0x0003e01801007387 */ /* 0x001fe80000100a00 */
[----:B------:R0:W-:Y:S04]  /*47070*/  STL.64 [R1+0x3e8], R26 ;  /* 0x0003e81a01007387 */ /* 0x0001e80000100a00 */
[----:B0-----:R-:W2:Y:S04]  /*47080*/  LDL.LU.64 R26, [R1+0x2658] ;  /* 0x00265800011a7983 */ /* 0x001ea80000300a00 */
[----:B------:R-:W5:Y:S02]  /*47090*/  LDL.LU.64 R24, [R1+0x2650] ;  /* 0x0026500001187983 */ /* 0x000f640000300a00 */
[----:B-----5:R-:W-:-:S15]  /*470a0*/  HMMA.16816.F32 R16, R12, R24, R16 ;  /* 0x000000180c10723c */ /* 0x020fde0000001810 */
[----:B------:R-:W-:-:S08]  /*470b0*/  NOP ;  /* 0x0000000000007918 */ /* 0x000fd00000000000 */
[----:B------:R-:W-:Y:S04]  /*470c0*/  STL.64 [R1+0xa0], R16 ;  /* 0x0000a01001007387 */ /* 0x000fe80000100a00 */
[----:B------:R-:W-:Y:S04]  /*470d0*/  STL.64 [R1+0xa8], R18 ;  /* 0x0000a81201007387 */ /* 0x000fe80000100a00 */
[----:B------:R-:W0:Y:S01]  /*470e0*/  LDSM.16.M88.4 R16, [R0+UR5+0x2000] ;  /* 0x002000050010783b */ /* 0x000e220008000200 */
[----:B--2---:R-:W-:Y:S03]  /*470f0*/  HMMA.16816.F32 R24, R12, R26, R8 ;  /* 0x0000001a0c18723c */ /* 0x004fe60000001808 */
[----:B0-----:R0:W-:Y:S04]  /*47100*/  STL.64 [R1+0x3d0], R16 ;  /* 0x0003d01001007387 */ /* 0x0011e80000100a00 */
[----:B------:R-:W-:Y:S04]  /*47110*/  STL.64 [R1+0x3d8], R18 ;  /* 0x0003d81201007387 */ /* 0x000fe80000100a00 */
[----:B------:R-:W2:Y:S04]  /*47120*/  LDL.LU R11, [R1+0x2648] ;  /* 0x00264800010b7983 */ /* 0x000ea80000300800 */
[----:B------:R-:W2:Y:S08]  /*47130*/  LDL.LU.64 R8, [R1+0x2640] ;  /* 0x0026400001087983 */ /* 0x000eb00000300a00 */
[----:B------:R-:W-:Y:S04]  /*47140*/  STL.64 [R1+0x70], R24 ;  /* 0x0000701801007387 */ /* 0x000fe80000100a00 */
[----:B------:R-:W-:Y:S04]  /*47150*/  STL.64 [R1+0x78], R26 ;  /* 0x0000781a01007387 */ /* 0x000fe80000100a00 */
[----:B------:R-:W1:Y:S01]  /*47160*/  LDSM.16.M88.4 R24, [R0+UR5+0x2800] ;  /* 0x002800050018783b */ /* 0x000e620008000200 */
[----:B0-----:R-:W-:-:S03]  /*47170*/  IMAD R16, R3, 0x100, R2 ;  /* 0x0000010003107824 */ /* 0x001fc600078e0202 */
[----:B-1----:R-:W-:Y:S01]  /*47180*/  STL.64 [R1+0x3a0], R24 ;  /* 0x0003a01801007387 */ /* 0x002fe20000100a00 */
[----:B------:R-:W-:-:S03]  /*47190*/  IMAD.MOV.U32 R2, RZ, RZ, R24 ;  /* 0x000000ffff027224 */ /* 0x000fc600078e0018 */
[----:B------:R-:W-:Y:S01]  /*471a0*/  STL.64 [R1+0x3a8], R26 ;  /* 0x0003a81a01007387 */ /* 0x000fe20000100a00 */
[----:B------:R-:W-:-:S03]  /*471b0*/  IMAD.MOV.U32 R3, RZ, RZ, R25 ;  /* 0x000000ffff037224 */ /* 0x000fc600078e0019 */
[----:B------:R-:W0:Y:S01]  /*471c0*/  LDSM.16.M88.4 R24, [R0+UR5+0x3000] ;  /* 0x003000050018783b */ /* 0x000e220008000200 */
[----:B---3--:R-:W-:Y:S03]  /*471d0*/  HMMA.16816.F32 R20, R12, R28, R20 ;  /* 0x0000001c0c14723c */ /* 0x008fe60000001814 */
[----:B0-----:R-:W-:Y:S04]  /*471e0*/  STL.64 [R1+0x3c0], R24 ;  /* 0x0003c01801007387 */ /* 0x001fe80000100a00 */
[----:B------:R-:W-:Y:S04]  /*471f0*/  STL.64 [R1+0x3c8], R26 ;  /* 0x0003c81a01007387 */ /* 0x000fe80000100a00 */
[----:B------:R-:W-:Y:S04]  /*47200*/  STL.64 [R1+0x2638], R14 ;  /* 0x0026380e01007387 */ /* 0x000fe80000100a00 */
[----:B------:R-:W-:Y:S04]  /*47210*/  STL.64 [R1+0x2630], R12 ;  /* 0x0026300c01007387 */ /* 0x000fe80000100a00 */
[----:B------:R-:W0:Y:S04]  /*47220*/  LDSM.16.M88.4 R12, [R0+UR5+0x3800] ;  /* 0x00380005000c783b */ /* 0x000e280008000200 */
[----:B------:R1:W-:Y:S04]  /*47230*/  STL.64 [R1+0x40], R20 ;  /* 0x0000401401007387 */ /* 0x0003e80000100a00 */
[----:B------:R3:W-:Y:S04]  /*47240*/  STL.64 [R1+0x48], R22 ;  /* 0x0000481601007387 */ /* 0x0007e80000100a00 */
[----:B------:R-:W4:Y:S04]  /*47250*/  LDL.LU R28, [R1+0x20] ;  /* 0x00002000011c7983 */ /* 0x000f280000300800 */
[----:B------:R-:W4:Y:S04]  /*47260*/  LDL.LU R29, [R1+0x24] ;  /* 0x00002400011d7983 */ /* 0x000f280000300800 */
[----:B-1----:R-:W5:Y:S01]  /*47270*/  LDL R21, [R1+0x3f0] ;  /* 0x0003f00001157983 */ /* 0x002f620000100800 */
[----:B0-----:R-:W-:-:S03]  /*47280*/  IMAD.MOV.U32 R10, RZ, RZ, R12 ;  /* 0x000000ffff0a7224 */ /* 0x001fc600078e000c */
[----:B------:R-:W-:Y:S04]  /*47290*/  STL.64 [R1+0x390], R12 ;  /* 0x0003900c01007387 */ /* 0x000fe80000100a00 */
[----:B------:R-:W-:Y:S04]  /*472a0*/  STL.64 [R1+0x398], R14 ;  /* 0x0003980e01007387 */ /* 0x000fe80000100a00 */
[----:B------:R-:W4:Y:S04]  /*472b0*/  LDL R26, [R1+0x410] ;  /* 0x00041000011a7983 */ /* 0x000f280000100800 */
[----:B------:R-:W4:Y:S04]  /*472c0*/  LDL R27, [R1+0x414] ;  /* 0x00041400011b7983 */ /* 0x000f280000100800 */
[----:B---3--:R-:W3:Y:S04]  /*472d0*/  LDL R22, [R1+0x400] ;  /* 0x0004000001167983 */ /* 0x008ee80000100800 */
[----:B------:R-:W3:Y:S04]  /*472e0*/  LDL R23, [R1+0x404] ;  /* 0x0004040001177983 */ /* 0x000ee80000100800 */
[----:B------:R-:W-:Y:S01]  /*472f0*/  STL [R1+0x25f8], R10 ;  /* 0x0025f80a01007387 */ /* 0x000fe20000100800 */
[----:B--2---:R-:W-:-:S02]  /*47300*/  IMAD R18, R8, 0x100, R11 ;  /* 0x0000010008127824 */ /* 0x004fc400078e020b */
[----:B------:R-:W-:Y:S02]  /*47310*/  IMAD R17, R4, 0x100, R9 ;  /* 0x0000010004117824 */ /* 0x000fe400078e0209 */
[----:B------:R-:W-:Y:S02]  /*47320*/  IMAD.MOV.U32 R8, RZ, RZ, R24 ;  /* 0x000000ffff087224 */ /* 0x000fe400078e0018 */
[----:B------:R-:W-:-:S05]  /*47330*/  IMAD.MOV.U32 R9, RZ, RZ, R25 ;  /* 0x000000ffff097224 */ /* 0x000fca00078e0019 */
[----:B------:R0:W-:Y:S04]  /*47340*/  STL.64 [R1+0x25f0], R8 ;  /* 0x0025f00801007387 */ /* 0x0001e80000100a00 */
[----:B0-----:R-:W2:Y:S04]  /*47350*/  LDL.LU R8, [R1+0xc0] ;  /* 0x0000c00001087983 */ /* 0x001ea80000300800 */
[----:B------:R-:W2:Y:S04]  /*47360*/  LDL.LU R9, [R1+0xc4] ;  /* 0x0000c40001097983 */ /* 0x000ea80000300800 */
[----:B------:R-:W5:Y:S04]  /*47370*/  LDL.LU R10, [R1+0xc8] ;  /* 0x0000c800010a7983 */ /* 0x000f680000300800 */
[----:B------:R-:W5:Y:S01]  /*47380*/  LDL.LU R11, [R1+0xcc] ;  /* 0x0000cc00010b7983 */ /* 0x000f620000300800 */
[----:B------:R-:W-:-:S02]  /*47390*/  IMAD R19, R6, 0x100, R5 ;  /* 0x0000010006137824 */ /* 0x000fc400078e0205 */
[----:B------:R-:W-:Y:S02]  /*473a0*/  IMAD.MOV.U32 R6, RZ, RZ, R13 ;  /* 0x000000ffff067224 */ /* 0x000fe400078e000d */
[----:B------:R-:W0:Y:S04]  /*473b0*/  LDSM.16.M88.4 R12, [R0+UR5+0x4000] ;  /* 0x00400005000c783b */ /* 0x000e280008000200 */
[----:B-----5:R-:W-:Y:S04]  /*473c0*/  STL.64 [R1+0x2618], R10 ;  /* 0x0026180a01007387 */ /* 0x020fe80000100a00 */
[----:B--2---:R1:W-:Y:S04]  /*473d0*/  STL.64 [R1+0x2610], R8 ;  /* 0x0026100801007387 */ /* 0x0043e80000100a00 */
[----:B-1----:R-:W2:Y:S04]  /*473e0*/  LDL.LU R8, [R1+0x80] ;  /* 0x0000800001087983 */ /* 0x002ea80000300800 */
[----:B------:R-:W2:Y:S04]  /*473f0*/  LDL.LU R9, [R1+0x84] ;  /* 0x0000840001097983 */ /* 0x000ea80000300800 */
[----:B------:R-:W5:Y:S04]  /*47400*/  LDL.LU R10, [R1+0x88] ;  /* 0x00008800010a7983 */ /* 0x000f680000300800 */
[----:B------:R-:W5:Y:S01]  /*47410*/  LDL.LU R11, [R1+0x8c] ;  /* 0x00008c00010b7983 */ /* 0x000f620000300800 */
[----:B0-----:R-:W-:-:S02]  /*47420*/  IMAD.MOV.U32 R5, RZ, RZ, R12 ;  /* 0x000000ffff057224 */ /* 0x001fc400078e000c */
[----:B------:R-:W-:Y:S01]  /*47430*/  IMAD.MOV.U32 R4, RZ, RZ, R13 ;  /* 0x000000ffff047224 */ /* 0x000fe200078e000d */
[----:B-----5:R-:W-:Y:S04]  /*47440*/  STL.64 [R1+0x2628], R10 ;  /* 0x0026280a01007387 */ /* 0x020fe80000100a00 */
[----:B--2---:R0:W-:Y:S04]  /*47450*/  STL.64 [R1+0x2620], R8 ;  /* 0x0026200801007387 */ /* 0x0041e80000100a00 */
[----:B0-----:R-:W4:Y:S04]  /*47460*/  LDL.LU R8, [R1+0x30] ;  /* 0x0000300001087983 */ /* 0x001f280000300800 */
[----:B------:R-:W4:Y:S04]  /*47470*/  LDL.LU R9, [R1+0x34] ;  /* 0x0000340001097983 */ /* 0x000f280000300800 */
[----:B------:R-:W4:Y:S04]  /*47480*/  LDL.LU R10, [R1+0x38] ;  /* 0x00003800010a7983 */ /* 0x000f280000300800 */
[----:B------:R-:W4:Y:S04]  /*47490*/  LDL.LU R11, [R1+0x3c] ;  /* 0x00003c00010b7983 */ /* 0x000f280000300800 */
[----:B------:R-:W2:Y:S04]  /*474a0*/  LDL R24, [R1+0x3e0] ;  /* 0x0003e00001187983 */ /* 0x000ea80000100800 */
[----:B------:R-:W5:Y:S04]  /*474b0*/  LDL R25, [R1+0x3e4] ;  /* 0x0003e40001197983 */ /* 0x000f680000100800 */
[----:B------:R-:W-:Y:S04]  /*474c0*/  STL.64 [R1+0x3b0], R12 ;  /* 0x0003b00c01007387 */ /* 0x000fe80000100a00 */
[----:B------:R0:W-:Y:S04]  /*474d0*/  STL.64 [R1+0x3b8], R14 ;  /* 0x0003b80e01007387 */ /* 0x0001e80000100a00 */
[----:B0-----:R-:W4:Y:S04]  /*474e0*/  LDL.LU.64 R14, [R1+0x2638] ;  /* 0x00263800010e7983 */ /* 0x001f280000300a00 */
[----:B------:R-:W4:Y:S01]  /*474f0*/  LDL.LU.64 R12, [R1+0x2630] ;  /* 0x00263000010c7983 */ /* 0x000f220000300a00 */
[----:B------:R-:W-:-:S02]  /*47500*/  F2FP.F16.E4M3.UNPACK_B R20, R21 ;  /* 0x00000015ff14723e */ /* 0x000fc400020006ff */
[----:B------:R-:W-:Y:S01]  /*47510*/  F2FP.F16.E4M3.UNPACK_B R21, R7 ;  /* 0x00000007ff15723e */ /* 0x000fe200020006ff */
[----:B----4-:R-:W-:Y:S01]  /*47520*/  HMMA.16816.F32 R12, R12, R28, R8 ;  /* 0x0000001c0c0c723c */ /* 0x010fe20000001808 */
[----:B------:R-:W0:-:S15]  /*47530*/  LDSM.16.M88.4 R8, [R0+UR5+0x4800] ;  /* 0x004800050008783b */ /* 0x000e1e0008000200 */
[----:B------:R-:W-:-:S07]  /*47540*/  NOP ;  /* 0x0000000000007918 */ /* 0x000fce0000000000 */
[----:B------:R-:W-:Y:S04]  /*47550*/  STL.64 [R1+0x30], R12 ;  /* 0x0000300c01007387 */ /* 0x000fe80000100a00 */
[----:B------:R1:W-:Y:S04]  /*47560*/  STL.64 [R1+0x38], R14 ;  /* 0x0000380e01007387 */ /* 0x0003e80000100a00 */
[----:B0-----:R-:W-:Y:S01]  /*47570*/  STL.64 [R1+0x370], R8 ;  /* 0x0003700801007387 */ /* 0x001fe20000100a00 */
[----:B------:R-:W-:-:S03]  /*47580*/  IMAD.MOV.U32 R7, RZ, RZ, R9 ;  /* 0x000000ffff077224 */ /* 0x000fc600078e0009 */
[----:B------:R0:W-:Y:S01]  /*47590*/  STL.64 [R1+0x378], R10 ;  /* 0x0003780a01007387 */ /* 0x0001e20000100a00 */
[----:B-1----:R-:W-:-:S03]  /*475a0*/  IMAD.MOV.U32 R14, RZ, RZ, R8 ;  /* 0x000000ffff0e7224 */ /* 0x002fc600078e0008 */
[----:B0-----:R-:W4:Y:S04]  /*475b0*/  LDL.LU.64 R10, [R1+0x2628] ;  /* 0x00262800010a7983 */ /* 0x001f280000300a00 */
[----:B------:R-:W4:Y:S04]  /*475c0*/  LDL.LU.64 R8, [R1+0x2620] ;  /* 0x0026200001087983 */ /* 0x000f280000300a00 */
[----:B------:R-:W-:Y:S04]  /*475d0*/  STL.64 [R1+0x28], R20 ;  /* 0x0000281401007387 */ /* 0x000fe80000100a00 */
[----:B------:R-:W-:Y:S04]  /*475e0*/  STL.64 [R1+0x25e8], R6 ;  /* 0x0025e80601007387 */ /* 0x000fe80000100a00 */
[----:B------:R0:W-:Y:S04]  /*475f0*/  STL.64 [R1+0x25e0], R4 ;  /* 0x0025e00401007387 */ /* 0x0001e80000100a00 */
[----:B0-----:R-:W3:Y:S04]  /*47600*/  LDL.LU R4, [R1+0x50] ;  /* 0x0000500001047983 */ /* 0x001ee80000300800 */
[----:B------:R-:W3:Y:S04]  /*47610*/  LDL.LU R5, [R1+0x54] ;  /* 0x0000540001057983 */ /* 0x000ee80000300800 */
[----:B------:R-:W3:Y:S04]  /*47620*/  LDL.LU R6, [R1+0x58] ;  /* 0x0000580001067983 */ /* 0x000ee80000300800 */
[----:B------:R-:W3:Y:S01]  /*47630*/  LDL.LU R7, [R1+0x5c] ;  /* 0x00005c0001077983 */ /* 0x000ee20000300800 */
[----:B------:R-:W-:-:S02]  /*47640*/  F2FP.F16.E4M3.UNPACK_B R16, R16 ;  /* 0x00000010ff10723e */ /* 0x000fc400020006ff */
[----:B------:R-:W-:Y:S02]  /*47650*/  F2FP.F16.E4M3.UNPACK_B R18, R18 ;  /* 0x00000012ff12723e */ /* 0x000fe400020006ff */
[----:B------:R-:W-:Y:S02]  /*47660*/  F2FP.F16.E4M3.UNPACK_B R17, R17 ;  /* 0x00000011ff11723e */ /* 0x000fe400020006ff */
[----:B------:R-:W-:Y:S01]  /*47670*/  F2FP.F16.E4M3.UNPACK_B R19, R19 ;  /* 0x00000013ff13723e */ /* 0x000fe200020006ff */
[----:B------:R-:W-:Y:S01]  /*47680*/  STL [R1+0x25d8], R14 ;  /* 0x0025d80e01007387 */ /* 0x000fe20000100800 */
[----:B------:R-:W-:Y:S02]  /*47690*/  F2FP.F16.E4M3.UNPACK_B R12, R26 ;  /* 0x0000001aff0c723e */ /* 0x000fe400020006ff */
[----:B------:R-:W-:-:S03]  /*476a0*/  F2FP.F16.E4M3.UNPACK_B R13, R27 ;  /* 0x0000001bff0d723e */ /* 0x000fc600020006ff */
[----:B---3--:R-:W-:-:S15]  /*476b0*/  HMMA.16816.F32 R4, R16, R20, R4 ;  /* 0x000000141004723c */ /* 0x008fde0000001804 */
[----:B------:R-:W-:-:S08]  /*476c0*/  NOP ;  /* 0x0000000000007918 */ /* 0x000fd00000000000 */
[----:B------:R-:W-:Y:S04]  /*476d0*/  STL.64 [R1+0x60], R4 ;  /* 0x0000600401007387 */ /* 0x000fe80000100a00 */
[----:B------:R-:W-:Y:S04]  /*476e0*/  STL.64 [R1+0x68], R6 ;  /* 0x0000680601007387 */ /* 0x000fe80000100a00 */
[----:B------:R-:W0:Y:S04]  /*476f0*/  LDSM.16.M88.4 R4, [R0+UR5+0x5000] ;  /* 0x005000050004783b */ /* 0x000e280008000200 */
[----:B0-----:R-:W-:Y:S04]  /*47700*/  STL.64 [R1+0x360], R4 ;  /* 0x0003600401007387 */ /* 0x001fe80000100a00 */
[----:B------:R-:W-:Y:S04]  /*47710*/  STL.64 [R1+0x368], R6 ;  /* 0x0003680601007387 */ /* 0x000fe80000100a00 */
[----:B------:R4:W-:Y:S02]  /*47720*/  STL.64 [R1+0x18], R12 ;  /* 0x0000180c01007387 */ /* 0x0009e40000100a00 */
[----:B----4-:R-:W-:Y:S02]  /*47730*/  HMMA.16816.F32 R12, R16, R12, R8 ;  /* 0x0000000c100c723c */ /* 0x010fe40000001808 */
[----:B------:R-:W3:Y:S04]  /*47740*/  LDL.LU.64 R10, [R1+0x2618] ;  /* 0x00261800010a7983 */ /* 0x000ee80000300a00 */
[----:B------:R-:W3:-:S15]  /*47750*/  LDL.LU.64 R8, [R1+0x2610] ;  /* 0x0026100001087983 */ /* 0x000ede0000300a00 */
[----:B------:R-:W-:-:S02]  /*47760*/  NOP ;  /* 0x0000000000007918 */ /* 0x000fc40000000000 */
[----:B------:R-:W-:Y:S04]  /*47770*/  STL.64 [R1+0x90], R12 ;  /* 0x0000900c01007387 */ /* 0x000fe80000100a00 */
[----:B------:R-:W-:Y:S04]  /*47780*/  STL.64 [R1+0x98], R14 ;  /* 0x0000980e01007387 */ /* 0x000fe80000100a00 */
[----:B------:R-:W0:Y:S01]  /*47790*/  LDSM.16.M88.4 R12, [R0+UR5+0x5800] ;  /* 0x00580005000c783b */ /* 0x000e220008000200 */
[----:B------:R-:W-:Y:S02]  /*477a0*/  IMAD.MOV.U32 R20, RZ, RZ, R4 ;  /* 0x000000ffff147224 */ /* 0x000fe400078e0004 */
[----:B------:R-:W-:Y:S01]  /*477b0*/  IMAD.MOV.U32 R21, RZ, RZ, R5 ;  /* 0x000000ffff157224 */ /* 0x000fe200078e0005 */
[----:B------:R-:W-:-:S02]  /*477c0*/  F2FP.F16.E4M3.UNPACK_B R4, R22 ;  /* 0x00000016ff04723e */ /* 0x000fc400020006ff */
[----:B------:R-:W-:Y:S02]  /*477d0*/  F2FP.F16.E4M3.UNPACK_B R5, R23 ;  /* 0x00000017ff05723e */ /* 0x000fe400020006ff */
[----:B--2---:R-:W-:Y:S02]  /*477e0*/  F2FP.F16.E4M3.UNPACK_B R26, R24 ;  /* 0x00000018ff1a723e */ /* 0x004fe400020006ff */
[----:B-----5:R-:W-:Y:S01]  /*477f0*/  F2FP.F16.E4M3.UNPACK_B R27, R25 ;  /* 0x00000019ff1b723e */ /* 0x020fe200020006ff */
[----:B0-----:R-:W-:Y:S04]  /*47800*/  STL.64 [R1+0x350], R12 ;  /* 0x0003500c01007387 */ /* 0x001fe80000100a00 */
[----:B------:R-:W-:Y:S04]  /*47810*/  STL.64 [R1+0x358], R14 ;  /* 0x0003580e01007387 */ /* 0x000fe80000100a00 */
[----:B------:R3:W-:Y:S01]  /*47820*/  STL.64 [R1+0x10], R4 ;  /* 0x0000100401007387 */ /* 0x0007e20000100a00 */
[----:B------:R-:W-:-:S02]  /*47830*/  IMAD.MOV.U32 R22, RZ, RZ, R12 ;  /* 0x000000ffff167224 */ /* 0x000fc400078e000c */
[----:B------:R-:W-:Y:S01]  /*47840*/  IMAD.MOV.U32 R23, RZ, RZ, R13 ;  /* 0x000000ffff177224 */ /* 0x000fe200078e000d */
[----:B------:R-:W2:Y:S04]  /*47850*/  LDL R28, [R1+0x3d0] ;  /* 0x0003d000011c7983 */ /* 0x000ea80000100800 */
[----:B------:R-:W4:Y:S04]  /*47860*/  LDL R29, [R1+0x3d4] ;  /* 0x0003d400011d7983 */ /* 0x000f280000100800 */
[----:B------:R-:W-:Y:S04]  /*47870*/  STL.64 [R1+0x25d0], R22 ;  /* 0x0025d01601007387 */ /* 0x000fe80000100a00 */
[----:B------:R-:W-:Y:S01]  /*47880*/  STL.64 [R1+0x25c8], R20 ;  /* 0x0025c81401007387 */ /* 0x000fe20000100a00 */
[----:B---3--:R-:W-:Y:S03]  /*47890*/  HMMA.16816.F32 R4, R16, R4, R8 ;  /* 0x000000041004723c */ /* 0x008fe60000001808 */
[----:B------:R-:W3:-:S15]  /*478a0*/  LDL.LU R8, [R1+0x100] ;  /* 0x0001000001087983 */ /* 0x000ede0000300800 */
[----:B------:R-:W-:-:S05]  /*478b0*/  NOP ;  /* 0x0000000000007918 */ /* 0x000fca0000000000 */
[----:B------:R-:W-:Y:S04]  /*478c0*/  STL.64 [R1+0xc0], R4 ;  /* 0x0000c00401007387 */ /* 0x000fe80000100a00 */
[----:B------:R-:W-:Y:S04]  /*478d0*/  STL.64 [R1+0xc8], R6 ;  /* 0x0000c80601007387 */ /* 0x000fe80000100a00 */
[----:B------:R-:W-:Y:S04]  /*478e0*/  STL [R1+0x8], R26 ;  /* 0x0000081a01007387 */ /* 0x000fe80000100800 */
[----:B------:R-:W3:Y:S04]  /*478f0*/  LDL.LU R9, [R1+0x104] ;  /* 0x0001040001097983 */ /* 0x000ee80000300800 */
[----:B------:R-:W-:Y:S04]  /*47900*/  STL [R1+0xc], R27 ;  /* 0x00000c1b01007387 */ /* 0x000fe80000100800 */
[----:B------:R-:W5:Y:S04]  /*47910*/  LDL.LU R10, [R1+0x108] ;  /* 0x00010800010a7983 */ /* 0x000f680000300800 */
[----:B------:R-:W5:Y:S04]  /*47920*/  LDL.LU R11, [R1+0x10c] ;  /* 0x00010c00010b7983 */ /* 0x000f680000300800 */
[----:B------:R-:W0:Y:S04]  /*47930*/  LDSM.16.M88.4 R4, [R0+UR5+0x6000] ;  /* 0x006000050004783b */ /* 0x000e280008000200 */
[----:B-----5:R-:W-:Y:S04]  /*47940*/  STL.64 [R1+0x2608], R10 ;  /* 0x0026080a01007387 */ /* 0x020fe80000100a00 */
[----:B---3--:R1:W-:Y:S04]  /*47950*/  STL.64 [R1+0x2600], R8 ;  /* 0x0026000801007387 */ /* 0x0083e80000100a00 */
[----:B-1----:R-:W3:Y:S04]  /*47960*/  LDL.LU R8, [R1+0xe0] ;  /* 0x0000e00001087983 */ /* 0x002ee80000300800 */
[----:B------:R-:W3:Y:S04]  /*47970*/  LDL.LU R9, [R1+0xe4] ;  /* 0x0000e40001097983 */ /* 0x000ee80000300800 */
[----:B------:R-:W3:Y:S04]  /*47980*/  LDL.LU R10, [R1+0xe8] ;  /* 0x0000e800010a7983 */ /* 0x000ee80000300800 */
[----:B------:R-:W3:Y:S04]  /*47990*/  LDL.LU R11, [R1+0xec] ;  /* 0x0000ec00010b7983 */ /* 0x000ee80000300800 */
[----:B0-----:R0:W-:Y:S01]  /*479a0*/  STL.64 [R1+0x340], R4 ;  /* 0x0003400401007387 */ /* 0x0011e20000100a00 */
[----:B------:R-:W-:-:S03]  /*479b0*/  IMAD.MOV.U32 R24, RZ, RZ, R4 ;  /* 0x000000ffff187224 */ /* 0x000fc600078e0004 */
[----:B------:R1:W-:Y:S01]  /*479c0*/  STL.64 [R1+0x348], R6 ;  /* 0x0003480601007387 */ /* 0x0003e20000100a00 */
[----:B------:R-:W-:-:S03]  /*479d0*/  IMAD.MOV.U32 R25, RZ, RZ, R5 ;  /* 0x000000ffff197224 */ /* 0x000fc600078e0005 */
[----:B0-----:R-:W5:Y:S04]  /*479e0*/  LDL.LU R4, [R1+0x130] ;  /* 0x0001300001047983 */ /* 0x001f680000300800 */
[----:B------:R-:W5:Y:S04]  /*479f0*/  LDL.LU R5, [R1+0x134] ;  /* 0x0001340001057983 */ /* 0x000f680000300800 */
[----:B-1----:R-:W5:Y:S04]  /*47a00*/  LDL.LU R6, [R1+0x138] ;  /* 0x0001380001067983 */ /* 0x002f680000300800 */
[----:B------:R-:W5:Y:S04]  /*47a10*/  LDL.LU R7, [R1+0x13c] ;  /* 0x00013c0001077983 */ /* 0x000f680000300800 */
[----:B------:R-:W5:Y:S04]  /*47a20*/  LDL.LU R12, [R1+0x140] ;  /* 0x00014000010c7983 */ /* 0x000f680000300800 */
[----:B------:R-:W5:Y:S04]  /*47a30*/  LDL.LU R13, [R1+0x144] ;  /* 0x00014400010d7983 */ /* 0x000f680000300800 */
[----:B------:R-:W5:Y:S04]  /*47a40*/  LDL.LU R14, [R1+0x148] ;  /* 0x00014800010e7983 */ /* 0x000f680000300800 */
[----:B------:R-:W5:Y:S04]  /*47a50*/  LDL.LU R15, [R1+0x14c] ;  /* 0x00014c00010f7983 */ /* 0x000f680000300800 */
[----:B------:R-:W-:Y:S04]  /*47a60*/  STL [R1+0x25ac], R25 ;  /* 0x0025ac1901007387 */ /* 0x000fe80000100800 */
[----:B------:R3:W-:Y:S01]  /*47a70*/  STL [R1+0x25a8], R24 ;  /* 0x0025a81801007387 */ /* 0x0007e20000100800 */
[----:B--2---:R-:W-:-:S02]  /*47a80*/  F2FP.F16.E4M3.UNPACK_B R20, R28 ;  /* 0x0000001cff14723e */ /* 0x004fc400020006ff */
[----:B----4-:R-:W-:Y:S01]  /*47a90*/  F2FP.F16.E4M3.UNPACK_B R21, R29 ;  /* 0x0000001dff15723e */ /* 0x010fe200020006ff */
[----:B---3--:R-:W-:Y:S01]  /*47aa0*/  HMMA.16816.F32 R24, R16, R26, R8 ;  /* 0x0000001a1018723c */ /* 0x008fe20000001808 */
[----:B------:R-:W0:-:S15]  /*47ab0*/  LDSM.16.M88.4 R8, [R0+UR5+0x6800] ;  /* 0x006800050008783b */ /* 0x000e1e0008000200 */
[----:B------:R-:W-:-:S07]  /*47ac0*/  NOP ;  /* 0x0000000000007918 */ /* 0x000fce0000000000 */
[----:B------:R-:W-:Y:S04]  /*47ad0*/  STL.64 [R1+0xe0], R24 ;  /* 0x0000e01801007387 */ /* 0x000fe80000100a00 */
[----:B------:R1:W-:Y:S04]  /*47ae0*/  STL.64 [R1+0xe8], R26 ;  /* 0x0000e81a01007387 */ /* 0x0003e80000100a00 */
[----:B0-----:R-:W-:Y:S01]  /*47af0*/  STL.64 [R1+0x330], R8 ;  /* 0x0003300801007387 */ /* 0x001fe20000100a00 */
[----:B-1----:R-:W-:-:S03]  /*47b00*/  IMAD.MOV.U32 R26, RZ, RZ, R8 ;  /* 0x000000ffff1a7224 */ /* 0x002fc600078e0008 */
[----:B------:R-:W-:Y:S01]  /*47b10*/  STL.64 [R1+0x338], R10 ;  /* 0x0003380a01007387 */ /* 0x000fe20000100a00 */
[----:B------:R-:W-:-:S03]  /*47b20*/  IMAD.MOV.U32 R27, RZ, RZ, R9 ;  /* 0x000000ffff1b7224 */ /* 0x000fc600078e0009 */
[----:B------:R-:W0:Y:S04]  /*47b30*/  LDSM.16.M88.4 R8, [R0+UR5+0x7000] ;  /* 0x007000050008783b */ /* 0x000e280008000200 */
[----:B------:R-:W-:Y:S04]  /*47b40*/  STL.64 [R1], R20 ;  /* 0x0000001401007387 */ /* 0x000fe80000100a00 */
[----:B------:R-:W-:Y:S04]  /*47b50*/  STL [R1+0x25b0], R27 ;  /* 0x0025b01b01007387 */ /* 0x000fe80000100800 */
[----:B------:R1:W-:Y:S04]  /*47b60*/  STL [R1+0x2594], R26 ;  /* 0x0025941a01007387 */ /* 0x0003e80000100800 */
[----:B------:R-:W2:Y:S04]  /*47b70*/  LDL.LU R24, [R1+0x160] ;  /* 0x0001600001187983 */ /* 0x000ea80000300800 */
[----:B------:R-:W2:Y:S04]  /*47b80*/  LDL.LU R25, [R1+0x164] ;  /* 0x0001640001197983 */ /* 0x000ea80000300800 */
[----:B-1----:R-:W2:Y:S04]  /*47b90*/  LDL.LU R26, [R1+0x168] ;  /* 0x00016800011a7983 */ /* 0x002ea80000300800 */
[----:B------:R-:W2:Y:S04]  /*47ba0*/  LDL.LU R27, [R1+0x16c] ;  /* 0x00016c00011b7983 */ /* 0x000ea80000300800 */
[----:B0-----:R-:W-:Y:S04]  /*47bb0*/  STL.64 [R1+0x380], R8 ;  /* 0x0003800801007387 */ /* 0x001fe80000100a00 */
[----:B------:R0:W-:Y:S01]  /*47bc0*/  STL.64 [R1+0x388], R10 ;  /* 0x0003880a01007387 */ /* 0x0001e20000100a00 */
[----:B------:R-:W-:-:S02]  /*47bd0*/  IMAD.MOV.U32 R28, RZ, RZ, R8 ;  /* 0x000000ffff1c7224 */ /* 0x000fc400078e0008 */
[----:B------:R-:W-:Y:S01]  /*47be0*/  IMAD.MOV.U32 R29, RZ, RZ, R9 ;  /* 0x000000ffff1d7224 */ /* 0x000fe200078e0009 */
[----:B0-----:R-:W3:Y:S04]  /*47bf0*/  LDL.LU.64 R10, [R1+0x2608] ;  /* 0x00260800010a7983 */ /* 0x001ee80000300a00 */
[----:B------:R-:W3:Y:S01]  /*47c00*/  LDL.LU.64 R8, [R1+0x2600] ;  /* 0x0026000001087983 */ /* 0x000ee20000300a00 */
[----:B------:R-:W-:Y:S02]  /*47c10*/  F2FP.F16.E4M3.UNPACK_B R2, R2 ;  /* 0x00000002ff02723e */ /* 0x000fe400020006ff */
[----:B------:R-:W-:-:S07]  /*47c20*/  F2FP.F16.E4M3.UNPACK_B R3, R3 ;  /* 0x00000003ff03723e */ /* 0x000fce00020006ff */
[C---:B-----5:R-:W-:Y:S06]  /*47c30*/  HMMA.16816.F32 R4, R16.reuse, R2, R4 ;  /* 0x000000021004723c */ /* 0x060fec0000001804 */
[----:B---3--:R-:W-:Y:S01]  /*47c40*/  HMMA.16816.F32 R20, R16, R20, R8 ;  /* 0x000000141014723c */ /* 0x008fe20000001808 */
[----:B------:R-:W3:Y:S04]  /*47c50*/  LDL.LU R10, [R1+0x25f8] ;  /* 0x0025f800010a7983 */ /* 0x000ee80000300800 */
[----:B------:R-:W4:-:S15]  /*47c60*/  LDL.LU.64 R8, [R1+0x25f0] ;  /* 0x0025f00001087983 */ /* 0x000f1e0000300a00 */
[----:B------:R-:W-:-:S03]  /*47c70*/  NOP ;  /* 0x0000000000007918 */ /* 0x000fc60000000000 */
[----:B------:R-:W-:Y:S04]  /*47c80*/  STL.64 [R1+0x100], R20 ;  /* 0x0001001401007387 */ /* 0x000fe80000100a00 */
[----:B------:R-:W-:Y:S04]  /*47c90*/  STL.64 [R1+0x108], R22 ;  /* 0x0001081601007387 */ /* 0x000fe80000100a00 */
[----:B------:R-:W0:Y:S04]  /*47ca0*/  LDSM.16.M88.4 R20, [R0+UR5+0x7800] ;  /* 0x007800050014783b */ /* 0x000e280008000200 */
[----:B0-----:R0:W-:Y:S04]  /*47cb0*/  STL.64 [R1+0x320], R20 ;  /* 0x0003201401007387 */ /* 0x0011e80000100a00 */
[----:B------:R1:W-:Y:S01]  /*47cc0*/  STL.64 [R1+0x328], R22 ;  /* 0x0003281601007387 */ /* 0x0003e20000100a00 */
[----:B------:R-:W-:-:S03]  /*47cd0*/  IMAD.MOV.U32 R0, RZ, RZ, R21 ;  /* 0x000000ffff007224 */ /* 0x000fc600078e0015 */
[----:B0-----:R-:W5:Y:S04]  /*47ce0*/  LDL.LU R20, [R1+0x190] ;  /* 0x0001900001147983 */ /* 0x001f680000300800 */
[----:B------:R-:W5:Y:S04]  /*47cf0*/  LDL.LU R21, [R1+0x194] ;  /* 0x0001940001157983 */ /* 0x000f680000300800 */
[----:B-1----:R-:W5:Y:S04]  /*47d00*/  LDL.LU R22, [R1+0x198] ;  /* 0x0001980001167983 */ /* 0x002f680000300800 */
[----:B------:R-:W5:Y:S04]  /*47d10*/  LDL.LU R23, [R1+0x19c] ;  /* 0x00019c0001177983 */ /* 0x000f680000300800 */
[----:B------:R-:W-:Y:S04]  /*47d20*/  STL.64 [R1+0x110], R4 ;  /* 0x0001100401007387 */ /* 0x000fe80000100a00 */
[----:B------:R0:W-:Y:S04]  /*47d30*/  STL.64 [R1+0x118], R6 ;  /* 0x0001180601007387 */ /* 0x0001e80000100a00 */
[----:B0-----:R-:W2:Y:S04]  /*47d40*/  LDL.LU.64 R6, [R1+0x25e8] ;  /* 0x0025e80001067983 */ /* 0x001ea80000300a00 */
[----:B------:R-:W5:Y:S04]  /*47d50*/  LDL.LU.64 R4, [R1+0x25e0] ;  /* 0x0025e00001047983 */ /* 0x000f680000300a00 */
[----:B------:R-:W-:Y:S01]  /*47d60*/  STL [R1+0x2590], R3 ;  /* 0x0025900301007387 */ /* 0x000fe20000100800 */
[----:B----4-:R-:W-:-:S02]  /*47d70*/  F2FP.F16.E4M3.UNPACK_B R8, R8 ;  /* 0x00000008ff08723e */ /* 0x010fc400020006ff */
[----:B------:R-:W-:Y:S02]  /*47d80*/  F2FP.F16.E4M3.UNPACK_B R9, R9 ;  /* 0x00000009ff09723e */ /* 0x000fe400020006ff */
[----:B---3--:R-:W-:-:S05]  /*47d90*/  F2FP.F16.E4M3.UNPACK_B R10, R10 ;  /* 0x0000000aff0a723e */ /* 0x008fca00020006ff */
[----:B------:R-:W-:-:S15]  /*47da0*/  HMMA.16816.F32 R12, R16, R8, R12 ;  /* 0x00000008100c723c */ /* 0x000fde000000180c */
[----:B------:R-:W-:-:S08]  /*47db0*/  NOP ;  /* 0x0000000000007918 */ /* 0x000fd00000000000 */
[----:B------:R-:W-:Y:S04]  /*47dc0*/  STL.64 [R1+0x140], R12 ;  /* 0x0001400c01007387 */ /* 0x000fe80000100a00 */
[----:B------:R0:W-:Y:S04]  /*47dd0*/  STL.64 [R1+0x148], R14 ;  /* 0x0001480e01007387 */ /* 0x0001e80000100a00 */
[----:B0-----:R-:W3:Y:S01]  /*47de0*/  LDL.LU R14, [R1+0x25d8] ;  /* 0x0025d800010e7983 */ /* 0x001ee20000300800 */
[----:B--2---:R-:W-:-:S07]  /*47df0*/  F2FP.F16.E4M3.UNPACK_B R11, R6 ;  /* 0x00000006ff0b723e */ /* 0x004fce00020006ff */
[----:B------:R-:W-:Y:S01]  /*47e00*/  HMMA.16816.F32 R24, R16, R10, R24 ;  /* 0x0000000a1018723c */ /* 0x000fe20000001818 */
[----:B-----5:R-:W-:Y:S02]  /*47e10*/  F2FP.F16.E4M3.UNPACK_B R13, R4 ;  /* 0x00000004ff0d723e */ /* 0x020fe400020006ff */
[----:B------:R-:W-:-:S15]  /*47e20*/  F2FP.F16.E4M3.UNPACK_B R12, R5 ;  /* 0x00000005ff0c723e */ /* 0x000fde00020006ff */
[----:B------:R-:W-:-:S05]  /*47e30*/  NOP ;  /* 0x0000000000007918 */ /* 0x000fca0000000000 */
[----:B------:R-:W-:Y:S04]  /*47e40*/  STL.64 [R1+0x160], R24 ;  /* 0x0001601801007387 */ /* 0x000fe80000100a00 */
[----:B------:R0:W-:Y:S04]  /*47e50*/  STL.64 [R1+0x168], R26 ;  /* 0x0001681a01007387 */ /* 0x0001e80000100a00 */
[----:B0-----:R-:W2:Y:S04]  /*47e60*/  LDL.LU R27, [R1+0xac8] ;  /* 0x000ac800011b7983 */ /* 0x001ea80000300800 */
[----:B------:R-:W4:Y:S04]  /*47e70*/  LDL.LU R4, [R1+0xac4] ;  /* 0x000ac40001047983 */ /* 0x000f280000300800 */
[----:B------:R-:W5:Y:S04]  /*47e80*/  LDL.LU R25, [R1+0xad8] ;  /* 0x000ad80001197983 */ /* 0x000f680000300800 */
[----:B------:R-:W4:Y:S04]  /*47e90*/  LDL.LU R6, [R1+0xad4] ;  /* 0x000ad40001067983 */ /* 0x000f280000300800 */
[----:B------:R-:W5:Y:S04]  /*47ea0*/  LDL.LU R24, [R1+0xad0] ;  /* 0x000ad00001187983 */ /* 0x000f680000300800 */
[----:B------:R-:W4:Y:S04]  /*47eb0*/  LDL.LU R5, [R1+0xacc] ;  /* 0x000acc0001057983 */ /* 0x000f280000300800 */
[----:B------:R-:W-:Y:S04]  /*47ec0*/  STL.64 [R1+0x24f8], R10 ;  /* 0x0024f80a01007387 */ /* 0x000fe80000100a00 */
[----:B------:R0:W-:Y:S04]  /*47ed0*/  STL.64 [R1+0x24f0], R8 ;  /* 0x0024f00801007387 */ /* 0x0001e80000100a00 */
[----:B0-----:R-:W2:Y:S04]  /*47ee0*/  LDL.LU R8, [R1+0x1c0] ;  /* 0x0001c00001087983 */ /* 0x001ea80000300800 */
[----:B------:R-:W2:Y:S04]  /*47ef0*/  LDL.LU R9, [R1+0x1c4] ;  /* 0x0001c40001097983 */ /* 0x000ea80000300800 */
[----:B------:R-:W2:Y:S04]  /*47f00*/  LDL.LU R10, [R1+0x1c8] ;  /* 0x0001c800010a7983 */ /* 0x000ea80000300800 */
[----:B------:R-:W2:Y:S04]  /*47f10*/  LDL.LU R11, [R1+0x1cc] ;  /* 0x0001cc00010b7983 */ /* 0x000ea80000300800 */
[----:B------:R-:W5:Y:S01]  /*47f20*/  LDL.LU R26, [R1+0xae0] ;  /* 0x000ae000011a7983 */ /* 0x000f620000300800 */
[----:B------:R-:W-:Y:S01]  /*47f30*/  F2FP.F16.E4M3.UNPACK_B R15, R7 ;  /* 0x00000007ff0f723e */ /* 0x000fe200020006ff */
[----:B------:R-:W-:Y:S01]  /*47f40*/  HMMA.16816.F32 R20, R16, R12, R20 ;  /* 0x0000000c1014723c */ /* 0x000fe20000001814 */
[----:B---3--:R-:W-:-:S07]  /*47f50*/  F2FP.F16.E4M3.UNPACK_B R14, R14 ;  /* 0x0000000eff0e723e */ /* 0x008fce00020006ff */
[----:B--2---:R-:W-:Y:S01]  /*47f60*/  HMMA.16816.F32 R8, R16, R14, R8 ;  /* 0x0000000e1008723c */ /* 0x004fe20000001808 */
[----:B-----5:R-:W-:Y:S04]  /*47f70*/  STL.64 [R1+0x25c0], R26 ;  /* 0x0025c01a01007387 */ /* 0x020fe80000100a00 */
[----:B------:R0:W-:Y:S04]  /*47f80*/  STL.64 [R1+0x25b8], R24 ;  /* 0x0025b81801007387 */ /* 0x0001e80000100a00 */
        /* <DEDUP_REMOVED lines=8> */
[----:B------:R-:W4:Y:S04]  /*48010*/  LDL.LU.64 R20, [R1+0x25c8] ;  /* 0x0025c80001147983 */ /* 0x000f280000300a00 */
[----:B------:R-:W3:Y:S04]  /*48020*/  LDL R3, [R1+0x320] ;  /* 0x0003200001037983 */ /* 0x000ee80000100800 */
[----:B------:R0:W-:Y:S04]  /*48030*/  STL.64 [R1+0x190], R8 ;  /* 0x0001900801007387 */ /* 0x0001e80000100a00 */
[----:B------:R1:W-:Y:S04]  /*48040*/  STL.64 [R1+0x198], R10 ;  /* 0x0001980a01007387 */ /* 0x0003e80000100a00 */
[----:B0-----:R-:W5:Y:S04]  /*48050*/  LDL.LU R8, [R1+0x280] ;  /* 0x0002800001087983 */ /* 0x001f680000300800 */
[----:B------:R-:W5:Y:S04]  /*48060*/  LDL.LU R9, [R1+0x284] ;  /* 0x0002840001097983 */ /* 0x000f680000300800 */
[----:B-1----:R-:W3:Y:S04]  /*48070*/  LDL.LU R10, [R1+0x288] ;  /* 0x00028800010a7983 */ /* 0x002ee80000300800 */
[----:B------:R-:W3:Y:S01]  /*48080*/  LDL.LU R11, [R1+0x28c] ;  /* 0x00028c00010b7983 */ /* 0x000ee20000300800 */
[----:B----4-:R-:W-:-:S02]  /*48090*/  F2FP.F16.E4M3.UNPACK_B R20, R20 ;  /* 0x00000014ff14723e */ /* 0x010fc400020006ff */
[----:B------:R-:W-:-:S07]  /*480a0*/  F2FP.F16.E4M3.UNPACK_B R21, R21 ;  /* 0x00000015ff15723e */ /* 0x000fce00020006ff */
[----:B--2---:R-:W-:Y:S01]  /*480b0*/  HMMA.16816.F32 R24, R16, R20, R24 ;  /* 0x000000141018723c */ /* 0x004fe20000001818 */
[----:B---3--:R-:W-:Y:S04]  /*480c0*/  STL.64 [R1+0x25a0], R10 ;  /* 0x0025a00a01007387 */ /* 0x008fe80000100a00 */
[----:B-----5:R0:W-:Y:S04]  /*480d0*/  STL.64 [R1+0x2598], R8 ;  /* 0x0025980801007387 */ /* 0x0201e80000100a00 */
        /* <DEDUP_REMOVED lines=12> */
[----:B0-----:R-:W4:Y:S04]  /*481a0*/  LDL.LU.64 R26, [R1+0x25c0] ;  /* 0x0025c000011a7983 */ /* 0x001f280000300a00 */
[----:B------:R-:W5:Y:S01]  /*481b0*/  LDL.LU.64 R24, [R1+0x25b8] ;  /* 0x0025b80001187983 */ /* 0x000f620000300a00 */
[----:B------:R-:W-:-:S02]  /*481c0*/  F2FP.F16.E4M3.UNPACK_B R22, R22 ;  /* 0x00000016ff16723e */ /* 0x000fc400020006ff */
[----:B------:R-:W-:-:S07]  /*481d0*/  F2FP.F16.E4M3.UNPACK_B R23, R23 ;  /* 0x00000017ff17723e */ /* 0x000fce00020006ff */
[----:B--2---:R-:W-:Y:S01]  /*481e0*/  HMMA.16816.F32 R8, R16, R22, R8 ;  /* 0x000000161008723c */ /* 0x004fe20000001808 */
[----:B----4-:R-:W-:Y:S02]  /*481f0*/  IMAD R4, R4, 0x100, R27 ;  /* 0x0000010004047824 */ /* 0x010fe400078e021b */
[----:B-----5:R-:W-:Y:S01]  /*48200*/  IMAD R6, R6, 0x100, R25 ;  /* 0x0000010006067824 */ /* 0x020fe200078e0219 */
[----:B------:R-:W2:Y:S04]  /*48210*/  LDL.LU R27, [R1+0x25b0] ;  /* 0x0025b000011b7983 */ /* 0x000ea80000300800 */
[----:B------:R-:W4:Y:S01]  /*48220*/  LDL.LU R25, [R1+0x25ac] ;  /* 0x0025ac0001197983 */ /* 0x000f220000300800 */
[----:B------:R-:W-:-:S03]  /*48230*/  IMAD R5, R5, 0x100, R24 ;  /* 0x0000010005057824 */ /* 0x000fc600078e0218 */
[----:B------:R-:W5:Y:S11]  /*48240*/  LDL.LU R24, [R1+0x25a8] ;  /* 0x0025a80001187983 */ /* 0x000f760000300800 */
[----:B------:R-:W-:Y:S04]  /*48250*/  STL.64 [R1+0x1f0], R8 ;  /* 0x0001f00801007387 */ /* 0x000fe80000100a00 */
[----:B------:R0:W-:Y:S01]  /*48260*/  STL.64 [R1+0x1f8], R10 ;  /* 0x0001f80a01007387 */ /* 0x0001e20000100a00 */
[----:B------:R-:W-:-:S03]  /*48270*/  IMAD R7, R7, 0x100, R26 ;  /* 0x0000010007077824 */ /* 0x000fc600078e021a */
[----:B0-----:R-:W3:Y:S04]  /*48280*/  LDL.LU.64 R10, [R1+0x25a0] ;  /* 0x0025a000010a7983 */ /* 0x001ee80000300a00 */
[----:B------:R-:W3:Y:S04]  /*48290*/  LDL.LU.64 R8, [R1+0x2598] ;  /* 0x0025980001087983 */ /* 0x000ee80000300a00 */
[----:B------:R-:W-:Y:S04]  /*482a0*/  STL.64 [R1+0x24b8], R22 ;  /* 0x0024b81601007387 */ /* 0x000fe80000100a00 */
[----:B------:R0:W-:Y:S04]  /*482b0*/  STL.64 [R1+0x24b0], R20 ;  /* 0x0024b01401007387 */ /* 0x0001e80000100a00 */
[----:B0-----:R-:W3:Y:S04]  /*482c0*/  LDL.LU R20, [R1+0x250] ;  /* 0x0002500001147983 */ /* 0x001ee80000300800 */
[----:B------:R-:W3:Y:S04]  /*482d0*/  LDL.LU R21, [R1+0x254] ;  /* 0x0002540001157983 */ /* 0x000ee80000300800 */
[----:B------:R-:W3:Y:S04]  /*482e0*/  LDL.LU R22, [R1+0x258] ;  /* 0x0002580001167983 */ /* 0x000ee80000300800 */
[----:B------:R-:W3:Y:S04]  /*482f0*/  LDL.LU R23, [R1+0x25c] ;  /* 0x00025c0001177983 */ /* 0x000ee80000300800 */
[----:B------:R-:W3:Y:S01]  /*48300*/  LDL.LU R26, [R1+0x2594] ;  /* 0x00259400011a7983 */ /* 0x000ee20000300800 */
[----:B------:R-:W-:-:S02]  /*48310*/  F2FP.F16.E4M3.UNPACK_B R3, R3 ;  /* 0x00000003ff03723e */ /* 0x000fc400020006ff */
[----:B------:R-:W-:Y:S02]  /*48320*/  F2FP.F16.E4M3.UNPACK_B R0, R0 ;  /* 0x00000000ff00723e */ /* 0x000fe400020006ff */
[----:B------:R-:W-:Y:S02]  /*48330*/  F2FP.F16.E4M3.UNPACK_B R6, R6 ;  /* 0x00000006ff06723e */ /* 0x000fe400020006ff */
[----:B------:R-:W-:Y:S02]  /*48340*/  F2FP.F16.E4M3.UNPACK_B R28, R28 ;  /* 0x0000001cff1c723e */ /* 0x000fe400020006ff */
[----:B------:R-:W-:Y:S02]  /*48350*/  F2FP.F16.E4M3.UNPACK_B R29, R29 ;  /* 0x0000001dff1d723e */ /* 0x000fe400020006ff */
[----:B------:R-:W-:Y:S02]  /*48360*/  F2FP.F16.E4M3.UNPACK_B R7, R7 ;  /* 0x00000007ff07723e */ /* 0x000fe400020006ff */
[----:B------:R-:W-:-:S02]  /*48370*/  F2FP.F16.E4M3.UNPACK_B R4, R4 ;  /* 0x00000004ff04723e */ /* 0x000fc400020006ff */
[----:B------:R-:W-:Y:S02]  /*48380*/  F2FP.F16.E4M3.UNPACK_B R5, R5 ;  /* 0x00000005ff05723e */ /* 0x000fe400020006ff */
[----:B----4-:R-:W-:Y:S02]  /*48390*/  F2FP.F16.E4M3.UNPACK_B R25, R25 ;  /* 0x00000019ff19723e */ /* 0x010fe400020006ff */
[----:B-----5:R-:W-:Y:S02]  /*483a0*/  F2FP.F16.E4M3.UNPACK_B R24, R24 ;  /* 0x00000018ff18723e */ /* 0x020fe400020006ff */
[----:B--2---:R-:W-:Y:S02]  /*483b0*/  F2FP.F16.E4M3.UNPACK_B R27, R27 ;  /* 0x0000001bff1b723e */ /* 0x004fe400020006ff */
[----:B---3--:R-:W-:-:S03]  /*483c0*/  F2FP.F16.E4M3.UNPACK_B R26, R26 ;  /* 0x0000001aff1a723e */ /* 0x008fc600020006ff */
[C---:B------:R-:W-:Y:S06]  /*483d0*/  HMMA.16816.F32 R20, R16.reuse, R24, R20 ;  /* 0x000000181014723c */ /* 0x040fec0000001814 */
[----:B------:R-:W-:-:S15]  /*483e0*/  HMMA.16816.F32 R12, R16, R26, R12 ;  /* 0x0000001a100c723c */ /* 0x000fde000000180c */
[----:B------:R-:W-:-:S02]  /*483f0*/  NOP ;  /* 0x0000000000007918 */ /* 0x000fc40000000000 */
[----:B------:R-:W-:Y:S04]  /*48400*/  STL.64 [R1+0x230], R20 ;  /* 0x0002301401007387 */ /* 0x000fe80000100a00 */
[----:B------:R-:W-:Y:S04]  /*48410*/  STL.64 [R1+0x238], R22 ;  /* 0x0002381601007387 */ /* 0x000fe80000100a00 */
[----:B------:R-:W-:Y:S04]  /*48420*/  STL.64 [R1+0x2498], R26 ;  /* 0x0024981a01007387 */ /* 0x000fe80000100a00 */
[----:B------:R-:W-:Y:S04]  /*48430*/  STL [R1+0x20], R3 ;  /* 0x0000200301007387 */ /* 0x000fe80000100800 */
[----:B------:R-:W-:Y:S04]  /*48440*/  STL.64 [R1+0x270], R12 ;  /* 0x0002700c01007387 */ /* 0x000fe80000100a00 */
[----:B------:R-:W-:Y:S04]  /*48450*/  STL.64 [R1+0x278], R14 ;  /* 0x0002780e01007387 */ /* 0x000fe80000100a00 */
[----:B------:R0:W-:Y:S04]  /*48460*/  STL.64 [R1+0x2490], R24 ;  /* 0x0024901801007387 */ /* 0x0001e80000100a00 */
[----:B------:R-:W-:Y:S04]  /*48470*/  STL [R1+0x24], R0 ;  /* 0x0000240001007387 */ /* 0x000fe80000100800 */
[----:B------:R-:W-:Y:S04]  /*48480*/  STL.64 [R1+0x2588], R6 ;  /* 0x0025880601007387 */ /* 0x000fe80000100a00 */
[----:B------:R1:W-:Y:S04]  /*48490*/  STL.64 [R1+0x2580], R4 ;  /* 0x0025800401007387 */ /* 0x0003e80000100a00 */
[----:B0-----:R-:W2:Y:S01]  /*484a0*/  LDL.LU R24, [R1+0xb0] ;  /* 0x0000b00001187983 */ /* 0x001ea20000300800 */
[----:B-1----:R-:W-:-:S15]  /*484b0*/  HMMA.16816.F32 R4, R16, R28, R8 ;  /* 0x0000001c1004723c */ /* 0x002fde0000001808 */
[----:B------:R-:W-:-:S08]  /*484c0*/  NOP ;  /* 0x0000000000007918 */ /* 0x000fd00000000000 */
[----:B------:R-:W-:Y:S04]  /*484d0*/  STL.64 [R1+0x280], R4 ;  /* 0x0002800401007387 */ /* 0x000fe80000100a00 */
[----:B------:R-:W-:Y:S04]  /*484e0*/  STL.64 [R1+0x288], R6 ;  /* 0x0002880601007387 */ /* 0x000fe80000100a00 */
[----:B------:R-:W2:Y:S04]  /*484f0*/  LDL.LU R25, [R1+0xb4] ;  /* 0x0000b40001197983 */ /* 0x000ea80000300800 */
[----:B------:R-:W3:Y:S04]  /*48500*/  LDL.LU R26, [R1+0xb8] ;  /* 0x0000b800011a7983 */ /* 0x000ee80000300800 */
[----:B------:R-:W3:Y:S04]  /*48510*/  LDL.LU R27, [R1+0xbc] ;  /* 0x0000bc00011b7983 */ /* 0x000ee80000300800 */
[----:B------:R-:W4:Y:S04]  /*48520*/  LDL.LU R20, [R1+0xf0] ;  /* 0x0000f00001147983 */ /* 0x000f280000300800 */
[----:B------:R-:W4:Y:S04]  /*48530*/  LDL.LU R21, [R1+0xf4] ;  /* 0x0000f40001157983 */ /* 0x000f280000300800 */
[----:B------:R-:W5:Y:S04]  /*48540*/  LDL.LU R22, [R1+0xf8] ;  /* 0x0000f80001167983 */ /* 0x000f680000300800 */
[----:B------:R-:W5:Y:S04]  /*48550*/  LDL.LU R23, [R1+0xfc] ;  /* 0x0000fc0001177983 */ /* 0x000f680000300800 */
[----:B------:R-:W2:Y:S04]  /*48560*/  LDL.LU R12, [R1+0x150] ;  /* 0x00015000010c7983 */ /* 0x000ea80000300800 */
[----:B------:R-:W2:Y:S04]  /*48570*/  LDL.LU R13, [R1+0x154] ;  /* 0x00015400010d7983 */ /* 0x000ea80000300800 */
[----:B------:R-:W3:Y:S04]  /*48580*/  LDL.LU R14, [R1+0x158] ;  /* 0x00015800010e7983 */ /* 0x000ee80000300800 */
[----:B------:R-:W3:Y:S04]  /*48590*/  LDL.LU R15, [R1+0x15c] ;  /* 0x00015c00010f7983 */ /* 0x000ee80000300800 */
[----:B------:R-:W4:Y:S04]  /*485a0*/  LDL.LU R8, [R1+0x1a0] ;  /* 0x0001a00001087983 */ /* 0x000f280000300800 */
[----:B------:R-:W4:Y:S04]  /*485b0*/  LDL.LU R9, [R1+0x1a4] ;  /* 0x0001a40001097983 */ /* 0x000f280000300800 */
[----:B------:R-:W5:Y:S04]  /*485c0*/  LDL.LU R10, [R1+0x1a8] ;  /* 0x0001a800010a7983 */ /* 0x000f680000300800 */
[----:B------:R-:W5:Y:S04]  /*485d0*/  LDL.LU R11, [R1+0x1ac] ;  /* 0x0001ac00010b7983 */ /* 0x000f680000300800 */
[----:B-----5:R0:W-:Y:S04]  /*485e0*/  STL.64 [R1+0x2508], R10 ;  /* 0x0025080a01007387 */ /* 0x0201e80000100a00 */
[----:B0-----:R-:W5:Y:S04]  /*485f0*/  LDL.LU R10, [R1] ;  /* 0x00000000010a7983 */ /* 0x001f680000300800 */
[----:B------:R-:W5:Y:S04]  /*48600*/  LDL.LU R11, [R1+0x4] ;  /* 0x00000400010b7983 */ /* 0x000f680000300800 */
[----:B----4-:R-:W-:Y:S04]  /*48610*/  STL.64 [R1+0x2500], R8 ;  /* 0x0025000801007387 */ /* 0x010fe80000100a00 */
[----:B-----5:R-:W-:Y:S04]  /*48620*/  STL.64 [R1+0x2520], R10 ;  /* 0x0025200a01007387 */ /* 0x020fe80000100a00 */
        /* <DEDUP_REMOVED lines=8> */
[----:B----4-:R-:W-:Y:S04]  /*486b0*/  STL.64 [R1+0x2538], R8 ;  /* 0x0025380801007387 */ /* 0x010fe80000100a00 */
        /* <DEDUP_REMOVED lines=18> */
[----:B------:R-:W5:Y:S04]  /*487e0*/  LDL.LU R11, [R1+0x2c] ;  /* 0x00002c00010b7983 */ /* 0x000f680000300800 */
[----:B----4-:R0:W-:Y:S02]  /*487f0*/  STL.64 [R1+0x2568], R8 ;  /* 0x0025680801007387 */ /* 0x0101e40000100a00 */
[----:B0-----:R-:W-:-:S02]  /*48800*/  IMAD.MOV.U32 R8, RZ, RZ, R3 ;  /* 0x000000ffff087224 */ /* 0x001fc400078e0003 */
[----:B------:R-:W4:Y:S04]  /*48810*/  LDL.LU R3, [R1+0x2590] ;  /* 0x0025900001037983 */ /* 0x000f280000300800 */
[----:B------:R-:W5:Y:S04]  /*48820*/  LDL.LU R4, [R1+0x260] ;  /* 0x0002600001047983 */ /* 0x000f680000300800 */
[----:B------:R-:W5:Y:S04]  /*48830*/  LDL.LU R5, [R1+0x264] ;  /* 0x0002640001057983 */ /* 0x000f680000300800 */
[----:B------:R-:W5:Y:S04]  /*48840*/  LDL.LU R6, [R1+0x268] ;  /* 0x0002680001067983 */ /* 0x000f680000300800 */
[----:B------:R-:W5:Y:S04]  /*48850*/  LDL.LU R7, [R1+0x26c] ;  /* 0x00026c0001077983 */ /* 0x000f680000300800 */
        /* <DEDUP_REMOVED lines=12> */
[----:B------:R-:W-:-:S07]  /*48920*/  IMAD.MOV.U32 R9, RZ, RZ, R0 ;  /* 0x000000ffff097224 */ /* 0x000fce00078e0000 */
[----:B-----5:R-:W-:Y:S01]  /*48930*/  HMMA.16816.F32 R16, R16, R8, R4 ;  /* 0x000000081010723c */ /* 0x020fe20000001804 */
        /* <DEDUP_REMOVED lines=14> */
[----:B0-----:R-:W5:Y:S04]  /*48a20*/  LDL.LU R24, [R1+0xd0] ;  /* 0x0000d00001187983 */ /* 0x001f680000300800 */
[----:B------:R-:W5:Y:S04]  /*48a30*/  LDL.LU R25, [R1+0xd4] ;  /* 0x0000d40001197983 */ /* 0x000f680000300800 */
[----:B------:R-:W5:Y:S04]  /*48a40*/  LDL.LU R26, [R1+0xd8] ;  /* 0x0000d800011a7983 */ /* 0x000f680000300800 */
[----:B------:R-:W5:Y:S04]  /*48a50*/  LDL.LU R27, [R1+0xdc] ;  /* 0x0000dc00011b7983 */ /* 0x000f680000300800 */
[----:B------:R-:W2:Y:S04]  /*48a60*/  LDL.LU.64 R6, [R1+0x2588] ;  /* 0x0025880001067983 */ /* 0x000ea80000300a00 */
[----:B------:R-:W2:Y:S04]  /*48a70*/  LDL.LU.64 R4, [R1+0x2580] ;  /* 0x0025800001047983 */ /* 0x000ea80000300a00 */
[----:B------:R0:W-:Y:S04]  /*48a80*/  STL.64 [R1+0x250], R16 ;  /* 0x0002501001007387 */ /* 0x0001e80000100a00 */
[----:B------:R1:W-:Y:S04]  /*48a90*/  STL.64 [R1+0x258], R18 ;  /* 0x0002581201007387 */ /* 0x0003e80000100a00 */
[----:B0-----:R-:W4:Y:S04]  /*48aa0*/  LDL.LU R16, [R1+0xae4] ;  /* 0x000ae40001107983 */ /* 0x001f280000300800 */
[----:B-1----:R-:W3:Y:S04]  /*48ab0*/  LDL.LU R18, [R1+0xaf4] ;  /* 0x000af40001127983 */ /* 0x002ee80000300800 */
[----:B------:R-:W4:Y:S04]  /*48ac0*/  LDL.LU R17, [R1+0xaec] ;  /* 0x000aec0001117983 */ /* 0x000f280000300800 */
[----:B------:R-:W3:Y:S01]  /*48ad0*/  LDL.LU R19, [R1+0xafc] ;  /* 0x000afc0001137983 */ /* 0x000ee20000300800 */
[C---:B--2---:R-:W-:Y:S03]  /*48ae0*/  HMMA.16816.F32 R8, R4.reuse, R10, R12 ;  /* 0x0000000a0408723c */ /* 0x044fe6000000180c */
[----:B---3--:R-:W-:Y:S04]  /*48af0*/  STL.64 [R1+0x2488], R18 ;  /* 0x0024881201007387 */ /* 0x008fe80000100a00 */
[----:B----4-:R0:W-:Y:S04]  /*48b00*/  STL.64 [R1+0x2480], R16 ;  /* 0x0024801001007387 */ /* 0x0101e80000100a00 */
        /* <DEDUP_REMOVED lines=44> */
[----:B------:R-:W2:Y:S04]  /*48dd0*/  LDL.LU R2, [R1+0xaf0] ;  /* 0x000af00001027983 */ /* 0x000ea80000300800 */
[----:B------:R-:W2:Y:S01]  /*48de0*/  LDL.LU R3, [R1+0xb00] ;  /* 0x000b000001037983 */ /* 0x000ea20000300800 */
[----:B---3--:R-:W-:-:S15]  /*48df0*/  HMMA.16816.F32 R12, R4, R8, R12 ;  /* 0x00000008040c723c */ /* 0x008fde000000180c */
[----:B------:R-:W-:-:S08]  /*48e00*/  NOP ;  /* 0x0000000000007918 */ /* 0x000fd00000000000 */
[----:B------:R-:W-:Y:S04]  /*48e10*/  STL.64 [R1+0x170], R12 ;  /* 0x0001700c01007387 */ /* 0x000fe80000100a00 */
[----:B------:R0:W-:Y:S04]  /*48e20*/  STL.64 [R1+0x178], R14 ;  /* 0x0001780e01007387 */ /* 0x0001e80000100a00 */
[----:B0-----:R-:W4:Y:S04]  /*48e30*/  LDL.LU.64 R14, [R1+0x24e8] ;  /* 0x0024e800010e7983 */ /* 0x001f280000300a00 */
[----:B------:R-:W4:Y:S02]  /*48e40*/  LDL.LU.64 R12, [R1+0x24e0] ;  /* 0x0024e000010c7983 */ /* 0x000f240000300a00 */
[----:B----4-:R-:W-:Y:S02]  /*48e50*/  HMMA.16816.F32 R8, R4, R10, R12 ;  /* 0x0000000a0408723c */ /* 0x010fe4000000180c */
[----:B------:R-:W3:Y:S04]  /*48e60*/  LDL.LU.64 R14, [R1+0x24d8] ;  /* 0x0024d800010e7983 */ /* 0x000ee80000300a00 */
[----:B------:R-:W4:-:S15]  /*48e70*/  LDL.LU.64 R12, [R1+0x24d0] ;  /* 0x0024d000010c7983 */ /* 0x000f1e0000300a00 */
[----:B------:R-:W-:-:S02]  /*48e80*/  NOP ;  /* 0x0000000000007918 */ /* 0x000fc40000000000 */
[----:B------:R0:W-:Y:S04]  /*48e90*/  STL.64 [R1+0x150], R8 ;  /* 0x0001500801007387 */ /* 0x0001e80000100a00 */
[----:B------:R1:W-:Y:S04]  /*48ea0*/  STL.64 [R1+0x158], R10 ;  /* 0x0001580a01007387 */ /* 0x0003e80000100a00 */
[----:B0-----:R-:W2:Y:S04]  /*48eb0*/  LDL.LU R8, [R1+0x40] ;  /* 0x0000400001087983 */ /* 0x001ea80000300800 */
[----:B------:R-:W2:Y:S04]  /*48ec0*/  LDL.LU R9, [R1+0x44] ;  /* 0x0000440001097983 */ /* 0x000ea80000300800 */
[----:B-1----:R-:W2:Y:S04]  /*48ed0*/  LDL.LU R10, [R1+0x48] ;  /* 0x00004800010a7983 */ /* 0x002ea80000300800 */
[----:B------:R-:W2:Y:S01]  /*48ee0*/  LDL.LU R11, [R1+0x4c] ;  /* 0x00004c00010b7983 */ /* 0x000ea20000300800 */
        /* <DEDUP_REMOVED lines=26> */
[----:B0-----:R-:W3:Y:S04]  /*49090*/  LDL.LU R20, [R1+0x70] ;  /* 0x0000700001147983 */ /* 0x001ee80000300800 */
[----:B------:R-:W3:Y:S04]  /*490a0*/  LDL.LU R21, [R1+0x74] ;  /* 0x0000740001157983 */ /* 0x000ee80000300800 */
[----:B-1----:R-:W3:Y:S04]  /*490b0*/  LDL.LU R22, [R1+0x78] ;  /* 0x0000780001167983 */ /* 0x002ee80000300800 */
[----:B------:R-:W3:Y:S01]  /*490c0*/  LDL.LU R23, [R1+0x7c] ;  /* 0x00007c0001177983 */ /* 0x000ee20000300800 */
[C---:B--2---:R-:W-:Y:S06]  /*490d0*/  HMMA.16816.F32 R8, R4.reuse, R28, R8 ;  /* 0x0000001c0408723c */ /* 0x044fec0000001808 */
[C---:B-----5:R-:W-:Y:S06]  /*490e0*/  HMMA.16816.F32 R16, R4.reuse, R24, R16 ;  /* 0x000000180410723c */ /* 0x060fec0000001810 */
[----:B---3--:R-:W-:-:S15]  /*490f0*/  HMMA.16816.F32 R20, R4, R26, R20 ;  /* 0x0000001a0414723c */ /* 0x008fde0000001814 */
[----:B------:R-:W-:-:S03]  /*49100*/  NOP ;  /* 0x0000000000007918 */ /* 0x000fc60000000000 */
[----:B------:R-:W-:Y:S01]  /*49110*/  IMAD.MOV.U32 R0, RZ, RZ, R19 ;  /* 0x000000ffff007224 */ /* 0x000fe200078e0013 */
[----:B------:R-:W-:Y:S04]  /*49120*/  STL.64 [R1+0x80], R16 ;  /* 0x0000801001007387 */ /* 0x000fe80000100a00 */
[----:B------:R0:W-:Y:S04]  /*49130*/  STL [R1+0x88], R18 ;  /* 0x0000881201007387 */ /* 0x0001e80000100800 */
[----:B0-----:R-:W2:Y:S04]  /*49140*/  LDL.LU.64 R18, [R1+0x2488] ;  /* 0x0024880001127983 */ /* 0x001ea80000300a00 */
[----:B------:R-:W3:Y:S04]  /*49150*/  LDL.LU.64 R16, [R1+0x2480] ;  /* 0x0024800001107983 */ /* 0x000ee80000300a00 */
[----:B------:R-:W-:Y:S04]  /*49160*/  STL [R1+0x23c8], R0 ;  /* 0x0023c80001007387 */ /* 0x000fe80000100800 */
[----:B------:R0:W-:Y:S04]  /*49170*/  STL.64 [R1+0x50], R20 ;  /* 0x0000501401007387 */ /* 0x0001e80000100a00 */
[----:B------:R1:W-:Y:S04]  /*49180*/  STL.64 [R1+0x58], R22 ;  /* 0x0000581601007387 */ /* 0x0003e80000100a00 */
[----:B0-----:R-:W5:Y:S04]  /*49190*/  LDL.LU R20, [R1+0xc0] ;  /* 0x0000c00001147983 */ /* 0x001f680000300800 */
[----:B------:R-:W-:Y:S04]  /*491a0*/  STL.64 [R1+0x40], R8 ;  /* 0x0000400801007387 */ /* 0x000fe80000100a00 */
[----:B------:R-:W-:Y:S04]  /*491b0*/  STL.64 [R1+0x48], R10 ;  /* 0x0000480a01007387 */ /* 0x000fe80000100a00 */
[----:B------:R-:W5:Y:S04]  /*491c0*/  LDL.LU R21, [R1+0xc4] ;  /* 0x0000c40001157983 */ /* 0x000f680000300800 */
[----:B-1----:R-:W4:Y:S04]  /*491d0*/  LDL.LU R22, [R1+0xc8] ;  /* 0x0000c80001167983 */ /* 0x002f280000300800 */
[----:B------:R-:W4:Y:S01]  /*491e0*/  LDL.LU R23, [R1+0xcc] ;  /* 0x0000cc0001177983 */ /* 0x000f220000300800 */
[----:B--2---:R-:W-:-:S02]  /*491f0*/  IMAD R19, R19, 0x100, R3 ;  /* 0x0000010013137824 */ /* 0x004fc400078e0203 */
[----:B---3--:R-:W-:Y:S02]  /*49200*/  IMAD R17, R17, 0x100, R2 ;  /* 0x0000010011117824 */ /* 0x008fe400078e0202 */
[----:B------:R-:W2:Y:S04]  /*49210*/  LDL.LU R2, [R1+0x20] ;  /* 0x0000200001027983 */ /* 0x000ea80000300800 */
[----:B------:R-:W2:Y:S04]  /*49220*/  LDL.LU R3, [R1+0x24] ;  /* 0x0000240001037983 */ /* 0x000ea80000300800 */
[----:B------:R-:W3:Y:S04]  /*49230*/  LDL.LU R29, [R1+0x3f0] ;  /* 0x0003f000011d7983 */ /* 0x000ee80000300800 */
[----:B------:R-:W3:Y:S04]  /*49240*/  LDL.LU R26, [R1+0x3f4] ;  /* 0x0003f400011a7983 */ /* 0x000ee80000300800 */
[----:B------:R-:W3:Y:S04]  /*49250*/  LDL.LU R27, [R1+0x410] ;  /* 0x00041000011b7983 */ /* 0x000ee80000300800 */
[----:B------:R-:W3:Y:S04]  /*49260*/  LDL.LU R0, [R1+0x414] ;  /* 0x0004140001007983 */ /* 0x000ee80000300800 */
[----:B------:R-:W3:Y:S04]  /*49270*/  LDL.LU R14, [R1+0x400] ;  /* 0x00040000010e7983 */ /* 0x000ee80000300800 */
[----:B------:R-:W3:Y:S04]  /*49280*/  LDL.LU R15, [R1+0x404] ;  /* 0x00040400010f7983 */ /* 0x000ee80000300800 */
[----:B----4-:R-:W-:Y:S04]  /*49290*/  STL.64 [R1+0x2458], R22 ;  /* 0x0024581601007387 */ /* 0x010fe80000100a00 */
[----:B-----5:R0:W-:Y:S04]  /*492a0*/  STL.64 [R1+0x2450], R20 ;  /* 0x0024501401007387 */ /* 0x0201e80000100a00 */
[----:B0-----:R-:W4:Y:S04]  /*492b0*/  LDL.LU R20, [R1+0x90] ;  /* 0x0000900001147983 */ /* 0x001f280000300800 */
[----:B------:R-:W4:Y:S04]  /*492c0*/  LDL.LU R21, [R1+0x94] ;  /* 0x0000940001157983 */ /* 0x000f280000300800 */
[----:B------:R-:W5:Y:S04]  /*492d0*/  LDL.LU R22, [R1+0x98] ;  /* 0x0000980001167983 */ /* 0x000f680000300800 */
[----:B------:R-:W5:Y:S04]  /*492e0*/  LDL.LU R23, [R1+0x9c] ;  /* 0x00009c0001177983 */ /* 0x000f680000300800 */
[----:B-----5:R-:W-:Y:S04]  /*492f0*/  STL.64 [R1+0x2468], R22 ;  /* 0x0024681601007387 */ /* 0x020fe80000100a00 */
[----:B----4-:R0:W-:Y:S04]  /*49300*/  STL.64 [R1+0x2460], R20 ;  /* 0x0024601401007387 */ /* 0x0101e80000100a00 */
[----:B0-----:R-:W4:Y:S04]  /*49310*/  LDL.LU R20, [R1+0x60] ;  /* 0x0000600001147983 */ /* 0x001f280000300800 */
[----:B------:R-:W4:Y:S04]  /*49320*/  LDL.LU R21, [R1+0x64] ;  /* 0x0000640001157983 */ /* 0x000f280000300800 */
[----:B------:R-:W5:Y:S04]  /*49330*/  LDL.LU R22, [R1+0x68] ;  /* 0x0000680001167983 */ /* 0x000f680000300800 */
[----:B------:R-:W5:Y:S01]  /*49340*/  LDL.LU R23, [R1+0x6c] ;  /* 0x00006c0001177983 */ /* 0x000f620000300800 */
[----:B------:R-:W-:-:S03]  /*49350*/  IMAD R16, R16, 0x100, R12 ;  /* 0x0000010010107824 */ /* 0x000fc600078e020c */
[----:B-----5:R-:W-:Y:S04]  /*49360*/  STL.64 [R1+0x2478], R22 ;  /* 0x0024781601007387 */ /* 0x020fe80000100a00 */
[----:B----4-:R0:W-:Y:S04]  /*49370*/  STL.64 [R1+0x2470], R20 ;  /* 0x0024701401007387 */ /* 0x0101e80000100a00 */
[----:B0-----:R-:W2:Y:S04]  /*49380*/  LDL.LU R20, [R1+0x30] ;  /* 0x0000300001147983 */ /* 0x001ea80000300800 */
[----:B------:R-:W2:Y:S04]  /*49390*/  LDL.LU R21, [R1+0x34] ;  /* 0x0000340001157983 */ /* 0x000ea80000300800 */
[----:B------:R-:W2:Y:S04]  /*493a0*/  LDL.LU R22, [R1+0x38] ;  /* 0x0000380001167983 */ /* 0x000ea80000300800 */
[----:B------:R-:W2:Y:S04]  /*493b0*/  LDL.LU R23, [R1+0x3c] ;  /* 0x00003c0001177983 */ /* 0x000ea80000300800 */
[----:B------:R-:W4:Y:S04]  /*493c0*/  LDL.LU R24, [R1+0x3e0] ;  /* 0x0003e00001187983 */ /* 0x000f280000300800 */
[----:B------:R-:W5:Y:S01]  /*493d0*/  LDL.LU R25, [R1+0x3e4] ;  /* 0x0003e40001197983 */ /* 0x000f620000300800 */
[----:B------:R-:W-:-:S03]  /*493e0*/  IMAD R18, R18, 0x100, R13 ;  /* 0x0000010012127824 */ /* 0x000fc600078e020d */
[----:B------:R-:W5:Y:S04]  /*493f0*/  LDL.LU R12, [R1+0x3d0] ;  /* 0x0003d000010c7983 */ /* 0x000f680000300800 */
[----:B------:R-:W5:Y:S04]  /*49400*/  LDL.LU R13, [R1+0x3d4] ;  /* 0x0003d400010d7983 */ /* 0x000f680000300800 */
[----:B------:R-:W5:Y:S04]  /*49410*/  LDL.LU R8, [R1+0xe0] ;  /* 0x0000e00001087983 */ /* 0x000f680000300800 */
[----:B------:R-:W5:Y:S04]  /*49420*/  LDL.LU R9, [R1+0xe4] ;  /* 0x0000e40001097983 */ /* 0x000f680000300800 */
[----:B------:R-:W5:Y:S04]  /*49430*/  LDL.LU R10, [R1+0xe8] ;  /* 0x0000e800010a7983 */ /* 0x000f680000300800 */
[----:B------:R-:W5:Y:S01]  /*49440*/  LDL.LU R11, [R1+0xec] ;  /* 0x0000ec00010b7983 */ /* 0x000f620000300800 */
[----:B--2---:R-:W-:Y:S03]  /*49450*/  HMMA.16816.F32 R4, R4, R2, R20 ;  /* 0x000000020404723c */ /* 0x004fe60000001814 */
[----:B------:R-:W2:Y:S04]  /*49460*/  LDL.LU.64 R22, [R1+0x2478] ;  /* 0x0024780001167983 */ /* 0x000ea80000300a00 */
[----:B------:R-:W2:Y:S01]  /*49470*/  LDL.LU.64 R20, [R1+0x2470] ;  /* 0x0024700001147983 */ /* 0x000ea20000300a00 */
[----:B---3--:R-:W-:-:S02]  /*49480*/  F2FP.F16.E4M3.UNPACK_B R28, R29.H1 ;  /* 0x0000001dff1c723e */ /* 0x008fc400030006ff */
[----:B------:R-:W-:Y:S02]  /*49490*/  F2FP.F16.E4M3.UNPACK_B R16, R16 ;  /* 0x00000010ff10723e */ /* 0x000fe400020006ff */
[----:B------:R-:W-:Y:S02]  /*494a0*/  F2FP.F16.E4M3.UNPACK_B R18, R18 ;  /* 0x00000012ff12723e */ /* 0x000fe400020006ff */
[----:B------:R-:W-:Y:S02]  /*494b0*/  F2FP.F16.E4M3.UNPACK_B R17, R17 ;  /* 0x00000011ff11723e */ /* 0x000fe400020006ff */
[----:B------:R-:W-:Y:S02]  /*494c0*/  F2FP.F16.E4M3.UNPACK_B R19, R19 ;  /* 0x00000013ff13723e */ /* 0x000fe400020006ff */
[----:B------:R-:W-:Y:S01]  /*494d0*/  F2FP.F16.E4M3.UNPACK_B R29, R26.H1 ;  /* 0x0000001aff1d723e */ /* 0x000fe200030006ff */
[----:B------:R-:W3:Y:S04]  /*494e0*/  LDL.LU R2, [R1+0x3a0] ;  /* 0x0003a00001027983 */ /* 0x000ee80000300800 */
[----:B------:R-:W3:Y:S04]  /*494f0*/  LDL.LU R3, [R1+0x3a4] ;  /* 0x0003a40001037983 */ /* 0x000ee80000300800 */
[----:B------:R-:W-:Y:S04]  /*49500*/  STL.64 [R1+0x30], R4 ;  /* 0x0000300401007387 */ /* 0x000fe80000100a00 */
[----:B------:R-:W-:Y:S01]  /*49510*/  STL.64 [R1+0x38], R6 ;  /* 0x0000380601007387 */ /* 0x000fe20000100a00 */
        /* <DEDUP_REMOVED lines=8> */
[----:B------:R-:W-:Y:S02]  /*495a0*/  IMAD.MOV.U32 R7, RZ, RZ, R29 ;  /* 0x000000ffff077224 */ /* 0x000fe400078e001d */
[----:B------:R-:W-:-:S03]  /*495b0*/  IMAD.MOV.U32 R26, RZ, RZ, R28 ;  /* 0x000000ffff1a7224 */ /* 0x000fc600078e001c */
[----:B------:R-:W-:Y:S04]  /*495c0*/  STL [R1+0x23f8], R7 ;  /* 0x0023f80701007387 */ /* 0x000fe80000100800 */
[----:B------:R-:W-:Y:S01]  /*495d0*/  STL [R1+0x23f4], R26 ;  /* 0x0023f41a01007387 */ /* 0x000fe20000100800 */
        /* <DEDUP_REMOVED lines=9> */
[----:B------:R-:W-:Y:S01]  /*49670*/  IMAD.MOV.U32 R27, RZ, RZ, R5 ;  /* 0x000000ffff1b7224 */ /* 0x000fe200078e0005 */
[----:B----4-:R-:W-:Y:S02]  /*49680*/  F2FP.F16.E4M3.UNPACK_B R4, R24.H1 ;  /* 0x00000018ff04723e */ /* 0x010fe400030006ff */
[----:B-----5:R-:W-:-:S07]  /*49690*/  F2FP.F16.E4M3.UNPACK_B R5, R25.H1 ;  /* 0x00000019ff05723e */ /* 0x020fce00030006ff */
[C---:B------:R-:W-:Y:S01]  /*496a0*/  HMMA.16816.F32 R8, R16.reuse, R4, R8 ;  /* 0x000000041008723c */ /* 0x040fe20000001808 */
[----:B------:R-:W-:Y:S01]  /*496b0*/  IMAD.MOV.U32 R0, RZ, RZ, R15 ;  /* 0x000000ffff007224 */ /* 0x000fe200078e000f */
[----:B------:R0:W-:Y:S04]  /*496c0*/  STL [R1+0x10], R14 ;  /* 0x0000100e01007387 */ /* 0x0001e80000100800 */
[----:B------:R-:W-:Y:S04]  /*496d0*/  STL [R1+0x2400], R27 ;  /* 0x0024001b01007387 */ /* 0x000fe80000100800 */
[----:B------:R-:W-:Y:S04]  /*496e0*/  STL [R1+0x23fc], R28 ;  /* 0x0023fc1c01007387 */ /* 0x000fe80000100800 */
[----:B------:R-:W-:Y:S01]  /*496f0*/  STL [R1+0x23f0], R0 ;  /* 0x0023f00001007387 */ /* 0x000fe20000100800 */
[----:B------:R-:W-:Y:S01]  /*49700*/  IMAD.MOV.U32 R7, RZ, RZ, R4 ;  /* 0x000000ffff077224 */ /* 0x000fe200078e0004 */
[----:B--2---:R-:W-:Y:S07]  /*49710*/  HMMA.16816.F32 R20, R16, R14, R20 ;  /* 0x0000000e1014723c */ /* 0x004fee0000001814 */
[----:B0-----:R-:W-:-:S02]  /*49720*/  F2FP.F16.E4M3.UNPACK_B R14, R12.H1 ;  /* 0x0000000cff0e723e */ /* 0x001fc400030006ff */
[----:B------:R-:W-:-:S14]  /*49730*/  F2FP.F16.E4M3.UNPACK_B R15, R13.H1 ;  /* 0x0000000dff0f723e */ /* 0x000fdc00030006ff */
[----:B------:R0:W-:Y:S04]  /*49740*/  STL.64 [R1+0x90], R20 ;  /* 0x0000901401007387 */ /* 0x0001e80000100a00 */
[----:B------:R1:W-:Y:S04]  /*49750*/  STL.64 [R1+0x98], R22 ;  /* 0x0000981601007387 */ /* 0x0003e80000100a00 */
[----:B0-----:R-:W2:Y:S04]  /*49760*/  LDL.LU R20, [R1+0x100] ;  /* 0x0001000001147983 */ /* 0x001ea80000300800 */
[----:B------:R-:W2:Y:S04]  /*49770*/  LDL.LU R21, [R1+0x104] ;  /* 0x0001040001157983 */ /* 0x000ea80000300800 */
[----:B-1----:R-:W2:Y:S04]  /*49780*/  LDL.LU R22, [R1+0x108] ;  /* 0x0001080001167983 */ /* 0x002ea80000300800 */
[----:B------:R-:W2:Y:S04]  /*49790*/  LDL.LU R23, [R1+0x10c] ;  /* 0x00010c0001177983 */ /* 0x000ea80000300800 */
[----:B------:R0:W-:Y:S04]  /*497a0*/  STL.64 [R1+0xc0], R8 ;  /* 0x0000c00801007387 */ /* 0x0001e80000100a00 */
[----:B------:R1:W-:Y:S04]  /*497b0*/  STL.64 [R1+0xc8], R10 ;  /* 0x0000c80a01007387 */ /* 0x0003e80000100a00 */
[----:B------:R-:W4:Y:S04]  /*497c0*/  LDL.LU R12, [R1+0x3b0] ;  /* 0x0003b000010c7983 */ /* 0x000f280000300800 */
[----:B------:R-:W5:Y:S04]  /*497d0*/  LDL.LU R13, [R1+0x3b4] ;  /* 0x0003b400010d7983 */ /* 0x000f680000300800 */
[----:B0-----:R-:W4:Y:S04]  /*497e0*/  LDL.LU R8, [R1+0x3c0] ;  /* 0x0003c00001087983 */ /* 0x001f280000300800 */
[----:B------:R-:W5:Y:S04]  /*497f0*/  LDL.LU R9, [R1+0x3c4] ;  /* 0x0003c40001097983 */ /* 0x000f680000300800 */
[----:B-1----:R-:W5:Y:S04]  /*49800*/  LDL.LU R10, [R1+0x390] ;  /* 0x00039000010a7983 */ /* 0x002f680000300800 */
[----:B------:R-:W5:Y:S04]  /*49810*/  LDL.LU R11, [R1+0x394] ;  /* 0x00039400010b7983 */ /* 0x000f680000300800 */
[----:B------:R-:W3:Y:S04]  /*49820*/  LDL.LU R4, [R1+0xb04] ;  /* 0x000b040001047983 */ /* 0x000ee80000300800 */
[----:B------:R-:W-:Y:S01]  /*49830*/  STL [R1+0x242c], R7 ;  /* 0x00242c0701007387 */ /* 0x000fe20000100800 */
[----:B------:R-:W-:-:S03]  /*49840*/  IMAD.MOV.U32 R26, RZ, RZ, R5 ;  /* 0x000000ffff1a7224 */ /* 0x000fc600078e0005 */
[----:B---3--:R0:W-:Y:S04]  /*49850*/  STL [R1+0x2428], R4 ;  /* 0x0024280401007387 */ /* 0x0081e80000100800 */
[----:B0-----:R-:W3:Y:S04]  /*49860*/  LDL.LU R4, [R1+0x160] ;  /* 0x0001600001047983 */ /* 0x001ee80000300800 */
[----:B------:R-:W3:Y:S04]  /*49870*/  LDL.LU R5, [R1+0x164] ;  /* 0x0001640001057983 */ /* 0x000ee80000300800 */
[----:B------:R-:W4:Y:S04]  /*49880*/  LDL.LU R6, [R1+0x168] ;  /* 0x0001680001067983 */ /* 0x000f280000300800 */
[----:B------:R-:W4:Y:S01]  /*49890*/  LDL.LU R7, [R1+0x16c] ;  /* 0x00016c0001077983 */ /* 0x000f220000300800 */
[----:B--2---:R-:W-:Y:S03]  /*498a0*/  HMMA.16816.F32 R20, R16, R14, R20 ;  /* 0x0000000e1014723c */ /* 0x004fe60000001814 */
[----:B----4-:R-:W-:Y:S04]  /*498b0*/  STL.64 [R1+0x2438], R6 ;  /* 0x0024380601007387 */ /* 0x010fe80000100a00 */
[----:B---3--:R0:W-:Y:S04]  /*498c0*/  STL.64 [R1+0x2430], R4 ;  /* 0x0024300401007387 */ /* 0x0081e80000100a00 */
[----:B0-----:R-:W2:Y:S04]  /*498d0*/  LDL.LU R4, [R1+0x140] ;  /* 0x0001400001047983 */ /* 0x001ea80000300800 */
[----:B------:R-:W2:Y:S04]  /*498e0*/  LDL.LU R5, [R1+0x144] ;  /* 0x0001440001057983 */ /* 0x000ea80000300800 */
[----:B------:R-:W3:Y:S04]  /*498f0*/  LDL.LU R6, [R1+0x148] ;  /* 0x0001480001067983 */ /* 0x000ee80000300800 */
[----:B------:R-:W3:Y:S01]  /*49900*/  LDL.LU R7, [R1+0x14c] ;  /* 0x00014c0001077983 */ /* 0x000ee20000300800 */
[----:B------:R-:W-:-:S02]  /*49910*/  IMAD.MOV.U32 R27, RZ, RZ, R14 ;  /* 0x000000ffff1b7224 */ /* 0x000fc400078e000e */
[----:B------:R-:W-:Y:S01]  /*49920*/  IMAD.MOV.U32 R28, RZ, RZ, R15 ;  /* 0x000000ffff1c7224 */ /* 0x000fe200078e000f */
[----:B---3--:R-:W-:Y:S04]  /*49930*/  STL.64 [R1+0x2448], R6 ;  /* 0x0024480601007387 */ /* 0x008fe80000100a00 */
[----:B--2---:R0:W-:Y:S04]  /*49940*/  STL.64 [R1+0x2440], R4 ;  /* 0x0024400401007387 */ /* 0x0041e80000100a00 */
[----:B0-----:R-:W2:Y:S04]  /*49950*/  LDL.LU R4, [R1+0x110] ;  /* 0x0001100001047983 */ /* 0x001ea80000300800 */
[----:B------:R-:W2:Y:S04]  /*49960*/  LDL.LU R5, [R1+0x114] ;  /* 0x0001140001057983 */ /* 0x000ea80000300800 */
[----:B------:R-:W2:Y:S04]  /*49970*/  LDL.LU R6, [R1+0x118] ;  /* 0x0001180001067983 */ /* 0x000ea80000300800 */
[----:B------:R-:W2:Y:S04]  /*49980*/  LDL.LU R7, [R1+0x11c] ;  /* 0x00011c0001077983 */ /* 0x000ea80000300800 */
[----:B------:R0:W-:Y:S04]  /*49990*/  STL.64 [R1+0xe0], R20 ;  /* 0x0000e01401007387 */ /* 0x0001e80000100a00 */
[----:B------:R1:W-:Y:S04]  /*499a0*/  STL.64 [R1+0xe8], R22 ;  /* 0x0000e81601007387 */ /* 0x0003e80000100a00 */
[----:B------:R-:W3:Y:S04]  /*499b0*/  LDL.LU R14, [R1+0x370] ;  /* 0x00037000010e7983 */ /* 0x000ee80000300800 */
[----:B------:R-:W4:Y:S04]  /*499c0*/  LDL.LU R15, [R1+0x374] ;  /* 0x00037400010f7983 */ /* 0x000f280000300800 */
[----:B0-----:R-:W5:Y:S04]  /*499d0*/  LDL.LU R20, [R1+0x360] ;  /* 0x0003600001147983 */ /* 0x001f680000300800 */
[----:B------:R-:W5:Y:S04]  /*499e0*/  LDL.LU R21, [R1+0x364] ;  /* 0x0003640001157983 */ /* 0x000f680000300800 */
[----:B-1----:R-:W3:Y:S04]  /*499f0*/  LDL.LU R22, [R1+0x350] ;  /* 0x0003500001167983 */ /* 0x002ee80000300800 */
[----:B------:R-:W3:Y:S01]  /*49a00*/  LDL.LU R23, [R1+0x354] ;  /* 0x0003540001177983 */ /* 0x000ee20000300800 */
[----:B------:R-:W-:-:S02]  /*49a10*/  F2FP.F16.E4M3.UNPACK_B R2, R2.H1 ;  /* 0x00000002ff02723e */ /* 0x000fc400030006ff */
[----:B------:R-:W-:-:S07]  /*49a20*/  F2FP.F16.E4M3.UNPACK_B R3, R3.H1 ;  /* 0x00000003ff03723e */ /* 0x000fce00030006ff */
        /* <DEDUP_REMOVED lines=9> */
[----:B0-----:R-:W3:Y:S04]  /*49ac0*/  LDL.LU.64 R6, [R1+0x2448] ;  /* 0x0024480001067983 */ /* 0x001ee80000300a00 */
[----:B------:R-:W3:Y:S01]  /*49ad0*/  LDL.LU.64 R4, [R1+0x2440] ;  /* 0x0024400001047983 */ /* 0x000ee20000300a00 */
[----:B------:R-:W-:-:S02]  /*49ae0*/  F2FP.F16.E4M3.UNPACK_B R8, R8.H1 ;  /* 0x00000008ff08723e */ /* 0x000fc400030006ff */
[----:B------:R-:W-:-:S07]  /*49af0*/  F2FP.F16.E4M3.UNPACK_B R9, R9.H1 ;  /* 0x00000009ff09723e */ /* 0x000fce00030006ff */
[----:B---3--:R-:W-:-:S15]  /*49b00*/  HMMA.16816.F32 R4, R16, R8, R4 ;  /* 0x000000081004723c */ /* 0x008fde0000001804 */
[----:B------:R-:W-:-:S08]  /*49b10*/  NOP ;  /* 0x0000000000007918 */ /* 0x000fd00000000000 */
        /* <DEDUP_REMOVED lines=10> */
[----:B0-----:R-:W3:Y:S04]  /*49bc0*/  LDL.LU R7, [R1+0x242c] ;  /* 0x00242c0001077983 */ /* 0x001ee80000300800 */
[----:B------:R-:W5:Y:S04]  /*49bd0*/  LDL.LU R4, [R1+0x2428] ;  /* 0x0024280001047983 */ /* 0x000f680000300800 */
[----:B------:R-:W2:Y:S04]  /*49be0*/  LDL.LU R0, [R1+0xb18] ;  /* 0x000b180001007983 */ /* 0x000ea80000300800 */
[----:B------:R-:W3:Y:S04]  /*49bf0*/  LDL.LU R6, [R1+0xb14] ;  /* 0x000b140001067983 */ /* 0x000ee80000300800 */
[----:B------:R-:W5:Y:S01]  /*49c00*/  LDL.LU R5, [R1+0xb10] ;  /* 0x000b100001057983 */ /* 0x000f620000300800 */
[----:B------:R-:W-:-:S02]  /*49c10*/  F2FP.F16.E4M3.UNPACK_B R12, R12.H1 ;  /* 0x0000000cff0c723e */ /* 0x000fc400030006ff */
[----:B------:R-:W-:Y:S01]  /*49c20*/  F2FP.F16.E4M3.UNPACK_B R13, R13.H1 ;  /* 0x0000000dff0d723e */ /* 0x000fe200030006ff */
[----:B---3--:R-:W-:Y:S04]  /*49c30*/  STL.64 [R1+0x2410], R6 ;  /* 0x0024100601007387 */ /* 0x008fe80000100a00 */
[----:B-----5:R0:W-:Y:S04]  /*49c40*/  STL.64 [R1+0x2408], R4 ;  /* 0x0024080401007387 */ /* 0x0201e80000100a00 */
[----:B0-----:R-:W3:Y:S04]  /*49c50*/  LDL.LU R4, [R1+0x190] ;  /* 0x0001900001047983 */ /* 0x001ee80000300800 */
[----:B------:R-:W3:Y:S04]  /*49c60*/  LDL.LU R5, [R1+0x194] ;  /* 0x0001940001057983 */ /* 0x000ee80000300800 */
[----:B------:R-:W3:Y:S04]  /*49c70*/  LDL.LU R6, [R1+0x198] ;  /* 0x0001980001067983 */ /* 0x000ee80000300800 */
[----:B------:R-:W3:Y:S01]  /*49c80*/  LDL.LU R7, [R1+0x19c] ;  /* 0x00019c0001077983 */ /* 0x000ee20000300800 */
[----:B------:R-:W-:-:S02]  /*49c90*/  F2FP.F16.E4M3.UNPACK_B R14, R14.H1 ;  /* 0x0000000eff0e723e */ /* 0x000fc400030006ff */
[----:B----4-:R-:W-:Y:S01]  /*49ca0*/  F2FP.F16.E4M3.UNPACK_B R15, R15.H1 ;  /* 0x0000000fff0f723e */ /* 0x010fe200030006ff */
[C---:B--2---:R-:W-:Y:S01]  /*49cb0*/  HMMA.16816.F32 R20, R16.reuse, R12, R20 ;  /* 0x0000000c1014723c */ /* 0x044fe20000001814 */
[----:B------:R-:W2:Y:S04]  /*49cc0*/  LDL.LU R29, [R1+0xb0c] ;  /* 0x000b0c00011d7983 */ /* 0x000ea80000300800 */
[----:B------:R-:W4:Y:S04]  /*49cd0*/  LDL.LU R24, [R1+0x340] ;  /* 0x0003400001187983 */ /* 0x000f280000300800 */
[----:B------:R-:W5:Y:S04]  /*49ce0*/  LDL.LU R25, [R1+0x344] ;  /* 0x0003440001197983 */ /* 0x000f680000300800 */
[----:B------:R0:W-:Y:S04]  /*49cf0*/  STL.64 [R1+0x2368], R10 ;  /* 0x0023680a01007387 */ /* 0x0001e80000100a00 */
[----:B0-----:R-:W2:Y:S04]  /*49d00*/  LDL.LU R11, [R1+0xb08] ;  /* 0x000b0800010b7983 */ /* 0x001ea80000300800 */
[----:B------:R-:W-:Y:S04]  /*49d10*/  STL.64 [R1+0x2360], R8 ;  /* 0x0023600801007387 */ /* 0x000fe80000100a00 */
[----:B------:R-:W-:Y:S04]  /*49d20*/  STL.64 [R1+0x160], R20 ;  /* 0x0001601401007387 */ /* 0x000fe80000100a00 */
[----:B------:R0:W-:Y:S04]  /*49d30*/  STL.64 [R1+0x168], R22 ;  /* 0x0001681601007387 */ /* 0x0001e80000100a00 */
[----:B0-----:R-:W4:Y:S04]  /*49d40*/  LDL.LU.64 R22, [R1+0x2420] ;  /* 0x0024200001167983 */ /* 0x001f280000300a00 */
[----:B------:R-:W5:Y:S01]  /*49d50*/  LDL.LU.64 R20, [R1+0x2418] ;  /* 0x0024180001147983 */ /* 0x000f620000300a00 */
[----:B---3--:R-:W-:-:S15]  /*49d60*/  HMMA.16816.F32 R4, R16, R14, R4 ;  /* 0x0000000e1004723c */ /* 0x008fde0000001804 */
[----:B------:R-:W-:-:S08]  /*49d70*/  NOP ;  /* 0x0000000000007918 */ /* 0x000fd00000000000 */
[----:B------:R-:W-:Y:S04]  /*49d80*/  STL.64 [R1+0x180], R4 ;  /* 0x0001800401007387 */ /* 0x000fe80000100a00 */
[----:B------:R0:W-:Y:S04]  /*49d90*/  STL.64 [R1+0x188], R6 ;  /* 0x0001880601007387 */ /* 0x0001e80000100a00 */
[----:B0-----:R-:W3:Y:S04]  /*49da0*/  LDL.LU.64 R6, [R1+0x2410] ;  /* 0x0024100001067983 */ /* 0x001ee80000300a00 */
[----:B------:R-:W2:Y:S04]  /*49db0*/  LDL.LU.64 R4, [R1+0x2408] ;  /* 0x0024080001047983 */ /* 0x000ea80000300a00 */
[----:B------:R-:W-:Y:S04]  /*49dc0*/  STL.64 [R1+0x2348], R14 ;  /* 0x0023480e01007387 */ /* 0x000fe80000100a00 */
[----:B------:R0:W-:Y:S04]  /*49dd0*/  STL.64 [R1+0x2340], R12 ;  /* 0x0023400c01007387 */ /* 0x0001e80000100a00 */
[----:B0-----:R-:W4:Y:S04]  /*49de0*/  LDL.LU R12, [R1+0x1d0] ;  /* 0x0001d000010c7983 */ /* 0x001f280000300800 */
[----:B------:R-:W4:Y:S04]  /*49df0*/  LDL.LU R13, [R1+0x1d4] ;  /* 0x0001d400010d7983 */ /* 0x000f280000300800 */
[----:B------:R-:W4:Y:S04]  /*49e00*/  LDL.LU R14, [R1+0x1d8] ;  /* 0x0001d800010e7983 */ /* 0x000f280000300800 */
[----:B------:R-:W4:Y:S01]  /*49e10*/  LDL.LU R15, [R1+0x1dc] ;  /* 0x0001dc00010f7983 */ /* 0x000f220000300800 */
[----:B-----5:R-:W-:-:S02]  /*49e20*/  F2FP.F16.E4M3.UNPACK_B R20, R20.H1 ;  /* 0x00000014ff14723e */ /* 0x020fc400030006ff */
[----:B------:R-:W-:Y:S01]  /*49e30*/  F2FP.F16.E4M3.UNPACK_B R21, R21.H1 ;  /* 0x00000015ff15723e */ /* 0x000fe200030006ff */
[----:B------:R-:W-:Y:S02]  /*49e40*/  IMAD.MOV.U32 R10, RZ, RZ, R27 ;  /* 0x000000ffff0a7224 */ /* 0x000fe400078e001b */
[----:B------:R-:W-:-:S04]  /*49e50*/  IMAD.MOV.U32 R9, RZ, RZ, R26 ;  /* 0x000000ffff097224 */ /* 0x000fc800078e001a */
[----:B----4-:R-:W-:Y:S01]  /*49e60*/  HMMA.16816.F32 R12, R16, R20, R12 ;  /* 0x00000014100c723c */ /* 0x010fe2000000180c */
[----:B--2---:R-:W-:Y:S02]  /*49e70*/  IMAD R4, R4, 0x100, R11 ;  /* 0x0000010004047824 */ /* 0x004fe400078e020b */
[----:B------:R-:W-:Y:S02]  /*49e80*/  IMAD.MOV.U32 R11, RZ, RZ, R28 ;  /* 0x000000ffff0b7224 */ /* 0x000fe400078e001c */
[----:B---3--:R-:W-:-:S15]  /*49e90*/  IMAD.MOV.U32 R8, RZ, RZ, R7 ;  /* 0x000000ffff087224 */ /* 0x008fde00078e0007 */
[----:B------:R-:W-:-:S03]  /*49ea0*/  NOP ;  /* 0x0000000000007918 */ /* 0x000fc60000000000 */
[----:B------:R-:W-:Y:S04]  /*49eb0*/  STL.64 [R1+0x1a0], R12 ;  /* 0x0001a00c01007387 */ /* 0x000fe80000100a00 */
[----:B------:R-:W-:Y:S04]  /*49ec0*/  STL.64 [R1+0x1a8], R14 ;  /* 0x0001a80e01007387 */ /* 0x000fe80000100a00 */
[----:B------:R-:W2:Y:S04]  /*49ed0*/  LDL.LU R27, [R1+0x2400] ;  /* 0x00240000011b7983 */ /* 0x000ea80000300800 */
[----:B------:R-:W3:Y:S04]  /*49ee0*/  LDL.LU R28, [R1+0x23fc] ;  /* 0x0023fc00011c7983 */ /* 0x000ee80000300800 */
[----:B------:R-:W4:Y:S04]  /*49ef0*/  LDL.LU R7, [R1+0x23f8] ;  /* 0x0023f80001077983 */ /* 0x000f280000300800 */
[----:B------:R-:W5:Y:S04]  /*49f00*/  LDL.LU R26, [R1+0x23f4] ;  /* 0x0023f400011a7983 */ /* 0x000f680000300800 */
[----:B------:R-:W-:Y:S04]  /*49f10*/  STL.64 [R1+0x2378], R10 ;  /* 0x0023780a01007387 */ /* 0x000fe80000100a00 */
[----:B------:R0:W-:Y:S04]  /*49f20*/  STL.64 [R1+0x2370], R8 ;  /* 0x0023700801007387 */ /* 0x0001e80000100a00 */
        /* <DEDUP_REMOVED lines=8> */
[----:B------:R-:W-:-:S02]  /*49fb0*/  F2FP.F16.E4M3.UNPACK_B R22, R22.H1 ;  /* 0x00000016ff16723e */ /* 0x000fc400030006ff */
[----:B------:R-:W-:Y:S01]  /*49fc0*/  F2FP.F16.E4M3.UNPACK_B R23, R23.H1 ;  /* 0x00000017ff17723e */ /* 0x000fe200030006ff */
[----:B----4-:R-:W-:Y:S04]  /*49fd0*/  STL.64 [R1+0x2388], R14 ;  /* 0x0023880e01007387 */ /* 0x010fe80000100a00 */
[----:B---3--:R2:W-:Y:S02]  /*49fe0*/  STL.64 [R1+0x2380], R12 ;  /* 0x0023800c01007387 */ /* 0x0085e40000100a00 */
[----:B--2---:R-:W-:Y:S07]  /*49ff0*/  HMMA.16816.F32 R12, R16, R22, R8 ;  /* 0x00000016100c723c */ /* 0x004fee0000001808 */
[----:B------:R-:W-:-:S02]  /*4a000*/  IMAD.MOV.U32 R10, RZ, RZ, R28 ;  /* 0x000000ffff0a7224 */ /* 0x000fc400078e001c */
[----:B------:R-:W-:-:S14]  /*4a010*/  IMAD.MOV.U32 R11, RZ, RZ, R27 ;  /* 0x000000ffff0b7224 */ /* 0x000fdc00078e001b */
[----:B------:R0:W-:Y:S04]  /*4a020*/  STL.64 [R1+0x1d0], R12 ;  /* 0x0001d00c01007387 */ /* 0x0001e80000100a00 */
[----:B------:R1:W-:Y:S04]  /*4a030*/  STL.64 [R1+0x1d8], R14 ;  /* 0x0001d80e01007387 */ /* 0x0003e80000100a00 */
[----:B------:R-:W-:Y:S04]  /*4a040*/  STL.64 [R1+0x2390], R10 ;  /* 0x0023900a01007387 */ /* 0x000fe80000100a00 */
[----:B0-----:R-:W2:Y:S04]  /*4a050*/  LDL.LU R12, [R1+0x210] ;  /* 0x00021000010c7983 */ /* 0x001ea80000300800 */
[----:B------:R-:W2:Y:S04]  /*4a060*/  LDL.LU R13, [R1+0x214] ;  /* 0x00021400010d7983 */ /* 0x000ea80000300800 */
[----:B-1----:R-:W3:Y:S04]  /*4a070*/  LDL.LU R14, [R1+0x218] ;  /* 0x00021800010e7983 */ /* 0x002ee80000300800 */
[----:B------:R-:W3:Y:S01]  /*4a080*/  LDL.LU R15, [R1+0x21c] ;  /* 0x00021c00010f7983 */ /* 0x000ee20000300800 */
[----:B------:R-:W-:-:S02]  /*4a090*/  IMAD R6, R6, 0x100, R0 ;  /* 0x0000010006067824 */ /* 0x000fc400078e0200 */
[----:B------:R-:W-:Y:S02]  /*4a0a0*/  IMAD.MOV.U32 R9, RZ, RZ, R7 ;  /* 0x000000ffff097224 */ /* 0x000fe400078e0007 */
[----:B-----5:R-:W-:Y:S02]  /*4a0b0*/  IMAD.MOV.U32 R8, RZ, RZ, R26 ;  /* 0x000000ffff087224 */ /* 0x020fe400078e001a */
[----:B------:R-:W-:Y:S01]  /*4a0c0*/  IMAD R5, R29, 0x100, R5 ;  /* 0x000001001d057824 */ /* 0x000fe200078e0205 */
        /* <DEDUP_REMOVED lines=9> */
[----:B------:R-:W4:Y:S04]  /*4a160*/  LDL.LU R27, [R1+0x334] ;  /* 0x00033400011b7983 */ /* 0x000f280000300800 */
[----:B------:R-:W4:Y:S04]  /*4a170*/  LDL.LU R28, [R1+0x380] ;  /* 0x00038000011c7983 */ /* 0x000f280000300800 */
[----:B------:R-:W4:Y:S04]  /*4a180*/  LDL.LU R29, [R1+0x384] ;  /* 0x00038400011d7983 */ /* 0x000f280000300800 */
[----:B------:R-:W2:Y:S04]  /*4a190*/  LDL.LU R10, [R1+0x320] ;  /* 0x00032000010a7983 */ /* 0x000ea80000300800 */
[----:B------:R-:W2:Y:S04]  /*4a1a0*/  LDL.LU R11, [R1+0x324] ;  /* 0x00032400010b7983 */ /* 0x000ea80000300800 */
[----:B--2---:R-:W-:Y:S04]  /*4a1b0*/  STL.64 [R1+0x23e8], R10 ;  /* 0x0023e80a01007387 */ /* 0x004fe80000100a00 */
[----:B------:R0:W-:Y:S04]  /*4a1c0*/  STL.64 [R1+0x23e0], R8 ;  /* 0x0023e00801007387 */ /* 0x0001e80000100a00 */
[----:B0-----:R-:W2:Y:S04]  /*4a1d0*/  LDL.LU R8, [R1+0x230] ;  /* 0x0002300001087983 */ /* 0x001ea80000300800 */
[----:B------:R-:W2:Y:S04]  /*4a1e0*/  LDL.LU R9, [R1+0x234] ;  /* 0x0002340001097983 */ /* 0x000ea80000300800 */
[----:B------:R-:W2:Y:S04]  /*4a1f0*/  LDL.LU R10, [R1+0x238] ;  /* 0x00023800010a7983 */ /* 0x000ea80000300800 */
[----:B------:R-:W2:Y:S04]  /*4a200*/  LDL.LU R11, [R1+0x23c] ;  /* 0x00023c00010b7983 */ /* 0x000ea80000300800 */
[----:B---3--:R-:W-:Y:S04]  /*4a210*/  STL.64 [R1+0x23b0], R14 ;  /* 0x0023b00e01007387 */ /* 0x008fe80000100a00 */
[----:B------:R0:W-:Y:S04]  /*4a220*/  STL.64 [R1+0x23a8], R12 ;  /* 0x0023a80c01007387 */ /* 0x0001e80000100a00 */
[----:B0-----:R-:W3:Y:S04]  /*4a230*/  LDL.LU R12, [R1+0x250] ;  /* 0x00025000010c7983 */ /* 0x001ee80000300800 */
[----:B------:R-:W3:Y:S04]  /*4a240*/  LDL.LU R13, [R1+0x254] ;  /* 0x00025400010d7983 */ /* 0x000ee80000300800 */
[----:B------:R-:W5:Y:S04]  /*4a250*/  LDL.LU R14, [R1+0x258] ;  /* 0x00025800010e7983 */ /* 0x000f680000300800 */
[----:B------:R-:W5:Y:S04]  /*4a260*/  LDL.LU R15, [R1+0x25c] ;  /* 0x00025c00010f7983 */ /* 0x000f680000300800 */
[----:B-----5:R-:W-:Y:S04]  /*4a270*/  STL.64 [R1+0x23c0], R14 ;  /* 0x0023c00e01007387 */ /* 0x020fe80000100a00 */
[----:B---3--:R0:W-:Y:S04]  /*4a280*/  STL.64 [R1+0x23b8], R12 ;  /* 0x0023b80c01007387 */ /* 0x0081e80000100a00 */
[----:B0-----:R-:W3:Y:S04]  /*4a290*/  LDL.LU R12, [R1+0x280] ;  /* 0x00028000010c7983 */ /* 0x001ee80000300800 */
[----:B------:R-:W3:Y:S04]  /*4a2a0*/  LDL.LU R13, [R1+0x284] ;  /* 0x00028400010d7983 */ /* 0x000ee80000300800 */
[----:B------:R-:W5:Y:S04]  /*4a2b0*/  LDL.LU R14, [R1+0x288] ;  /* 0x00028800010e7983 */ /* 0x000f680000300800 */
[----:B------:R-:W5:Y:S01]  /*4a2c0*/  LDL.LU R15, [R1+0x28c] ;  /* 0x00028c00010f7983 */ /* 0x000f620000300800 */
[----:B------:R-:W-:-:S02]  /*4a2d0*/  F2FP.F16.E4M3.UNPACK_B R24, R24.H1 ;  /* 0x00000018ff18723e */ /* 0x000fc400030006ff */
[----:B------:R-:W-:Y:S01]  /*4a2e0*/  F2FP.F16.E4M3.UNPACK_B R25, R25.H1 ;  /* 0x00000019ff19723e */ /* 0x000fe200030006ff */
[----:B-----5:R-:W-:Y:S04]  /*4a2f0*/  STL.64 [R1+0x23d8], R14 ;  /* 0x0023d80e01007387 */ /* 0x020fe80000100a00 */
[----:B---3--:R0:W-:Y:S04]  /*4a300*/  STL.64 [R1+0x23d0], R12 ;  /* 0x0023d00c01007387 */ /* 0x0081e80000100a00 */
[----:B0-----:R-:W3:Y:S04]  /*4a310*/  LDL.LU R12, [R1+0x270] ;  /* 0x00027000010c7983 */ /* 0x001ee80000300800 */
[----:B------:R-:W3:Y:S04]  /*4a320*/  LDL.LU R13, [R1+0x274] ;  /* 0x00027400010d7983 */ /* 0x000ee80000300800 */
[----:B------:R-:W3:Y:S04]  /*4a330*/  LDL.LU R14, [R1+0x278] ;  /* 0x00027800010e7983 */ /* 0x000ee80000300800 */
[----:B------:R-:W3:Y:S01]  /*4a340*/  LDL.LU R15, [R1+0x27c] ;  /* 0x00027c00010f7983 */ /* 0x000ee20000300800 */
[----:B------:R-:W-:-:S02]  /*4a350*/  F2FP.F16.E4M3.UNPACK_B R26, R26.H1 ;  /* 0x0000001aff1a723e */ /* 0x000fc400030006ff */
[----:B----4-:R-:W-:Y:S01]  /*4a360*/  F2FP.F16.E4M3.UNPACK_B R27, R27.H1 ;  /* 0x0000001bff1b723e */ /* 0x010fe200030006ff */
[----:B--2---:R-:W-:Y:S01]  /*4a370*/  HMMA.16816.F32 R8, R16, R24, R8 ;  /* 0x000000181008723c */ /* 0x004fe20000001808 */
[----:B------:R-:W-:Y:S04]  /*4a380*/  STL.64 [R1+0x2328], R22 ;  /* 0x0023281601007387 */ /* 0x000fe80000100a00 */
[----:B------:R0:W-:Y:S01]  /*4a390*/  STL.64 [R1+0x2320], R20 ;  /* 0x0023201401007387 */ /* 0x0001e20000100a00 */
[----:B------:R-:W-:-:S03]  /*4a3a0*/  IMAD R7, R7, 0x100, R0 ;  /* 0x0000010007077824 */ /* 0x000fc600078e0200 */
[----:B0-----:R-:W2:Y:S04]  /*4a3b0*/  LDL.LU R20, [R1+0x1e0] ;  /* 0x0001e00001147983 */ /* 0x001ea80000300800 */
[----:B------:R-:W2:Y:S04]  /*4a3c0*/  LDL.LU R21, [R1+0x1e4] ;  /* 0x0001e40001157983 */ /* 0x000ea80000300800 */
[----:B------:R-:W2:Y:S04]  /*4a3d0*/  LDL.LU R22, [R1+0x1e8] ;  /* 0x0001e80001167983 */ /* 0x000ea80000300800 */
[----:B------:R-:W2:Y:S04]  /*4a3e0*/  LDL.LU R23, [R1+0x1ec] ;  /* 0x0001ec0001177983 */ /* 0x000ea80000300800 */
[----:B------:R-:W4:Y:S04]  /*4a3f0*/  LDL.LU R0, [R1+0x23f0] ;  /* 0x0023f00001007983 */ /* 0x000f280000300800 */
[----:B------:R-:W-:Y:S04]  /*4a400*/  STL.64 [R1+0x1f0], R8 ;  /* 0x0001f00801007387 */ /* 0x000fe80000100a00 */
[----:B------:R0:W-:Y:S04]  /*4a410*/  STL.64 [R1+0x1f8], R10 ;  /* 0x0001f80a01007387 */ /* 0x0001e80000100a00 */
[----:B0-----:R-:W5:Y:S04]  /*4a420*/  LDL.LU.64 R10, [R1+0x23e8] ;  /* 0x0023e800010a7983 */ /* 0x001f680000300a00 */
[----:B------:R-:W2:Y:S01]  /*4a430*/  LDL.LU.64 R8, [R1+0x23e0] ;  /* 0x0023e00001087983 */ /* 0x000ea20000300a00 */
[----:B---3--:R-:W-:-:S15]  /*4a440*/  HMMA.16816.F32 R12, R16, R26, R12 ;  /* 0x0000001a100c723c */ /* 0x008fde000000180c */
[----:B------:R-:W-:-:S08]  /*4a450*/  NOP ;  /* 0x0000000000007918 */ /* 0x000fd00000000000 */
[----:B------:R-:W-:Y:S04]  /*4a460*/  STL.64 [R1+0x300], R12 ;  /* 0x0003000c01007387 */ /* 0x000fe80000100a00 */
[----:B------:R0:W-:Y:S04]  /*4a470*/  STL.64 [R1+0x308], R14 ;  /* 0x0003080e01007387 */ /* 0x0001e80000100a00 */
[----:B0-----:R-:W3:Y:S04]  /*4a480*/  LDL.LU.64 R14, [R1+0x23d8] ;  /* 0x0023d800010e7983 */ /* 0x001ee80000300a00 */
[----:B------:R-:W3:Y:S01]  /*4a490*/  LDL.LU.64 R12, [R1+0x23d0] ;  /* 0x0023d000010c7983 */ /* 0x000ee20000300a00 */
[----:B------:R-:W-:-:S02]  /*4a4a0*/  F2FP.F16.E4M3.UNPACK_B R28, R28.H1 ;  /* 0x0000001cff1c723e */ /* 0x000fc400030006ff */
[----:B------:R-:W-:Y:S02]  /*4a4b0*/  F2FP.F16.E4M3.UNPACK_B R29, R29.H1 ;  /* 0x0000001dff1d723e */ /* 0x000fe400030006ff */
[----:B-----5:R-:W-:Y:S02]  /*4a4c0*/  F2FP.F16.E4M3.UNPACK_B R10, R10.H1 ;  /* 0x0000000aff0a723e */ /* 0x020fe400030006ff */
[----:B------:R-:W-:Y:S01]  /*4a4d0*/  F2FP.F16.E4M3.UNPACK_B R11, R11.H1 ;  /* 0x0000000bff0b723e */ /* 0x000fe200030006ff */
[----:B------:R0:W-:Y:S04]  /*4a4e0*/  STL.64 [R1+0x2308], R26 ;  /* 0x0023081a01007387 */ /* 0x0001e80000100a00 */
[----:B------:R-:W-:Y:S04]  /*4a4f0*/  STL [R1+0x20], R10 ;  /* 0x0000200a01007387 */ /* 0x000fe80000100800 */
[----:B0-----:R-:W5:Y:S04]  /*4a500*/  LDL.LU R26, [R1+0x10] ;  /* 0x00001000011a7983 */ /* 0x001f680000300800 */
[----:B------:R-:W-:Y:S01]  /*4a510*/  STL [R1+0x24], R11 ;  /* 0x0000240b01007387 */ /* 0x000fe20000100800 */
[----:B----4-:R-:W-:-:S03]  /*4a520*/  IMAD.MOV.U32 R27, RZ, RZ, R0 ;  /* 0x000000ffff1b7224 */ /* 0x010fc600078e0000 */
[----:B------:R-:W4:Y:S04]  /*4a530*/  LDL.LU R0, [R1+0x23c8] ;  /* 0x0023c80001007983 */ /* 0x000f280000300800 */
[----:B------:R-:W-:Y:S01]  /*4a540*/  STL.64 [R1+0x2300], R24 ;  /* 0x0023001801007387 */ /* 0x000fe20000100a00 */
[----:B---3--:R-:W-:-:S15]  /*4a550*/  HMMA.16816.F32 R12, R16, R28, R12 ;  /* 0x0000001c100c723c */ /* 0x008fde000000180c */
[----:B------:R-:W-:-:S08]  /*4a560*/  NOP ;  /* 0x0000000000007918 */ /* 0x000fd00000000000 */
[----:B------:R-:W-:Y:S04]  /*4a570*/  STL.64 [R1+0x310], R12 ;  /* 0x0003100c01007387 */ /* 0x000fe80000100a00 */
[----:B------:R0:W-:Y:S04]  /*4a580*/  STL.64 [R1+0x318], R14 ;  /* 0x0003180e01007387 */ /* 0x0001e80000100a00 */
[----:B0-----:R-:W3:Y:S04]  /*4a590*/  LDL.LU.64 R14, [R1+0x23c0] ;  /* 0x0023c000010e7983 */ /* 0x001ee80000300a00 */
[----:B------:R-:W3:Y:S04]  /*4a5a0*/  LDL.LU.64 R12, [R1+0x23b8] ;  /* 0x0023b800010c7983 */ /* 0x000ee80000300a00 */
[----:B------:R-:W-:Y:S04]  /*4a5b0*/  STL [R1+0x22d4], R28 ;  /* 0x0022d41c01007387 */ /* 0x000fe80000100800 */
[----:B------:R-:W-:Y:S01]  /*4a5c0*/  STL [R1+0x22d0], R29 ;  /* 0x0022d01d01007387 */ /* 0x000fe20000100800 */
[----:B------:R-:W-:-:S02]  /*4a5d0*/  F2FP.F16.E4M3.UNPACK_B R4, R4 ;  /* 0x00000004ff04723e */ /* 0x000fc400020006ff */
[----:B------:R-:W-:Y:S02]  /*4a5e0*/  F2FP.F16.E4M3.UNPACK_B R6, R6 ;  /* 0x00000006ff06723e */ /* 0x000fe400020006ff */
[----:B------:R-:W-:Y:S01]  /*4a5f0*/  F2FP.F16.E4M3.UNPACK_B R5, R5 ;  /* 0x00000005ff05723e */ /* 0x000fe200020006ff */
[----:B---3--:R-:W-:Y:S01]  /*4a600*/  HMMA.16816.F32 R16, R16, R10, R12 ;  /* 0x0000000a1010723c */ /* 0x008fe2000000180c */
[----:B------:R-:W2:Y:S04]  /*4a610*/  LDL.LU.64 R14, [R1+0x23b0] ;  /* 0x0023b000010e7983 */ /* 0x000ea80000300a00 */
[----:B------:R-:W2:Y:S01]  /*4a620*/  LDL.LU.64 R12, [R1+0x23a8] ;  /* 0x0023a800010c7983 */ /* 0x000ea20000300a00 */
[----:B------:R-:W-:-:S15]  /*4a630*/  F2FP.F16.E4M3.UNPACK_B R7, R7 ;  /* 0x00000007ff07723e */ /* 0x000fde00020006ff */
[----:B------:R-:W-:-:S02]  /*4a640*/  NOP ;  /* 0x0000000000007918 */ /* 0x000fc40000000000 */
[----:B------:R0:W-:Y:S04]  /*4a650*/  STL.64 [R1+0x220], R16 ;  /* 0x0002201001007387 */ /* 0x0001e80000100a00 */
[----:B------:R1:W-:Y:S04]  /*4a660*/  STL.64 [R1+0x228], R18 ;  /* 0x0002281201007387 */ /* 0x0003e80000100a00 */
[----:B0-----:R-:W5:Y:S04]  /*4a670*/  LDL.LU R16, [R1+0x200] ;  /* 0x0002000001107983 */ /* 0x001f680000300800 */
[----:B------:R-:W5:Y:S04]  /*4a680*/  LDL.LU R17, [R1+0x204] ;  /* 0x0002040001117983 */ /* 0x000f680000300800 */
[----:B-1----:R-:W5:Y:S04]  /*4a690*/  LDL.LU R18, [R1+0x208] ;  /* 0x0002080001127983 */ /* 0x002f680000300800 */
[----:B------:R-:W5:Y:S01]  /*4a6a0*/  LDL.LU R19, [R1+0x20c] ;  /* 0x00020c0001137983 */ /* 0x000f620000300800 */
        /* <DEDUP_REMOVED lines=13> */
[----:B0-----:R-:W2:Y:S04]  /*4a780*/  LDL.LU.64 R10, [R1+0x2378] ;  /* 0x00237800010a7983 */ /* 0x001ea80000300a00 */
[----:B------:R-:W3:Y:S01]  /*4a790*/  LDL.LU.64 R8, [R1+0x2370] ;  /* 0x0023700001087983 */ /* 0x000ee20000300a00 */
[----:B-----5:R-:W-:-:S15]  /*4a7a0*/  HMMA.16816.F32 R24, R4, R26, R16 ;  /* 0x0000001a0418723c */ /* 0x020fde0000001810 */
[----:B------:R-:W-:-:S08]  /*4a7b0*/  NOP ;  /* 0x0000000000007918 */ /* 0x000fd00000000000 */
[----:B------:R0:W-:Y:S04]  /*4a7c0*/  STL.64 [R1+0x2d0], R24 ;  /* 0x0002d01801007387 */ /* 0x0001e80000100a00 */
[----:B------:R1:W-:Y:S04]  /*4a7d0*/  STL.64 [R1+0x2d8], R26 ;  /* 0x0002d81a01007387 */ /* 0x0003e80000100a00 */
[----:B0-----:R-:W5:Y:S01]  /*4a7e0*/  LDL.LU R24, [R1+0xb0] ;  /* 0x0000b00001187983 */ /* 0x001f620000300800 */
[C---:B---3--:R-:W-:Y:S06]  /*4a7f0*/  HMMA.16816.F32 R16, R4.reuse, R8, R20 ;  /* 0x000000080410723c */ /* 0x048fec0000001814 */
[----:B--2---:R-:W-:-:S15]  /*4a800*/  HMMA.16816.F32 R8, R4, R10, R12 ;  /* 0x0000000a0408723c */ /* 0x004fde000000180c */
[----:B------:R-:W-:-:S02]  /*4a810*/  NOP ;  /* 0x0000000000007918 */ /* 0x000fc40000000000 */
[----:B------:R-:W-:Y:S04]  /*4a820*/  STL.64 [R1+0x2c0], R16 ;  /* 0x0002c01001007387 */ /* 0x000fe80000100a00 */
[----:B------:R-:W-:Y:S04]  /*4a830*/  STL.64 [R1+0x2c8], R18 ;  /* 0x0002c81201007387 */ /* 0x000fe80000100a00 */
[----:B------:R-:W-:Y:S04]  /*4a840*/  STL.64 [R1+0x2b0], R8 ;  /* 0x0002b00801007387 */ /* 0x000fe80000100a00 */
[----:B------:R-:W-:Y:S04]  /*4a850*/  STL.64 [R1+0x2b8], R10 ;  /* 0x0002b80a01007387 */ /* 0x000fe80000100a00 */
[----:B------:R-:W5:Y:S04]  /*4a860*/  LDL.LU R25, [R1+0xb4] ;  /* 0x0000b40001197983 */ /* 0x000f680000300800 */
[----:B-1----:R-:W2:Y:S04]  /*4a870*/  LDL.LU R26, [R1+0xb8] ;  /* 0x0000b800011a7983 */ /* 0x002ea80000300800 */
[----:B------:R-:W2:Y:S04]  /*4a880*/  LDL.LU R27, [R1+0xbc] ;  /* 0x0000bc00011b7983 */ /* 0x000ea80000300800 */
[----:B--2---:R-:W-:Y:S04]  /*4a890*/  STL.64 [R1+0x2318], R26 ;  /* 0x0023181a01007387 */ /* 0x004fe80000100a00 */
[----:B-----5:R0:W-:Y:S04]  /*4a8a0*/  STL.64 [R1+0x2310], R24 ;  /* 0x0023101801007387 */ /* 0x0201e80000100a00 */
[----:B0-----:R-:W2:Y:S04]  /*4a8b0*/  LDL.LU R24, [R1+0xd0] ;  /* 0x0000d00001187983 */ /* 0x001ea80000300800 */
[----:B------:R-:W2:Y:S04]  /*4a8c0*/  LDL.LU R25, [R1+0xd4] ;  /* 0x0000d40001197983 */ /* 0x000ea80000300800 */
[----:B------:R-:W3:Y:S04]  /*4a8d0*/  LDL.LU R26, [R1+0xd8] ;  /* 0x0000d800011a7983 */ /* 0x000ee80000300800 */
[----:B------:R-:W3:Y:S04]  /*4a8e0*/  LDL.LU R27, [R1+0xdc] ;  /* 0x0000dc00011b7983 */ /* 0x000ee80000300800 */
[----:B---3--:R-:W-:Y:S04]  /*4a8f0*/  STL.64 [R1+0x2338], R26 ;  /* 0x0023381a01007387 */ /* 0x008fe80000100a00 */
[----:B--2---:R-:W-:Y:S04]  /*4a900*/  STL.64 [R1+0x2330], R24 ;  /* 0x0023301801007387 */ /* 0x004fe80000100a00 */
[----:B------:R-:W2:Y:S04]  /*4a910*/  LDL.LU R20, [R1+0xf0] ;  /* 0x0000f00001147983 */ /* 0x000ea80000300800 */
[----:B------:R-:W2:Y:S04]  /*4a920*/  LDL.LU R21, [R1+0xf4] ;  /* 0x0000f40001157983 */ /* 0x000ea80000300800 */
[----:B------:R-:W3:Y:S04]  /*4a930*/  LDL.LU R22, [R1+0xf8] ;  /* 0x0000f80001167983 */ /* 0x000ee80000300800 */
[----:B------:R-:W3:Y:S04]  /*4a940*/  LDL.LU R23, [R1+0xfc] ;  /* 0x0000fc0001177983 */ /* 0x000ee80000300800 */
        /* <DEDUP_REMOVED lines=18> */
[----:B------:R-:W4:Y:S04]  /*4aa70*/  LDL.LU R16, [R1+0x1d24] ;  /* 0x001d240001107983 */ /* 0x000f280000300800 */
[----:B------:R-:W5:Y:S04]  /*4aa80*/  LDL.LU R28, [R1+0x1d38] ;  /* 0x001d3800011c7983 */ /* 0x000f680000300800 */
[----:B-----5:R0:W-:Y:S04]  /*4aa90*/  STL [R1+0x22d8], R28 ;  /* 0x0022d81c01007387 */ /* 0x0201e80000100800 */
[----:B0-----:R-:W5:Y:S04]  /*4aaa0*/  LDL.LU R28, [R1+0x1d28] ;  /* 0x001d2800011c7983 */ /* 0x001f680000300800 */
[----:B------:R-:W2:Y:S04]  /*4aab0*/  LDL.LU R18, [R1+0x1d34] ;  /* 0x001d340001127983 */ /* 0x000ea80000300800 */
[----:B------:R-:W5:Y:S04]  /*4aac0*/  LDL.LU R29, [R1+0x1d30] ;  /* 0x001d3000011d7983 */ /* 0x000f680000300800 */
[----:B------:R-:W4:Y:S04]  /*4aad0*/  LDL.LU R17, [R1+0x1d2c] ;  /* 0x001d2c0001117983 */ /* 0x000f280000300800 */
[----:B------:R-:W2:Y:S01]  /*4aae0*/  LDL.LU R19, [R1+0x1d40] ;  /* 0x001d400001137983 */ /* 0x000ea20000300800 */
[----:B------:R-:W-:Y:S03]  /*4aaf0*/  HMMA.16816.F32 R8, R4, R2, R8 ;  /* 0x000000020408723c */ /* 0x000fe60000001808 */
[----:B--2---:R-:W-:Y:S04]  /*4ab00*/  STL.64 [R1+0x22e8], R18 ;  /* 0x0022e81201007387 */ /* 0x004fe80000100a00 */
[----:B----4-:R0:W-:Y:S04]  /*4ab10*/  STL.64 [R1+0x22e0], R16 ;  /* 0x0022e01001007387 */ /* 0x0101e80000100a00 */
        /* <DEDUP_REMOVED lines=8> */
[----:B------:R-:W2:Y:S01]  /*4aba0*/  LDL.LU R18, [R1+0x88] ;  /* 0x0000880001127983 */ /* 0x000ea20000300800 */
[----:B------:R-:W-:-:S03]  /*4abb0*/  IMAD.MOV.U32 R19, RZ, RZ, R0 ;  /* 0x000000ffff137224 */ /* 0x000fc600078e0000 */
[----:B------:R-:W4:Y:S04]  /*4abc0*/  LDL.LU R0, [R1+0x1d3c] ;  /* 0x001d3c0001007983 */ /* 0x000f280000300800 */
[----:B------:R-:W-:Y:S04]  /*4abd0*/  STL.64 [R1+0x2a0], R8 ;  /* 0x0002a00801007387 */ /* 0x000fe80000100a00 */
[----:B------:R0:W-:Y:S04]  /*4abe0*/  STL.64 [R1+0x2a8], R10 ;  /* 0x0002a80a01007387 */ /* 0x0001e80000100a00 */
[----:B0-----:R-:W3:Y:S04]  /*4abf0*/  LDL.LU.64 R10, [R1+0x2368] ;  /* 0x00236800010a7983 */ /* 0x001ee80000300a00 */
[----:B------:R-:W5:Y:S04]  /*4ac00*/  LDL.LU.64 R8, [R1+0x2360] ;  /* 0x0023600001087983 */ /* 0x000f680000300a00 */
[----:B------:R-:W4:Y:S04]  /*4ac10*/  LDL R2, [R1+0x418] ;  /* 0x0004180001027983 */ /* 0x000f280000100800 */
[----:B------:R-:W4:Y:S01]  /*4ac20*/  LDL R3, [R1+0x41c] ;  /* 0x00041c0001037983 */ /* 0x000f220000100800 */
[C---:B-----5:R-:W-:Y:S06]  /*4ac30*/  HMMA.16816.F32 R20, R4.reuse, R8, R20 ;  /* 0x000000080414723c */ /* 0x060fec0000001814 */
[----:B---3--:R-:W-:-:S15]  /*4ac40*/  HMMA.16816.F32 R12, R4, R10, R12 ;  /* 0x0000000a040c723c */ /* 0x008fde000000180c */
[----:B------:R-:W-:-:S02]  /*4ac50*/  NOP ;  /* 0x0000000000007918 */ /* 0x000fc40000000000 */
[----:B------:R-:W-:Y:S04]  /*4ac60*/  STL.64 [R1+0x290], R20 ;  /* 0x0002901401007387 */ /* 0x000fe80000100a00 */
[----:B------:R0:W-:Y:S04]  /*4ac70*/  STL.64 [R1+0x298], R22 ;  /* 0x0002981601007387 */ /* 0x0001e80000100a00 */
[----:B0-----:R-:W3:Y:S04]  /*4ac80*/  LDL.LU.64 R22, [R1+0x2358] ;  /* 0x0023580001167983 */ /* 0x001ee80000300a00 */
[----:B------:R-:W3:Y:S04]  /*4ac90*/  LDL.LU.64 R20, [R1+0x2350] ;  /* 0x0023500001147983 */ /* 0x000ee80000300a00 */
[----:B------:R-:W5:Y:S04]  /*4aca0*/  LDL R8, [R1+0x3f8] ;  /* 0x0003f80001087983 */ /* 0x000f680000100800 */
[----:B------:R-:W5:Y:S04]  /*4acb0*/  LDL R9, [R1+0x3fc] ;  /* 0x0003fc0001097983 */ /* 0x000f680000100800 */
[----:B------:R-:W-:Y:S04]  /*4acc0*/  STL.64 [R1+0x280], R12 ;  /* 0x0002800c01007387 */ /* 0x000fe80000100a00 */
[----:B------:R0:W-:Y:S04]  /*4acd0*/  STL.64 [R1+0x288], R14 ;  /* 0x0002880e01007387 */ /* 0x0001e80000100a00 */
[----:B0-----:R-:W3:Y:S04]  /*4ace0*/  LDL.LU.64 R14, [R1+0x2348] ;  /* 0x00234800010e7983 */ /* 0x001ee80000300a00 */
[----:B------:R-:W2:Y:S04]  /*4acf0*/  LDL.LU.64 R12, [R1+0x2340] ;  /* 0x00234000010c7983 */ /* 0x000ea80000300a00 */
[----:B------:R-:W5:Y:S04]  /*4ad00*/  LDL.LU R10, [R1+0x20] ;  /* 0x00002000010a7983 */ /* 0x000f680000300800 */
[----:B------:R-:W5:Y:S01]  /*4ad10*/  LDL.LU R11, [R1+0x24] ;  /* 0x00002400010b7983 */ /* 0x000f620000300800 */
[C---:B--2---:R-:W-:Y:S06]  /*4ad20*/  HMMA.16816.F32 R24, R4.reuse, R12, R24 ;  /* 0x0000000c0418723c */ /* 0x044fec0000001818 */
[----:B---3--:R-:W-:-:S15]  /*4ad30*/  HMMA.16816.F32 R12, R4, R14, R20 ;  /* 0x0000000e040c723c */ /* 0x008fde0000001814 */
[----:B------:R-:W-:-:S02]  /*4ad40*/  NOP ;  /* 0x0000000000007918 */ /* 0x000fc40000000000 */
[----:B------:R-:W-:Y:S04]  /*4ad50*/  STL.64 [R1+0x270], R24 ;  /* 0x0002701801007387 */ /* 0x000fe80000100a00 */
[----:B------:R0:W-:Y:S04]  /*4ad60*/  STL.64 [R1+0x278], R26 ;  /* 0x0002781a01007387 */ /* 0x0001e80000100a00 */
[----:B0-----:R-:W2:Y:S04]  /*4ad70*/  LDL.LU.64 R26, [R1+0x2338] ;  /* 0x00233800011a7983 */ /* 0x001ea80000300a00 */
[----:B------:R-:W2:Y:S04]  /*4ad80*/  LDL.LU.64 R24, [R1+0x2330] ;  /* 0x0023300001187983 */ /* 0x000ea80000300a00 */
[----:B------:R-:W3:Y:S04]  /*4ad90*/  LDL.LU.64 R22, [R1+0x2328] ;  /* 0x0023280001167983 */ /* 0x000ee80000300a00 */
[----:B------:R-:W2:Y:S04]  /*4ada0*/  LDL.LU.64 R20, [R1+0x2320] ;  /* 0x0023200001147983 */ /* 0x000ea80000300a00 */
[----:B------:R0:W-:Y:S04]  /*4adb0*/  STL.64 [R1+0x260], R12 ;  /* 0x0002600c01007387 */ /* 0x0001e80000100a00 */
[----:B------:R1:W-:Y:S04]  /*4adc0*/  STL.64 [R1+0x268], R14 ;  /* 0x0002680e01007387 */ /* 0x0003e80000100a00 */
[----:B0-----:R-:W5:Y:S04]  /*4add0*/  LDL.LU R12, [R1+0x30] ;  /* 0x00003000010c7983 */ /* 0x001f680000300800 */
[----:B------:R-:W5:Y:S04]  /*4ade0*/  LDL.LU R13, [R1+0x34] ;  /* 0x00003400010d7983 */ /* 0x000f680000300800 */
[----:B-1----:R-:W5:Y:S04]  /*4adf0*/  LDL.LU R14, [R1+0x38] ;  /* 0x00003800010e7983 */ /* 0x002f680000300800 */
[----:B------:R-:W5:Y:S01]  /*4ae00*/  LDL.LU R15, [R1+0x3c] ;  /* 0x00003c00010f7983 */ /* 0x000f620000300800 */
[----:B--2---:R-:W-:-:S15]  /*4ae10*/  HMMA.16816.F32 R24, R4, R20, R24 ;  /* 0x000000140418723c */ /* 0x004fde0000001818 */
[----:B------:R-:W-:-:S08]  /*4ae20*/  NOP ;  /* 0x0000000000007918 */ /* 0x000fd00000000000 */
[----:B------:R-:W-:Y:S04]  /*4ae30*/  STL.64 [R1+0x200], R24 ;  /* 0x0002001801007387 */ /* 0x000fe80000100a00 */
[----:B------:R0:W-:Y:S04]  /*4ae40*/  STL.64 [R1+0x208], R26 ;  /* 0x0002081a01007387 */ /* 0x0001e80000100a00 */
[----:B0-----:R-:W3:Y:S04]  /*4ae50*/  LDL.LU.64 R26, [R1+0x2318] ;  /* 0x00231800011a7983 */ /* 0x001ee80000300a00 */
[----:B------:R-:W3:Y:S02]  /*4ae60*/  LDL.LU.64 R24, [R1+0x2310] ;  /* 0x0023100001187983 */ /* 0x000ee40000300a00 */
[----:B---3--:R-:W-:Y:S02]  /*4ae70*/  HMMA.16816.F32 R20, R4, R22, R24 ;  /* 0x000000160414723c */ /* 0x008fe40000001818 */
[----:B------:R-:W2:Y:S04]  /*4ae80*/  LDL.LU.64 R26, [R1+0x2308] ;  /* 0x00230800011a7983 */ /* 0x000ea80000300a00 */
[----:B------:R-:W3:-:S15]  /*4ae90*/  LDL.LU.64 R24, [R1+0x2300] ;  /* 0x0023000001187983 */ /* 0x000ede0000300a00 */
[----:B------:R-:W-:-:S02]  /*4aea0*/  NOP ;  /* 0x0000000000007918 */ /* 0x000fc40000000000 */
[----:B------:R0:W-:Y:S04]  /*4aeb0*/  STL.64 [R1+0x1c0], R20 ;  /* 0x0001c01401007387 */ /* 0x0001e80000100a00 */
[----:B------:R1:W-:Y:S04]  /*4aec0*/  STL.64 [R1+0x1c8], R22 ;  /* 0x0001c81601007387 */ /* 0x0003e80000100a00 */
[----:B0-----:R-:W5:Y:S04]  /*4aed0*/  LDL.LU R20, [R1+0x60] ;  /* 0x0000600001147983 */ /* 0x001f680000300800 */
[----:B------:R-:W5:Y:S04]  /*4aee0*/  LDL.LU R21, [R1+0x64] ;  /* 0x0000640001157983 */ /* 0x000f680000300800 */
[----:B-1----:R-:W5:Y:S04]  /*4aef0*/  LDL.LU R22, [R1+0x68] ;  /* 0x0000680001167983 */ /* 0x002f680000300800 */
[----:B------:R-:W5:Y:S01]  /*4af00*/  LDL.LU R23, [R1+0x6c] ;  /* 0x00006c0001177983 */ /* 0x000f620000300800 */
[----:B---3--:R-:W-:-:S15]  /*4af10*/  HMMA.16816.F32 R16, R4, R24, R16 ;  /* 0x000000180410723c */ /* 0x008fde0000001810 */
[----:B------:R-:W-:-:S08]  /*4af20*/  NOP ;  /* 0x0000000000007918 */ /* 0x000fd00000000000 */
[----:B------:R-:W-:Y:S04]  /*4af30*/  STL.64 [R1+0xf0], R16 ;  /* 0x0000f01001007387 */ /* 0x000fe80000100a00 */
[----:B------:R0:W-:Y:S04]  /*4af40*/  STL.64 [R1+0xf8], R18 ;  /* 0x0000f81201007387 */ /* 0x0001e80000100a00 */
[----:B0-----:R-:W2:Y:S04]  /*4af50*/  LDL.LU.64 R18, [R1+0x22f8] ;  /* 0x0022f80001127983 */ /* 0x001ea80000300a00 */
[----:B------:R-:W2:Y:S02]  /*4af60*/  LDL.LU.64 R16, [R1+0x22f0] ;  /* 0x0022f00001107983 */ /* 0x000ea40000300a00 */
[----:B--2---:R-:W-:Y:S02]  /*4af70*/  HMMA.16816.F32 R24, R4, R26, R16 ;  /* 0x0000001a0418723c */ /* 0x004fe40000001810 */
        /* <DEDUP_REMOVED lines=9> */
[----:B---3--:R-:W-:-:S03]  /*4b010*/  IMAD R16, R16, 0x100, R28 ;  /* 0x0000010010107824 */ /* 0x008fc600078e021c */
[----:B------:R-:W2:Y:S01]  /*4b020*/  LDL.LU R28, [R1+0x22d8] ;  /* 0x0022d800011c7983 */ /* 0x000ea20000300800 */
[----:B------:R-:W-:Y:S02]  /*4b030*/  IMAD R17, R17, 0x100, R29 ;  /* 0x0000010011117824 */ /* 0x000fe400078e021d */
[----:B--2---:R-:W-:Y:S02]  /*4b040*/  IMAD R18, R18, 0x100, R28 ;  /* 0x0000010012127824 */ /* 0x004fe400078e021c */
[----:B------:R-:W2:Y:S04]  /*4b050*/  LDL.LU R28, [R1+0x22d4] ;  /* 0x0022d400011c7983 */ /* 0x000ea80000300800 */
[----:B------:R-:W2:Y:S01]  /*4b060*/  LDL.LU R29, [R1+0x22d0] ;  /* 0x0022d000011d7983 */ /* 0x000ea20000300800 */
[----:B----4-:R-:W-:Y:S01]  /*4b070*/  IMAD R19, R0, 0x100, R19 ;  /* 0x0000010000137824 */ /* 0x010fe200078e0213 */
[----:B-----5:R-:W-:-:S02]  /*4b080*/  F2FP.F16.E4M3.UNPACK_B R8, R8 ;  /* 0x00000008ff08723e */ /* 0x020fc400020006ff */
[----:B------:R-:W3:Y:S01]  /*4b090*/  LDL.LU R0, [R1+0x36c] ;  /* 0x00036c0001007983 */ /* 0x000ee20000300800 */
[----:B------:R-:W-:Y:S02]  /*4b0a0*/  F2FP.F16.E4M3.UNPACK_B R16, R16 ;  /* 0x00000010ff10723e */ /* 0x000fe400020006ff */
[----:B------:R-:W-:Y:S02]  /*4b0b0*/  F2FP.F16.E4M3.UNPACK_B R18, R18 ;  /* 0x00000012ff12723e */ /* 0x000fe400020006ff */
[----:B------:R-:W-:Y:S02]  /*4b0c0*/  F2FP.F16.E4M3.UNPACK_B R17, R17 ;  /* 0x00000011ff11723e */ /* 0x000fe400020006ff */
[----:B------:R-:W-:Y:S02]  /*4b0d0*/  F2FP.F16.E4M3.UNPACK_B R19, R19 ;  /* 0x00000013ff13723e */ /* 0x000fe400020006ff */
[----:B------:R-:W-:Y:S02]  /*4b0e0*/  F2FP.F16.E4M3.UNPACK_B R9, R9 ;  /* 0x00000009ff09723e */ /* 0x000fe400020006ff */
[----:B------:R-:W-:Y:S01]  /*4b0f0*/  F2FP.F16.E4M3.UNPACK_B R3, R3 ;  /* 0x00000003ff03723e */ /* 0x000fe200020006ff */
[C---:B--2---:R-:W-:Y:S06]  /*4b100*/  HMMA.16816.F32 R24, R4.reuse, R28, R24 ;  /* 0x0000001c0418723c */ /* 0x044fec0000001818 */
[----:B------:R-:W-:-:S15]  /*4b110*/  HMMA.16816.F32 R4, R4, R10, R12 ;  /* 0x0000000a0404723c */ /* 0x000fde000000180c */
[----:B------:R-:W-:-:S02]  /*4b120*/  NOP ;  /* 0x0000000000007918 */ /* 0x000fc40000000000 */
[----:B------:R-:W-:Y:S04]  /*4b130*/  STL.64 [R1+0x40], R24 ;  /* 0x0000401801007387 */ /* 0x000fe80000100a00 */
[----:B------:R-:W-:Y:S04]  /*4b140*/  STL.64 [R1+0x48], R26 ;  /* 0x0000481a01007387 */ /* 0x000fe80000100a00 */
[----:B------:R-:W-:Y:S04]  /*4b150*/  STL [R1+0x28], R8 ;  /* 0x0000280801007387 */ /* 0x000fe80000100800 */
[----:B------:R-:W-:Y:S04]  /*4b160*/  STL.64 [R1+0x30], R4 ;  /* 0x0000300401007387 */ /* 0x000fe80000100a00 */
[----:B------:R-:W-:Y:S04]  /*4b170*/  STL.64 [R1+0x38], R6 ;  /* 0x0000380601007387 */ /* 0x000fe80000100a00 */
[----:B------:R0:W-:Y:S02]  /*4b180*/  STL [R1+0x2c], R9 ;  /* 0x00002c0901007387 */ /* 0x0001e40000100800 */
[----:B0-----:R-:W-:Y:S01]  /*4b190*/  HMMA.16816.F32 R8, R16, R8, R20 ;  /* 0x000000081008723c */ /* 0x001fe20000001814 */
[----:B------:R-:W-:Y:S01]  /*4b1a0*/  F2FP.F16.E4M3.UNPACK_B R14, R2 ;  /* 0x00000002ff0e723e */ /* 0x000fe200020006ff */
[----:B------:R-:W2:-:S15]  /*4b1b0*/  LDL.LU R4, [R1+0x160] ;  /* 0x0001600001047983 */ /* 0x000e9e0000300800 */
[----:B------:R-:W-:-:S06]  /*4b1c0*/  NOP ;  /* 0x0000000000007918 */ /* 0x000fcc0000000000 */
[----:B------:R-:W-:Y:S04]  /*4b1d0*/  STL.64 [R1+0x60], R8 ;  /* 0x0000600801007387 */ /* 0x000fe80000100a00 */
[----:B------:R-:W-:Y:S04]  /*4b1e0*/  STL.64 [R1+0x68], R10 ;  /* 0x0000680a01007387 */ /* 0x000fe80000100a00 */
[----:B------:R-:W-:Y:S04]  /*4b1f0*/  STL [R1+0x18], R14 ;  /* 0x0000180e01007387 */ /* 0x000fe80000100800 */
[----:B------:R-:W2:Y:S04]  /*4b200*/  LDL.LU R5, [R1+0x164] ;  /* 0x0001640001057983 */ /* 0x000ea80000300800 */
[----:B------:R-:W-:Y:S04]  /*4b210*/  STL [R1+0x1c], R3 ;  /* 0x00001c0301007387 */ /* 0x000fe80000100800 */
[----:B------:R-:W4:Y:S04]  /*4b220*/  LDL.LU R6, [R1+0x168] ;  /* 0x0001680001067983 */ /* 0x000f280000300800 */
[----:B------:R-:W4:Y:S04]  /*4b230*/  LDL.LU R7, [R1+0x16c] ;  /* 0x00016c0001077983 */ /* 0x000f280000300800 */
[----:B------:R-:W5:Y:S04]  /*4b240*/  LDL R12, [R1+0x3b8] ;  /* 0x0003b800010c7983 */ /* 0x000f680000100800 */
[----:B------:R-:W5:Y:S04]  /*4b250*/  LDL R13, [R1+0x3bc] ;  /* 0x0003bc00010d7983 */ /* 0x000f680000100800 */
[----:B----4-:R-:W-:Y:S04]  /*4b260*/  STL.64 [R1+0x2248], R6 ;  /* 0x0022480601007387 */ /* 0x010fe80000100a00 */
[----:B--2---:R0:W-:Y:S04]  /*4b270*/  STL.64 [R1+0x2240], R4 ;  /* 0x0022400401007387 */ /* 0x0041e80000100a00 */
[----:B0-----:R-:W2:Y:S04]  /*4b280*/  LDL.LU R4, [R1+0x140] ;  /* 0x0001400001047983 */ /* 0x001ea80000300800 */
[----:B------:R-:W2:Y:S04]  /*4b290*/  LDL.LU R5, [R1+0x144] ;  /* 0x0001440001057983 */ /* 0x000ea80000300800 */
[----:B------:R-:W4:Y:S04]  /*4b2a0*/  LDL.LU R6, [R1+0x148] ;  /* 0x0001480001067983 */ /* 0x000f280000300800 */
[----:B------:R-:W4:Y:S04]  /*4b2b0*/  LDL.LU R7, [R1+0x14c] ;  /* 0x00014c0001077983 */ /* 0x000f280000300800 */
[----:B------:R-:W3:Y:S04]  /*4b2c0*/  LDL R10, [R1+0x398] ;  /* 0x00039800010a7983 */ /* 0x000ee80000100800 */
[----:B------:R-:W3:Y:S04]  /*4b2d0*/  LDL R11, [R1+0x39c] ;  /* 0x00039c00010b7983 */ /* 0x000ee80000100800 */
[----:B------:R-:W5:Y:S04]  /*4b2e0*/  LDL R8, [R1+0x3c8] ;  /* 0x0003c80001087983 */ /* 0x000f680000100800 */
[----:B------:R-:W5:Y:S04]  /*4b2f0*/  LDL R9, [R1+0x3cc] ;  /* 0x0003cc0001097983 */ /* 0x000f680000100800 */
[----:B------:R-:W2:Y:S04]  /*4b300*/  LDL R2, [R1+0x3a8] ;  /* 0x0003a80001027983 */ /* 0x000ea80000100800 */
[----:B---3--:R-:W-:Y:S04]  /*4b310*/  STL.64 [R1+0x2278], R10 ;  /* 0x0022780a01007387 */ /* 0x008fe80000100a00 */
[----:B-----5:R-:W-:Y:S04]  /*4b320*/  STL.64 [R1+0x2270], R8 ;  /* 0x0022700801007387 */ /* 0x020fe80000100a00 */
[----:B----4-:R-:W-:Y:S04]  /*4b330*/  STL.64 [R1+0x2258], R6 ;  /* 0x0022580601007387 */ /* 0x010fe80000100a00 */
        /* <DEDUP_REMOVED lines=10> */
[----:B------:R-:W5:Y:S04]  /*4b3e0*/  LDL R28, [R1+0x40c] ;  /* 0x00040c00011c7983 */ /* 0x000f680000100800 */
[----:B----4-:R1:W-:Y:S04]  /*4b3f0*/  STL.64 [R1+0x22b0], R8 ;  /* 0x0022b00801007387 */ /* 0x0103e80000100a00 */
[----:B------:R-:W4:Y:S04]  /*4b400*/  LDL R29, [R1+0x3e8] ;  /* 0x0003e800011d7983 */ /* 0x000f280000100800 */
[----:B------:R-:W4:Y:S04]  /*4b410*/  LDL R22, [R1+0x3ec] ;  /* 0x0003ec0001167983 */ /* 0x000f280000100800 */
[----:B------:R-:W4:Y:S04]  /*4b420*/  LDL R23, [R1+0x3d8] ;  /* 0x0003d80001177983 */ /* 0x000f280000100800 */
[----:B------:R-:W4:Y:S01]  /*4b430*/  LDL R20, [R1+0x3dc] ;  /* 0x0003dc0001147983 */ /* 0x000f220000100800 */
[----:B0-----:R-:W-:-:S03]  /*4b440*/  IMAD.MOV.U32 R11, RZ, RZ, R3 ;  /* 0x000000ffff0b7224 */ /* 0x001fc600078e0003 */
[----:B-1----:R-:W5:Y:S04]  /*4b450*/  LDL R9, [R1+0x408] ;  /* 0x0004080001097983 */ /* 0x002f680000100800 */
[----:B------:R-:W4:Y:S04]  /*4b460*/  LDL R3, [R1+0x3ac] ;  /* 0x0003ac0001037983 */ /* 0x000f280000100800 */
        /* <DEDUP_REMOVED lines=12> */
[----:B------:R-:W-:-:S03]  /*4b530*/  IMAD.MOV.U32 R10, RZ, RZ, R14 ;  /* 0x000000ffff0a7224 */ /* 0x000fc600078e000e */
[----:B---3--:R-:W-:Y:S04]  /*4b540*/  STL.64 [R1+0x2298], R6 ;  /* 0x0022980601007387 */ /* 0x008fe80000100a00 */
[----:B--2---:R-:W-:Y:S04]  /*4b550*/  STL.64 [R1+0x2290], R4 ;  /* 0x0022900401007387 */ /* 0x004fe80000100a00 */
[----:B------:R-:W2:Y:S04]  /*4b560*/  LDL R14, [R1+0x378] ;  /* 0x00037800010e7983 */ /* 0x000ea80000100800 */
[----:B------:R-:W2:Y:S04]  /*4b570*/  LDL R15, [R1+0x37c] ;  /* 0x00037c00010f7983 */ /* 0x000ea80000100800 */
[----:B--2---:R-:W-:Y:S04]  /*4b580*/  STL.64 [R1+0x22a8], R14 ;  /* 0x0022a80e01007387 */ /* 0x004fe80000100a00 */
[----:B------:R0:W-:Y:S04]  /*4b590*/  STL.64 [R1+0x22a0], R12 ;  /* 0x0022a00c01007387 */ /* 0x0001e80000100a00 */
        /* <DEDUP_REMOVED lines=9> */
[----:B------:R-:W2:Y:S01]  /*4b630*/  LDL.LU R15, [R1+0x7c] ;  /* 0x00007c00010f7983 */ /* 0x000ea20000300800 */
[----:B-----5:R-:W-:-:S03]  /*4b640*/  F2FP.F16.E4M3.UNPACK_B R6, R9 ;  /* 0x00000009ff06723e */ /* 0x020fc600020006ff */
[----:B------:R-:W3:Y:S04]  /*4b650*/  LDL R21, [R1+0x368] ;  /* 0x0003680001157983 */ /* 0x000ee80000100800 */
[----:B------:R-:W5:Y:S04]  /*4b660*/  LDL.LU R24, [R1+0x180] ;  /* 0x0001800001187983 */ /* 0x000f680000300800 */
[----:B------:R-:W5:Y:S04]  /*4b670*/  LDL.LU R25, [R1+0x184] ;  /* 0x0001840001197983 */ /* 0x000f680000300800 */
[----:B------:R-:W5:Y:S04]  /*4b680*/  LDL.LU R26, [R1+0x188] ;  /* 0x00018800011a7983 */ /* 0x000f680000300800 */
[----:B------:R-:W5:Y:S01]  /*4b690*/  LDL.LU R27, [R1+0x18c] ;  /* 0x00018c00011b7983 */ /* 0x000f620000300800 */
[----:B--2---:R-:W-:Y:S03]  /*4b6a0*/  HMMA.16816.F32 R8, R16, R10, R12 ;  /* 0x0000000a1008723c */ /* 0x004fe6000000180c */
[----:B------:R-:W2:Y:S04]  /*4b6b0*/  LDL.LU.64 R14, [R1+0x22c8] ;  /* 0x0022c800010e7983 */ /* 0x000ea80000300a00 */
[----:B------:R-:W2:-:S15]  /*4b6c0*/  LDL.LU.64 R12, [R1+0x22c0] ;  /* 0x0022c000010c7983 */ /* 0x000e9e0000300a00 */
[----:B------:R-:W-:-:S01]  /*4b6d0*/  NOP ;  /* 0x0000000000007918 */ /* 0x000fc20000000000 */
[----:B------:R-:W-:Y:S04]  /*4b6e0*/  STL.64 [R1+0x80], R8 ;  /* 0x0000800801007387 */ /* 0x000fe80000100a00 */
[----:B------:R0:W-:Y:S04]  /*4b6f0*/  STL.64 [R1+0x88], R10 ;  /* 0x0000880a01007387 */ /* 0x0001e80000100a00 */
[----:B0-----:R-:W3:Y:S04]  /*4b700*/  LDL.LU.64 R10, [R1+0x22b8] ;  /* 0x0022b800010a7983 */ /* 0x001ee80000300a00 */
[----:B------:R-:W3:Y:S01]  /*4b710*/  LDL.LU.64 R8, [R1+0x22b0] ;  /* 0x0022b00001087983 */ /* 0x000ee20000300a00 */
[----:B------:R-:W-:-:S02]  /*4b720*/  F2FP.F16.E4M3.UNPACK_B R7, R28 ;  /* 0x0000001cff07723e */ /* 0x000fc400020006ff */
[----:B----4-:R-:W-:Y:S02]  /*4b730*/  F2FP.F16.E4M3.UNPACK_B R4, R29 ;  /* 0x0000001dff04723e */ /* 0x010fe400020006ff */
[----:B------:R-:W-:Y:S01]  /*4b740*/  F2FP.F16.E4M3.UNPACK_B R5, R22 ;  /* 0x00000016ff05723e */ /* 0x000fe200020006ff */
[----:B------:R-:W-:Y:S04]  /*4b750*/  STL [R1+0x10], R6 ;  /* 0x0000100601007387 */ /* 0x000fe80000100800 */
[----:B------:R-:W-:Y:S01]  /*4b760*/  STL [R1+0x14], R7 ;  /* 0x0000140701007387 */ /* 0x000fe20000100800 */
[----:B---3--:R-:W-:-:S15]  /*4b770*/  HMMA.16816.F32 R8, R16, R6, R8 ;  /* 0x000000061008723c */ /* 0x008fde0000001808 */
[----:B------:R-:W-:-:S08]  /*4b780*/  NOP ;  /* 0x0000000000007918 */ /* 0x000fd00000000000 */
[----:B------:R-:W-:Y:S04]  /*4b790*/  STL.64 [R1+0xa0], R8 ;  /* 0x0000a00801007387 */ /* 0x000fe80000100a00 */
[----:B------:R-:W-:Y:S04]  /*4b7a0*/  STL.64 [R1+0xa8], R10 ;  /* 0x0000a80a01007387 */ /* 0x000fe80000100a00 */
[----:B------:R-:W-:Y:S04]  /*4b7b0*/  STL [R1+0x8], R4 ;  /* 0x0000080401007387 */ /* 0x000fe80000100800 */
[----:B------:R2:W-:Y:S02]  /*4b7c0*/  STL [R1+0xc], R5 ;  /* 0x00000c0501007387 */ /* 0x0005e40000100800 */
[----:B--2---:R-:W-:Y:S02]  /*4b7d0*/  HMMA.16816.F32 R4, R16, R4, R12 ;  /* 0x000000041004723c */ /* 0x004fe4000000180c */
[----:B------:R-:W2:Y:S04]  /*4b7e0*/  LDL.LU.64 R14, [R1+0x22a8] ;  /* 0x0022a800010e7983 */ /* 0x000ea80000300a00 */
[----:B------:R-:W3:-:S15]  /*4b7f0*/  LDL.LU.64 R12, [R1+0x22a0] ;  /* 0x0022a000010c7983 */ /* 0x000ede0000300a00 */
[----:B------:R-:W-:-:S02]  /*4b800*/  NOP ;  /* 0x0000000000007918 */ /* 0x000fc40000000000 */
[----:B------:R-:W-:Y:S04]  /*4b810*/  STL.64 [R1+0xc0], R4 ;  /* 0x0000c00401007387 */ /* 0x000fe80000100a00 */
[----:B------:R0:W-:Y:S04]  /*4b820*/  STL.64 [R1+0xc8], R6 ;  /* 0x0000c80601007387 */ /* 0x0001e80000100a00 */
[----:B0-----:R-:W4:Y:S04]  /*4b830*/  LDL.LU.64 R6, [R1+0x2298] ;  /* 0x0022980001067983 */ /* 0x001f280000300a00 */
[----:B------:R-:W4:Y:S01]  /*4b840*/  LDL.LU.64 R4, [R1+0x2290] ;  /* 0x0022900001047983 */ /* 0x000f220000300a00 */
[----:B------:R-:W-:-:S02]  /*4b850*/  F2FP.F16.E4M3.UNPACK_B R8, R23 ;  /* 0x00000017ff08723e */ /* 0x000fc400020006ff */
[----:B------:R-:W-:-:S03]  /*4b860*/  F2FP.F16.E4M3.UNPACK_B R9, R20 ;  /* 0x00000014ff09723e */ /* 0x000fc600020006ff */
[----:B------:R-:W-:Y:S04]  /*4b870*/  STL [R1], R8 ;  /* 0x0000000801007387 */ /* 0x000fe80000100800 */
[----:B------:R4:W-:Y:S02]  /*4b880*/  STL [R1+0x4], R9 ;  /* 0x0000040901007387 */ /* 0x0009e40000100800 */
[----:B----4-:R-:W-:Y:S02]  /*4b890*/  HMMA.16816.F32 R8, R16, R8, R4 ;  /* 0x000000081008723c */ /* 0x010fe40000001804 */
[----:B------:R-:W4:Y:S04]  /*4b8a0*/  LDL.LU.64 R6, [R1+0x2288] ;  /* 0x0022880001067983 */ /* 0x000f280000300a00 */
[----:B------:R-:W4:Y:S01]  /*4b8b0*/  LDL.LU.64 R4, [R1+0x2280] ;  /* 0x0022800001047983 */ /* 0x000f220000300a00 */
[----:B------:R-:W-:-:S02]  /*4b8c0*/  F2FP.F16.E4M3.UNPACK_B R2, R2 ;  /* 0x00000002ff02723e */ /* 0x000fc400020006ff */
[----:B------:R-:W-:-:S14]  /*4b8d0*/  F2FP.F16.E4M3.UNPACK_B R3, R3 ;  /* 0x00000003ff03723e */ /* 0x000fdc00020006ff */
[----:B------:R-:W-:Y:S04]  /*4b8e0*/  STL.64 [R1+0xe0], R8 ;  /* 0x0000e00801007387 */ /* 0x000fe80000100a00 */
[----:B------:R0:W-:Y:S04]  /*4b8f0*/  STL.64 [R1+0xe8], R10 ;  /* 0x0000e80a01007387 */ /* 0x0001e80000100a00 */
[----:B0-----:R-:W5:Y:S04]  /*4b900*/  LDL.LU.64 R10, [R1+0x2278] ;  /* 0x00227800010a7983 */ /* 0x001f680000300a00 */
[----:B------:R-:W2:Y:S01]  /*4b910*/  LDL.LU.64 R8, [R1+0x2270] ;  /* 0x0022700001087983 */ /* 0x000ea20000300a00 */
[----:B----4-:R-:W-:-:S15]  /*4b920*/  HMMA.16816.F32 R4, R16, R2, R4 ;  /* 0x000000021004723c */ /* 0x010fde0000001804 */
[----:B------:R-:W-:-:S08]  /*4b930*/  NOP ;  /* 0x0000000000007918 */ /* 0x000fd00000000000 */
[----:B------:R-:W-:Y:S04]  /*4b940*/  STL.64 [R1+0x110], R4 ;  /* 0x0001100401007387 */ /* 0x000fe80000100a00 */
[----:B------:R0:W-:Y:S04]  /*4b950*/  STL.64 [R1+0x118], R6 ;  /* 0x0001180601007387 */ /* 0x0001e80000100a00 */
[----:B0-----:R-:W4:Y:S04]  /*4b960*/  LDL.LU.64 R6, [R1+0x2268] ;  /* 0x0022680001067983 */ /* 0x001f280000300a00 */
[----:B------:R-:W4:Y:S01]  /*4b970*/  LDL.LU.64 R4, [R1+0x2260] ;  /* 0x0022600001047983 */ /* 0x000f220000300a00 */
[----:B--2---:R-:W-:-:S02]  /*4b980*/  F2FP.F16.E4M3.UNPACK_B R8, R8 ;  /* 0x00000008ff08723e */ /* 0x004fc400020006ff */
[----:B------:R-:W-:Y:S01]  /*4b990*/  F2FP.F16.E4M3.UNPACK_B R9, R9 ;  /* 0x00000009ff09723e */ /* 0x000fe200020006ff */
[----:B------:R-:W-:Y:S04]  /*4b9a0*/  STL [R1+0x2224], R2 ;  /* 0x0022240201007387 */ /* 0x000fe80000100800 */
[----:B------:R-:W-:Y:S02]  /*4b9b0*/  STL [R1+0x2220], R3 ;  /* 0x0022200301007387 */ /* 0x000fe40000100800 */
[----:B----4-:R-:W-:-:S15]  /*4b9c0*/  HMMA.16816.F32 R4, R16, R8, R4 ;  /* 0x000000081004723c */ /* 0x010fde0000001804 */
[----:B------:R-:W-:-:S08]  /*4b9d0*/  NOP ;  /* 0x0000000000007918 */ /* 0x000fd00000000000 */
[----:B------:R-:W-:Y:S04]  /*4b9e0*/  STL.64 [R1+0x130], R4 ;  /* 0x0001300401007387 */ /* 0x000fe80000100a00 */
[----:B------:R0:W-:Y:S04]  /*4b9f0*/  STL.64 [R1+0x138], R6 ;  /* 0x0001380601007387 */ /* 0x0001e80000100a00 */
[----:B0-----:R-:W2:Y:S04]  /*4ba00*/  LDL.LU.64 R6, [R1+0x2258] ;  /* 0x0022580001067983 */ /* 0x001ea80000300a00 */
[----:B------:R-:W2:Y:S01]  /*4ba10*/  LDL.LU.64 R4, [R1+0x2250] ;  /* 0x0022500001047983 */ /* 0x000ea20000300a00 */
[----:B-----5:R-:W-:-:S02]  /*4ba20*/  F2FP.F16.E4M3.UNPACK_B R10, R10 ;  /* 0x0000000aff0a723e */ /* 0x020fc400020006ff */
[----:B------:R-:W-:-:S07]  /*4ba30*/  F2FP.F16.E4M3.UNPACK_B R11, R11 ;  /* 0x0000000bff0b723e */ /* 0x000fce00020006ff */
[----:B--2---:R-:W-:-:S15]  /*4ba40*/  HMMA.16816.F32 R4, R16, R10, R4 ;  /* 0x0000000a1004723c */ /* 0x004fde0000001804 */
[----:B------:R-:W-:-:S08]  /*4ba50*/  NOP ;  /* 0x0000000000007918 */ /* 0x000fd00000000000 */
[----:B------:R-:W-:Y:S04]  /*4ba60*/  STL.64 [R1+0x150], R4 ;  /* 0x0001500401007387 */ /* 0x000fe80000100a00 */
[----:B------:R0:W-:Y:S04]  /*4ba70*/  STL.64 [R1+0x158], R6 ;  /* 0x0001580601007387 */ /* 0x0001e80000100a00 */
[----:B0-----:R-:W2:Y:S04]  /*4ba80*/  LDL.LU.64 R6, [R1+0x2248] ;  /* 0x0022480001067983 */ /* 0x001ea80000300a00 */
[----:B------:R-:W2:Y:S01]  /*4ba90*/  LDL.LU.64 R4, [R1+0x2240] ;  /* 0x0022400001047983 */ /* 0x000ea20000300a00 */
[----:B---3--:R-:W-:-:S02]  /*4baa0*/  F2FP.F16.E4M3.UNPACK_B R12, R12 ;  /* 0x0000000cff0c723e */ /* 0x008fc400020006ff */
[----:B------:R-:W-:Y:S02]  /*4bab0*/  F2FP.F16.E4M3.UNPACK_B R13, R13 ;  /* 0x0000000dff0d723e */ /* 0x000fe400020006ff */
[----:B------:R-:W-:Y:S02]  /*4bac0*/  F2FP.F16.E4M3.UNPACK_B R14, R14 ;  /* 0x0000000eff0e723e */ /* 0x000fe400020006ff */
[----:B------:R-:W-:Y:S01]  /*4bad0*/  F2FP.F16.E4M3.UNPACK_B R15, R15 ;  /* 0x0000000fff0f723e */ /* 0x000fe200020006ff */
[----:B------:R-:W-:Y:S04]  /*4bae0*/  STL.64 [R1+0x2170], R10 ;  /* 0x0021700a01007387 */ /* 0x000fe80000100a00 */
[----:B------:R-:W-:Y:S01]  /*4baf0*/  STL.64 [R1+0x2168], R8 ;  /* 0x0021680801007387 */ /* 0x000fe20000100a00 */
[----:B--2---:R-:W-:-:S15]  /*4bb00*/  HMMA.16816.F32 R4, R16, R12, R4 ;  /* 0x0000000c1004723c */ /* 0x004fde0000001804 */
[----:B------:R-:W-:-:S08]  /*4bb10*/  NOP ;  /* 0x0000000000007918 */ /* 0x000fd00000000000 */
[----:B------:R-:W-:Y:S04]  /*4bb20*/  STL.64 [R1+0x170], R4 ;  /* 0x0001700401007387 */ /* 0x000fe80000100a00 */
[----:B------:R0:W-:Y:S02]  /*4bb30*/  STL.64 [R1+0x178], R6 ;  /* 0x0001780601007387 */ /* 0x0001e40000100a00 */
[----:B0-----:R-:W-:Y:S02]  /*4bb40*/  HMMA.16816.F32 R4, R16, R14, R24 ;  /* 0x0000000e1004723c */ /* 0x001fe40000001818 */
[----:B------:R-:W-:Y:S04]  /*4bb50*/  STL [R1+0x20f0], R0 ;  /* 0x0020f00001007387 */ /* 0x000fe80000100800 */
[----:B------:R-:W-:Y:S04]  /*4bb60*/  STL.64 [R1+0x2150], R14 ;  /* 0x0021500e01007387 */ /* 0x000fe80000100a00 */
[----:B------:R0:W-:-:S13]  /*4bb70*/  STL.64 [R1+0x2148], R12 ;  /* 0x0021480c01007387 */ /* 0x0001da0000100a00 */
[----:B------:R1:W-:Y:S04]  /*4bb80*/  STL.64 [R1+0x190], R4 ;  /* 0x0001900401007387 */ /* 0x0003e80000100a00 */
[----:B------:R-:W-:Y:S04]  /*4bb90*/  STL.64 [R1+0x198], R6 ;  /* 0x0001980601007387 */ /* 0x000fe80000100a00 */
[----:B0-----:R-:W2:Y:S04]  /*4bba0*/  LDL.LU R12, [R1+0x220] ;  /* 0x00022000010c7983 */ /* 0x001ea80000300800 */
[----:B------:R-:W2:Y:S04]  /*4bbb0*/  LDL.LU R13, [R1+0x224] ;  /* 0x00022400010d7983 */ /* 0x000ea80000300800 */
[----:B------:R-:W3:Y:S04]  /*4bbc0*/  LDL.LU R14, [R1+0x228] ;  /* 0x00022800010e7983 */ /* 0x000ee80000300800 */
[----:B------:R-:W3:Y:S04]  /*4bbd0*/  LDL.LU R15, [R1+0x22c] ;  /* 0x00022c00010f7983 */ /* 0x000ee80000300800 */
[----:B------:R-:W4:Y:S04]  /*4bbe0*/  LDL R22, [R1+0x358] ;  /* 0x0003580001167983 */ /* 0x000f280000100800 */
[----:B------:R-:W5:Y:S04]  /*4bbf0*/  LDL R23, [R1+0x35c] ;  /* 0x00035c0001177983 */ /* 0x000f680000100800 */
[----:B-1----:R-:W2:Y:S04]  /*4bc00*/  LDL.LU R4, [R1+0x1d44] ;  /* 0x001d440001047983 */ /* 0x002ea80000300800 */
[----:B------:R-:W3:Y:S01]  /*4bc10*/  LDL.LU R2, [R1+0x1d58] ;  /* 0x001d580001027983 */ /* 0x000ee20000300800 */
[----:B------:R-:W-:-:S02]  /*4bc20*/  F2FP.F16.E4M3.UNPACK_B R20, R21 ;  /* 0x00000015ff14723e */ /* 0x000fc400020006ff */
[----:B------:R-:W-:Y:S01]  /*4bc30*/  F2FP.F16.E4M3.UNPACK_B R21, R0 ;  /* 0x00000000ff15723e */ /* 0x000fe200020006ff */
[----:B---3--:R0:W-:Y:S04]  /*4bc40*/  STL [R1+0x2228], R2 ;  /* 0x0022280201007387 */ /* 0x0081e80000100800 */
[----:B0-----:R-:W3:Y:S04]  /*4bc50*/  LDL.LU R2, [R1+0x1d48] ;  /* 0x001d480001027983 */ /* 0x001ee80000300800 */
[----:B------:R-:W4:Y:S04]  /*4bc60*/  LDL.LU R6, [R1+0x1d54] ;  /* 0x001d540001067983 */ /* 0x000f280000300800 */
[----:B------:R-:W3:Y:S04]  /*4bc70*/  LDL.LU R3, [R1+0x1d50] ;  /* 0x001d500001037983 */ /* 0x000ee80000300800 */
[----:B------:R-:W2:Y:S04]  /*4bc80*/  LDL.LU R5, [R1+0x1d4c] ;  /* 0x001d4c0001057983 */ /* 0x000ea80000300800 */
[----:B------:R-:W3:Y:S04]  /*4bc90*/  LDL R24, [R1+0x348] ;  /* 0x0003480001187983 */ /* 0x000ee80000100800 */
[----:B------:R-:W3:Y:S04]  /*4bca0*/  LDL R25, [R1+0x34c] ;  /* 0x00034c0001197983 */ /* 0x000ee80000100800 */
[----:B------:R-:W3:Y:S04]  /*4bcb0*/  LDL.LU R0, [R1+0x1d60] ;  /* 0x001d600001007983 */ /* 0x000ee80000300800 */
[----:B------:R-:W4:Y:S04]  /*4bcc0*/  LDL.LU R7, [R1+0x1d5c] ;  /* 0x001d5c0001077983 */ /* 0x000f280000300800 */
[----:B----4-:R-:W-:Y:S04]  /*4bcd0*/  STL.64 [R1+0x2238], R6 ;  /* 0x0022380601007387 */ /* 0x010fe80000100a00 */
[----:B--2---:R0:W-:Y:S04]  /*4bce0*/  STL.64 [R1+0x2230], R4 ;  /* 0x0022300401007387 */ /* 0x0041e80000100a00 */
[----:B0-----:R-:W2:Y:S04]  /*4bcf0*/  LDL.LU R4, [R1+0x1a0] ;  /* 0x0001a00001047983 */ /* 0x001ea80000300800 */
[----:B------:R-:W2:Y:S04]  /*4bd00*/  LDL.LU R5, [R1+0x1a4] ;  /* 0x0001a40001057983 */ /* 0x000ea80000300800 */
[----:B------:R-:W2:Y:S04]  /*4bd10*/  LDL.LU R6, [R1+0x1a8] ;  /* 0x0001a80001067983 */ /* 0x000ea80000300800 */
[----:B------:R-:W2:Y:S04]  /*4bd20*/  LDL.LU R7, [R1+0x1ac] ;  /* 0x0001ac0001077983 */ /* 0x000ea80000300800 */
[----:B------:R-:W4:Y:S04]  /*4bd30*/  LDL R10, [R1+0x328] ;  /* 0x00032800010a7983 */ /* 0x000f280000100800 */
[----:B------:R-:W4:Y:S04]  /*4bd40*/  LDL R11, [R1+0x32c] ;  /* 0x00032c00010b7983 */ /* 0x000f280000100800 */
[----:B------:R-:W3:Y:S04]  /*4bd50*/  LDL R26, [R1+0x338] ;  /* 0x00033800011a7983 */ /* 0x000ee80000100800 */
[----:B------:R-:W3:Y:S04]  /*4bd60*/  LDL R27, [R1+0x33c] ;  /* 0x00033c00011b7983 */ /* 0x000ee80000100800 */
[----:B------:R-:W3:Y:S04]  /*4bd70*/  LDL R28, [R1+0x388] ;  /* 0x00038800011c7983 */ /* 0x000ee80000100800 */
[----:B------:R-:W3:Y:S04]  /*4bd80*/  LDL R29, [R1+0x38c] ;  /* 0x00038c00011d7983 */ /* 0x000ee80000100800 */
[----:B----4-:R0:W-:Y:S04]  /*4bd90*/  STL.64 [R1+0x2208], R10 ;  /* 0x0022080a01007387 */ /* 0x0101e80000100a00 */
[----:B------:R-:W4:Y:S04]  /*4bda0*/  LDL.LU R8, [R1+0x1f0] ;  /* 0x0001f00001087983 */ /* 0x000f280000300800 */
[----:B------:R-:W4:Y:S04]  /*4bdb0*/  LDL.LU R9, [R1+0x1f4] ;  /* 0x0001f40001097983 */ /* 0x000f280000300800 */
[----:B0-----:R-:W5:Y:S04]  /*4bdc0*/  LDL.LU R10, [R1+0x1f8] ;  /* 0x0001f800010a7983 */ /* 0x001f680000300800 */
[----:B------:R-:W5:Y:S01]  /*4bdd0*/  LDL.LU R11, [R1+0x1fc] ;  /* 0x0001fc00010b7983 */ /* 0x000f620000300800 */
[----:B--2---:R-:W-:Y:S03]  /*4bde0*/  HMMA.16816.F32 R4, R16, R20, R4 ;  /* 0x000000141004723c */ /* 0x004fe60000001804 */
[----:B-----5:R-:W-:Y:S04]  /*4bdf0*/  STL.64 [R1+0x2218], R10 ;  /* 0x0022180a01007387 */ /* 0x020fe80000100a00 */
[----:B----4-:R0:W-:Y:S04]  /*4be00*/  STL.64 [R1+0x2210], R8 ;  /* 0x0022100801007387 */ /* 0x0101e80000100a00 */
[----:B0-----:R-:W2:Y:S04]  /*4be10*/  LDL.LU R8, [R1+0x1d0] ;  /* 0x0001d00001087983 */ /* 0x001ea80000300800 */
[----:B------:R-:W2:Y:S04]  /*4be20*/  LDL.LU R9, [R1+0x1d4] ;  /* 0x0001d40001097983 */ /* 0x000ea80000300800 */
[----:B------:R-:W2:Y:S04]  /*4be30*/  LDL.LU R10, [R1+0x1d8] ;  /* 0x0001d800010a7983 */ /* 0x000ea80000300800 */
[----:B------:R-:W2:Y:S04]  /*4be40*/  LDL.LU R11, [R1+0x1dc] ;  /* 0x0001dc00010b7983 */ /* 0x000ea80000300800 */
[----:B------:R-:W-:Y:S04]  /*4be50*/  STL.64 [R1+0x2200], R14 ;  /* 0x0022000e01007387 */ /* 0x000fe80000100a00 */
[----:B------:R0:W-:Y:S04]  /*4be60*/  STL.64 [R1+0x21f8], R12 ;  /* 0x0021f80c01007387 */ /* 0x0001e80000100a00 */
[----:B0-----:R-:W4:Y:S04]  /*4be70*/  LDL.LU R12, [R1+0x300] ;  /* 0x00030000010c7983 */ /* 0x001f280000300800 */
[----:B------:R-:W4:Y:S04]  /*4be80*/  LDL.LU R13, [R1+0x304] ;  /* 0x00030400010d7983 */ /* 0x000f280000300800 */
[----:B------:R-:W4:Y:S04]  /*4be90*/  LDL.LU R14, [R1+0x308] ;  /* 0x00030800010e7983 */ /* 0x000f280000300800 */
[----:B------:R-:W4:Y:S04]  /*4bea0*/  LDL.LU R15, [R1+0x30c] ;  /* 0x00030c00010f7983 */ /* 0x000f280000300800 */
[----:B------:R-:W-:Y:S04]  /*4beb0*/  STL.64 [R1+0x1b0], R4 ;  /* 0x0001b00401007387 */ /* 0x000fe80000100a00 */
[----:B------:R0:W-:Y:S04]  /*4bec0*/  STL.64 [R1+0x1b8], R6 ;  /* 0x0001b80601007387 */ /* 0x0001e80000100a00 */
[----:B0-----:R-:W5:Y:S04]  /*4bed0*/  LDL.LU.64 R6, [R1+0x2238] ;  /* 0x0022380001067983 */ /* 0x001f680000300a00 */
[----:B------:R-:W3:Y:S01]  /*4bee0*/  LDL.LU.64 R4, [R1+0x2230] ;  /* 0x0022300001047983 */ /* 0x000ee20000300a00 */
[----:B------:R-:W-:-:S02]  /*4bef0*/  F2FP.F16.E4M3.UNPACK_B R22, R22 ;  /* 0x00000016ff16723e */ /* 0x000fc400020006ff */
[----:B------:R-:W-:Y:S01]  /*4bf00*/  F2FP.F16.E4M3.UNPACK_B R23, R23 ;  /* 0x00000017ff17723e */ /* 0x000fe200020006ff */
[----:B---3--:R-:W-:Y:S02]  /*4bf10*/  IMAD R4, R4, 0x100, R2 ;  /* 0x0000010004047824 */ /* 0x008fe400078e0202 */
[----:B------:R-:W5:Y:S04]  /*4bf20*/  LDL.LU R2, [R1+0x2228] ;  /* 0x0022280001027983 */ /* 0x000f680000300800 */
[----:B--2---:R-:W-:Y:S01]  /*4bf30*/  HMMA.16816.F32 R8, R16, R22, R8 ;  /* 0x000000161008723c */ /* 0x004fe20000001808 */
[----:B------:R-:W-:Y:S02]  /*4bf40*/  IMAD R5, R5, 0x100, R3 ;  /* 0x0000010005057824 */ /* 0x000fe400078e0203 */
[----:B-----5:R-:W-:-:S02]  /*4bf50*/  IMAD R6, R6, 0x100, R2 ;  /* 0x0000010006067824 */ /* 0x020fc400078e0202 */
[----:B------:R-:W2:Y:S04]  /*4bf60*/  LDL.LU R2, [R1+0x2224] ;  /* 0x0022240001027983 */ /* 0x000ea80000300800 */
[----:B------:R-:W2:-:S14]  /*4bf70*/  LDL.LU R3, [R1+0x2220] ;  /* 0x0022200001037983 */ /* 0x000e9c0000300800 */
[----:B------:R-:W-:Y:S04]  /*4bf80*/  STL.64 [R1+0x1e0], R8 ;  /* 0x0001e00801007387 */ /* 0x000fe80000100a00 */
[----:B------:R0:W-:Y:S04]  /*4bf90*/  STL.64 [R1+0x1e8], R10 ;  /* 0x0001e80a01007387 */ /* 0x0001e80000100a00 */
[----:B0-----:R-:W3:Y:S04]  /*4bfa0*/  LDL.LU.64 R10, [R1+0x2218] ;  /* 0x00221800010a7983 */ /* 0x001ee80000300a00 */
[----:B------:R-:W3:Y:S01]  /*4bfb0*/  LDL.LU.64 R8, [R1+0x2210] ;  /* 0x0022100001087983 */ /* 0x000ee20000300a00 */
[----:B------:R-:W-:-:S02]  /*4bfc0*/  F2FP.F16.E4M3.UNPACK_B R24, R24 ;  /* 0x00000018ff18723e */ /* 0x000fc400020006ff */
[----:B------:R-:W-:Y:S02]  /*4bfd0*/  F2FP.F16.E4M3.UNPACK_B R25, R25 ;  /* 0x00000019ff19723e */ /* 0x000fe400020006ff */
[----:B------:R-:W-:Y:S02]  /*4bfe0*/  F2FP.F16.E4M3.UNPACK_B R26, R26 ;  /* 0x0000001aff1a723e */ /* 0x000fe400020006ff */
[----:B------:R-:W-:-:S07]  /*4bff0*/  F2FP.F16.E4M3.UNPACK_B R27, R27 ;  /* 0x0000001bff1b723e */ /* 0x000fce00020006ff */
[C---:B----4-:R-:W-:Y:S01]  /*4c000*/  HMMA.16816.F32 R12, R16.reuse, R26, R12 ;  /* 0x0000001a100c723c */ /* 0x050fe2000000180c */
[----:B------:R-:W-:Y:S04]  /*4c010*/  STL.64 [R1+0x2130], R22 ;  /* 0x0021301601007387 */ /* 0x000fe80000100a00 */
[----:B------:R0:W-:Y:S04]  /*4c020*/  STL.64 [R1+0x2128], R20 ;  /* 0x0021281401007387 */ /* 0x0001e80000100a00 */
[----:B0-----:R-:W4:Y:S04]  /*4c030*/  LDL.LU R20, [R1+0x310] ;  /* 0x0003100001147983 */ /* 0x001f280000300800 */
[----:B------:R-:W4:Y:S04]  /*4c040*/  LDL.LU R21, [R1+0x314] ;  /* 0x0003140001157983 */ /* 0x000f280000300800 */
[----:B------:R-:W4:Y:S04]  /*4c050*/  LDL.LU R22, [R1+0x318] ;  /* 0x0003180001167983 */ /* 0x000f280000300800 */
[----:B------:R-:W4:Y:S01]  /*4c060*/  LDL.LU R23, [R1+0x31c] ;  /* 0x00031c0001177983 */ /* 0x000f220000300800 */
[----:B---3--:R-:W-:-:S15]  /*4c070*/  HMMA.16816.F32 R8, R16, R24, R8 ;  /* 0x000000181008723c */ /* 0x008fde0000001808 */
[----:B------:R-:W-:-:S08]  /*4c080*/  NOP ;  /* 0x0000000000007918 */ /* 0x000fd00000000000 */
[----:B------:R-:W-:Y:S04]  /*4c090*/  STL.64 [R1+0x230], R8 ;  /* 0x0002300801007387 */ /* 0x000fe80000100a00 */
[----:B------:R0:W-:Y:S04]  /*4c0a0*/  STL.64 [R1+0x238], R10 ;  /* 0x0002380a01007387 */ /* 0x0001e80000100a00 */
[----:B0-----:R-:W3:Y:S04]  /*4c0b0*/  LDL.LU.64 R10, [R1+0x2208] ;  /* 0x00220800010a7983 */ /* 0x001ee80000300a00 */
[----:B------:R-:W-:Y:S04]  /*4c0c0*/  STL.64 [R1+0x250], R12 ;  /* 0x0002500c01007387 */ /* 0x000fe80000100a00 */
[----:B------:R0:W-:Y:S04]  /*4c0d0*/  STL.64 [R1+0x258], R14 ;  /* 0x0002580e01007387 */ /* 0x0001e80000100a00 */
[----:B0-----:R-:W5:Y:S04]  /*4c0e0*/  LDL.LU.64 R14, [R1+0x2200] ;  /* 0x00220000010e7983 */ /* 0x001f680000300a00 */
[----:B------:R-:W5:Y:S01]  /*4c0f0*/  LDL.LU.64 R12, [R1+0x21f8] ;  /* 0x0021f800010c7983 */ /* 0x000f620000300a00 */
[----:B------:R-:W-:-:S02]  /*4c100*/  F2FP.F16.E4M3.UNPACK_B R28, R28 ;  /* 0x0000001cff1c723e */ /* 0x000fc400020006ff */
[----:B------:R-:W-:-:S07]  /*4c110*/  F2FP.F16.E4M3.UNPACK_B R29, R29 ;  /* 0x0000001dff1d723e */ /* 0x000fce00020006ff */
[----:B----4-:R-:W-:Y:S01]  /*4c120*/  HMMA.16816.F32 R20, R16, R28, R20 ;  /* 0x0000001c1014723c */ /* 0x010fe20000001814 */
[----:B------:R-:W-:Y:S01]  /*4c130*/  STL.64 [R1+0x2110], R26 ;  /* 0x0021101a01007387 */ /* 0x000fe20000100a00 */
[----:B------:R-:W-:Y:S01]  /*4c140*/  IMAD R7, R7, 0x100, R0 ;  /* 0x0000010007077824 */ /* 0x000fe200078e0200 */
[----:B---3--:R-:W-:Y:S02]  /*4c150*/  F2FP.F16.E4M3.UNPACK_B R8, R10 ;  /* 0x0000000aff08723e */ /* 0x008fe400020006ff */
[----:B------:R-:W-:-:S07]  /*4c160*/  F2FP.F16.E4M3.UNPACK_B R9, R11 ;  /* 0x0000000bff09723e */ /* 0x000fce00020006ff */
[----:B-----5:R-:W-:Y:S06]  /*4c170*/  HMMA.16816.F32 R12, R16, R8, R12 ;  /* 0x00000008100c723c */ /* 0x020fec000000180c */
[----:B------:R-:W-:Y:S04]  /*4c180*/  STL [R1+0x20], R8 ;  /* 0x0000200801007387 */ /* 0x000fe80000100800 */
[----:B------:R0:W-:Y:S04]  /*4c190*/  STL.64 [R1+0x2108], R24 ;  /* 0x0021081801007387 */ /* 0x0001e80000100a00 */
[----:B------:R1:W-:Y:S04]  /*4c1a0*/  STL.64 [R1+0x240], R20 ;  /* 0x0002401401007387 */ /* 0x0003e80000100a00 */
[----:B------:R3:W-:Y:S04]  /*4c1b0*/  STL.64 [R1+0x248], R22 ;  /* 0x0002481601007387 */ /* 0x0007e80000100a00 */
[----:B0-----:R-:W4:Y:S04]  /*4c1c0*/  LDL.LU R24, [R1+0x1c0] ;  /* 0x0001c00001187983 */ /* 0x001f280000300800 */
[----:B------:R0:W-:Y:S04]  /*4c1d0*/  STL.64 [R1+0x220], R12 ;  /* 0x0002200c01007387 */ /* 0x0001e80000100a00 */
[----:B------:R5:W-:Y:S04]  /*4c1e0*/  STL.64 [R1+0x228], R14 ;  /* 0x0002280e01007387 */ /* 0x000be80000100a00 */
[----:B------:R-:W4:Y:S04]  /*4c1f0*/  LDL.LU R25, [R1+0x1c4] ;  /* 0x0001c40001197983 */ /* 0x000f280000300800 */
[----:B------:R-:W2:Y:S04]  /*4c200*/  LDL.LU R26, [R1+0x1c8] ;  /* 0x0001c800011a7983 */ /* 0x000ea80000300800 */
[----:B------:R-:W2:Y:S04]  /*4c210*/  LDL.LU R27, [R1+0x1cc] ;  /* 0x0001cc00011b7983 */ /* 0x000ea80000300800 */
[----:B-1----:R-:W4:Y:S04]  /*4c220*/  LDL.LU R20, [R1+0x260] ;  /* 0x0002600001147983 */ /* 0x002f280000300800 */
[----:B------:R-:W4:Y:S04]  /*4c230*/  LDL.LU R21, [R1+0x264] ;  /* 0x0002640001157983 */ /* 0x000f280000300800 */
[----:B---3--:R-:W3:Y:S04]  /*4c240*/  LDL.LU R22, [R1+0x268] ;  /* 0x0002680001167983 */ /* 0x008ee80000300800 */
[----:B------:R-:W3:Y:S04]  /*4c250*/  LDL.LU R23, [R1+0x26c] ;  /* 0x00026c0001177983 */ /* 0x000ee80000300800 */
[----:B0-----:R-:W2:Y:S04]  /*4c260*/  LDL.LU R12, [R1+0x280] ;  /* 0x00028000010c7983 */ /* 0x001ea80000300800 */
[----:B------:R-:W2:Y:S04]  /*4c270*/  LDL.LU R13, [R1+0x284] ;  /* 0x00028400010d7983 */ /* 0x000ea80000300800 */
[----:B-----5:R-:W5:Y:S04]  /*4c280*/  LDL.LU R14, [R1+0x288] ;  /* 0x00028800010e7983 */ /* 0x020f680000300800 */
[----:B------:R-:W5:Y:S01]  /*4c290*/  LDL.LU R15, [R1+0x28c] ;  /* 0x00028c00010f7983 */ /* 0x000f620000300800 */
[----:B------:R-:W-:-:S03]  /*4c2a0*/  IMAD.MOV.U32 R0, RZ, RZ, R9 ;  /* 0x000000ffff007224 */ /* 0x000fc600078e0009 */
[----:B------:R-:W4:Y:S04]  /*4c2b0*/  LDL.LU R8, [R1+0x2a0] ;  /* 0x0002a00001087983 */ /* 0x000f280000300800 */
[----:B------:R-:W4:Y:S04]  /*4c2c0*/  LDL.LU R9, [R1+0x2a4] ;  /* 0x0002a40001097983 */ /* 0x000f280000300800 */
[----:B------:R-:W3:Y:S04]  /*4c2d0*/  LDL.LU R10, [R1+0x2a8] ;  /* 0x0002a800010a7983 */ /* 0x000ee80000300800 */
[----:B------:R-:W3:Y:S04]  /*4c2e0*/  LDL.LU R11, [R1+0x2ac] ;  /* 0x0002ac00010b7983 */ /* 0x000ee80000300800 */
[----:B---3--:R0:W-:Y:S04]  /*4c2f0*/  STL.64 [R1+0x2180], R10 ;  /* 0x0021800a01007387 */ /* 0x0081e80000100a00 */
[----:B0-----:R-:W3:Y:S04]  /*4c300*/  LDL.LU R10, [R1] ;  /* 0x00000000010a7983 */ /* 0x001ee80000300800 */
[----:B------:R-:W3:Y:S04]  /*4c310*/  LDL.LU R11, [R1+0x4] ;  /* 0x00000400010b7983 */ /* 0x000ee80000300800 */
[----:B----4-:R-:W-:Y:S04]  /*4c320*/  STL.64 [R1+0x2178], R8 ;  /* 0x0021780801007387 */ /* 0x010fe80000100a00 */
[----:B---3--:R-:W-:Y:S04]  /*4c330*/  STL.64 [R1+0x2198], R10 ;  /* 0x0021980a01007387 */ /* 0x008fe80000100a00 */
[----:B-----5:R-:W-:Y:S04]  /*4c340*/  STL.64 [R1+0x2160], R14 ;  /* 0x0021600e01007387 */ /* 0x020fe80000100a00 */
        /* <DEDUP_REMOVED lines=40> */
[----:B------:R-:W-:-:S03]  /*4c5d0*/  F2FP.F16.E4M3.UNPACK_B R4, R4 ;  /* 0x00000004ff04723e */ /* 0x000fc600020006ff */
[----:B---3--:R-:W-:Y:S04]  /*4c5e0*/  STL.64 [R1+0x21f0], R14 ;  /* 0x0021f00e01007387 */ /* 0x008fe80000100a00 */
[----:B--2---:R0:W-:Y:S04]  /*4c5f0*/  STL.64 [R1+0x21e8], R12 ;  /* 0x0021e80c01007387 */ /* 0x0041e80000100a00 */
[----:B0-----:R-:W4:Y:S04]  /*4c600*/  LDL.LU R12, [R1+0x2f0] ;  /* 0x0002f000010c7983 */ /* 0x001f280000300800 */
[----:B------:R-:W4:Y:S04]  /*4c610*/  LDL.LU R13, [R1+0x2f4] ;  /* 0x0002f400010d7983 */ /* 0x000f280000300800 */
[----:B------:R-:W4:Y:S04]  /*4c620*/  LDL.LU R14, [R1+0x2f8] ;  /* 0x0002f800010e7983 */ /* 0x000f280000300800 */
[----:B------:R-:W4:Y:S04]  /*4c630*/  LDL.LU R15, [R1+0x2fc] ;  /* 0x0002fc00010f7983 */ /* 0x000f280000300800 */
[----:B------:R-:W-:Y:S04]  /*4c640*/  STL.64 [R1+0x2140], R22 ;  /* 0x0021401601007387 */ /* 0x000fe80000100a00 */
[----:B------:R0:W-:Y:S04]  /*4c650*/  STL.64 [R1+0x2138], R20 ;  /* 0x0021381401007387 */ /* 0x0001e80000100a00 */
        /* <DEDUP_REMOVED lines=10> */
[----:B------:R-:W5:Y:S04]  /*4c700*/  LDL.LU R16, [R1+0x1d80] ;  /* 0x001d800001107983 */ /* 0x000f680000300800 */
[----:B------:R-:W5:Y:S04]  /*4c710*/  LDL.LU R17, [R1+0x1d70] ;  /* 0x001d700001117983 */ /* 0x000f680000300800 */
[----:B------:R-:W2:Y:S04]  /*4c720*/  LDL.LU R18, [R1+0x3f8] ;  /* 0x0003f80001127983 */ /* 0x000ea80000300800 */
[----:B------:R-:W2:Y:S01]  /*4c730*/  LDL.LU R19, [R1+0x3fc] ;  /* 0x0003fc0001137983 */ /* 0x000ea20000300800 */
[----:B------:R-:W-:-:S02]  /*4c740*/  F2FP.F16.E4M3.UNPACK_B R6, R6 ;  /* 0x00000006ff06723e */ /* 0x000fc400020006ff */
[----:B------:R-:W-:Y:S02]  /*4c750*/  F2FP.F16.E4M3.UNPACK_B R5, R5 ;  /* 0x00000005ff05723e */ /* 0x000fe400020006ff */
[----:B------:R-:W-:-:S07]  /*4c760*/  F2FP.F16.E4M3.UNPACK_B R7, R7 ;  /* 0x00000007ff07723e */ /* 0x000fce00020006ff */
[C---:B----4-:R-:W-:Y:S01]  /*4c770*/  HMMA.16816.F32 R8, R4.reuse, R10, R12 ;  /* 0x0000000a0408723c */ /* 0x050fe2000000180c */
[----:B--2---:R-:W-:Y:S04]  /*4c780*/  STL.64 [R1+0x2100], R18 ;  /* 0x0021001201007387 */ /* 0x004fe80000100a00 */
[----:B-----5:R0:W-:Y:S04]  /*4c790*/  STL.64 [R1+0x20f8], R16 ;  /* 0x0020f81001007387 */ /* 0x0201e80000100a00 */
[----:B0-----:R-:W2:Y:S04]  /*4c7a0*/  LDL.LU R16, [R1+0xf0] ;  /* 0x0000f00001107983 */ /* 0x001ea80000300800 */
[----:B------:R-:W2:Y:S04]  /*4c7b0*/  LDL.LU R17, [R1+0xf4] ;  /* 0x0000f40001117983 */ /* 0x000ea80000300800 */
[----:B------:R-:W2:Y:S04]  /*4c7c0*/  LDL.LU R18, [R1+0xf8] ;  /* 0x0000f80001127983 */ /* 0x000ea80000300800 */
[----:B------:R-:W2:Y:S04]  /*4c7d0*/  LDL.LU R19, [R1+0xfc] ;  /* 0x0000fc0001137983 */ /* 0x000ea80000300800 */
[----:B------:R-:W4:Y:S04]  /*4c7e0*/  LDL.LU.64 R14, [R1+0x21f0] ;  /* 0x0021f000010e7983 */ /* 0x000f280000300a00 */
[----:B------:R-:W4:Y:S04]  /*4c7f0*/  LDL.LU.64 R12, [R1+0x21e8] ;  /* 0x0021e800010c7983 */ /* 0x000f280000300a00 */
[----:B------:R0:W-:Y:S04]  /*4c800*/  STL.64 [R1+0x210], R8 ;  /* 0x0002100801007387 */ /* 0x0001e80000100a00 */
[----:B------:R4:W-:Y:S04]  /*4c810*/  STL.64 [R1+0x218], R10 ;  /* 0x0002180a01007387 */ /* 0x0009e80000100a00 */
[----:B0-----:R-:W4:Y:S02]  /*4c820*/  LDL.LU.64 R8, [R1+0x21e0] ;  /* 0x0021e00001087983 */ /* 0x001f240000300a00 */
[----:B----4-:R-:W-:Y:S02]  /*4c830*/  HMMA.16816.F32 R8, R4, R8, R12 ;  /* 0x000000080408723c */ /* 0x010fe4000000180c */
[----:B------:R-:W4:Y:S04]  /*4c840*/  LDL.LU.64 R14, [R1+0x21d8] ;  /* 0x0021d800010e7983 */ /* 0x000f280000300a00 */
[----:B------:R-:W4:-:S15]  /*4c850*/  LDL.LU.64 R12, [R1+0x21d0] ;  /* 0x0021d000010c7983 */ /* 0x000f1e0000300a00 */
[----:B------:R-:W-:-:S02]  /*4c860*/  NOP ;  /* 0x0000000000007918 */ /* 0x000fc40000000000 */
[----:B------:R-:W-:Y:S04]  /*4c870*/  STL.64 [R1+0x1f0], R8 ;  /* 0x0001f00801007387 */ /* 0x000fe80000100a00 */
[----:B------:R0:W-:Y:S04]  /*4c880*/  STL.64 [R1+0x1f8], R10 ;  /* 0x0001f80a01007387 */ /* 0x0001e80000100a00 */
[----:B0-----:R-:W4:Y:S02]  /*4c890*/  LDL.LU.64 R10, [R1+0x21c8] ;  /* 0x0021c800010a7983 */ /* 0x001f240000300a00 */
[----:B----4-:R-:W-:Y:S02]  /*4c8a0*/  HMMA.16816.F32 R8, R4, R10, R12 ;  /* 0x0000000a0408723c */ /* 0x010fe4000000180c */
[----:B------:R-:W4:Y:S04]  /*4c8b0*/  LDL.LU.64 R14, [R1+0x21c0] ;  /* 0x0021c000010e7983 */ /* 0x000f280000300a00 */
[----:B------:R-:W4:-:S15]  /*4c8c0*/  LDL.LU.64 R12, [R1+0x21b8] ;  /* 0x0021b800010c7983 */ /* 0x000f1e0000300a00 */
[----:B------:R-:W-:-:S02]  /*4c8d0*/  NOP ;  /* 0x0000000000007918 */ /* 0x000fc40000000000 */
        /* <DEDUP_REMOVED lines=23> */
[----:B------:R-:W4:Y:S04]  /*4ca50*/  LDL.LU.64 R8, [R1+0x2168] ;  /* 0x0021680001087983 */ /* 0x000f280000300a00 */
[----:B------:R-:W2:Y:S04]  /*4ca60*/  LDL.LU R2, [R1+0x1d78] ;  /* 0x001d780001027983 */ /* 0x000ea80000300800 */
[----:B------:R-:W2:Y:S01]  /*4ca70*/  LDL.LU R3, [R1+0x1d74] ;  /* 0x001d740001037983 */ /* 0x000ea20000300800 */
[----:B----4-:R-:W-:-:S15]  /*4ca80*/  HMMA.16816.F32 R12, R4, R8, R12 ;  /* 0x00000008040c723c */ /* 0x010fde000000180c */
[----:B------:R-:W-:-:S08]  /*4ca90*/  NOP ;  /* 0x0000000000007918 */ /* 0x000fd00000000000 */
[----:B------:R-:W-:Y:S04]  /*4caa0*/  STL.64 [R1+0x140], R12 ;  /* 0x0001400c01007387 */ /* 0x000fe80000100a00 */
[----:B------:R0:W-:Y:S04]  /*4cab0*/  STL.64 [R1+0x148], R14 ;  /* 0x0001480e01007387 */ /* 0x0001e80000100a00 */
[----:B0-----:R-:W5:Y:S04]  /*4cac0*/  LDL.LU.64 R14, [R1+0x2160] ;  /* 0x00216000010e7983 */ /* 0x001f680000300a00 */
[----:B------:R-:W5:Y:S02]  /*4cad0*/  LDL.LU.64 R12, [R1+0x2158] ;  /* 0x00215800010c7983 */ /* 0x000f640000300a00 */
[----:B-----5:R-:W-:Y:S02]  /*4cae0*/  HMMA.16816.F32 R8, R4, R10, R12 ;  /* 0x0000000a0408723c */ /* 0x020fe4000000180c */
[----:B------:R-:W4:Y:S04]  /*4caf0*/  LDL.LU.64 R14, [R1+0x2150] ;  /* 0x00215000010e7983 */ /* 0x000f280000300a00 */
[----:B------:R-:W5:-:S15]  /*4cb00*/  LDL.LU.64 R12, [R1+0x2148] ;  /* 0x00214800010c7983 */ /* 0x000f5e0000300a00 */
[----:B------:R-:W-:-:S02]  /*4cb10*/  NOP ;  /* 0x0000000000007918 */ /* 0x000fc40000000000 */
[----:B------:R0:W-:Y:S04]  /*4cb20*/  STL.64 [R1+0x120], R8 ;  /* 0x0001200801007387 */ /* 0x0001e80000100a00 */
[----:B------:R1:W-:Y:S04]  /*4cb30*/  STL.64 [R1+0x128], R10 ;  /* 0x0001280a01007387 */ /* 0x0003e80000100a00 */
[----:B0-----:R-:W2:Y:S04]  /*4cb40*/  LDL.LU R8, [R1+0x40] ;  /* 0x0000400001087983 */ /* 0x001ea80000300800 */
[----:B------:R-:W2:Y:S04]  /*4cb50*/  LDL.LU R9, [R1+0x44] ;  /* 0x0000440001097983 */ /* 0x000ea80000300800 */
[----:B-1----:R-:W2:Y:S04]  /*4cb60*/  LDL.LU R10, [R1+0x48] ;  /* 0x00004800010a7983 */ /* 0x002ea80000300800 */
[----:B------:R-:W2:Y:S01]  /*4cb70*/  LDL.LU R11, [R1+0x4c] ;  /* 0x00004c00010b7983 */ /* 0x000ea20000300800 */
[----:B-----5:R-:W-:-:S15]  /*4cb80*/  HMMA.16816.F32 R20, R4, R12, R20 ;  /* 0x0000000c0414723c */ /* 0x020fde0000001814 */
[----:B------:R-:W-:-:S08]  /*4cb90*/  NOP ;  /* 0x0000000000007918 */ /* 0x000fd00000000000 */
[----:B------:R-:W-:Y:S04]  /*4cba0*/  STL.64 [R1+0x100], R20 ;  /* 0x0001001401007387 */ /* 0x000fe80000100a00 */
[----:B------:R0:W-:Y:S04]  /*4cbb0*/  STL.64 [R1+0x108], R22 ;  /* 0x0001081601007387 */ /* 0x0001e80000100a00 */
[----:B0-----:R-:W4:Y:S04]  /*4cbc0*/  LDL.LU.64 R22, [R1+0x2140] ;  /* 0x0021400001167983 */ /* 0x001f280000300a00 */
[----:B------:R-:W4:Y:S04]  /*4cbd0*/  LDL.LU.64 R20, [R1+0x2138] ;  /* 0x0021380001147983 */ /* 0x000f280000300a00 */
[----:B------:R-:W5:Y:S04]  /*4cbe0*/  LDL.LU R12, [R1+0x1d64] ;  /* 0x001d6400010c7983 */ /* 0x000f680000300800 */
[----:B------:R-:W5:Y:S01]  /*4cbf0*/  LDL.LU R13, [R1+0x1d6c] ;  /* 0x001d6c00010d7983 */ /* 0x000f620000300800 */
        /* <DEDUP_REMOVED lines=16> */
[----:B------:R-:W2:-:S15]  /*4cd00*/  LDL.LU.64 R24, [R1+0x2108] ;  /* 0x0021080001187983 */ /* 0x000e9e0000300a00 */
[----:B------:R-:W-:-:S02]  /*4cd10*/  NOP ;  /* 0x0000000000007918 */ /* 0x000fc40000000000 */
[----:B------:R0:W-:Y:S04]  /*4cd20*/  STL.64 [R1+0x90], R20 ;  /* 0x0000901401007387 */ /* 0x0001e80000100a00 */
[----:B------:R1:W-:Y:S04]  /*4cd30*/  STL.64 [R1+0x98], R22 ;  /* 0x0000981601007387 */ /* 0x0003e80000100a00 */
[----:B0-----:R-:W3:Y:S04]  /*4cd40*/  LDL.LU R20, [R1+0x50] ;  /* 0x0000500001147983 */ /* 0x001ee80000300800 */
[----:B------:R-:W3:Y:S04]  /*4cd50*/  LDL.LU R21, [R1+0x54] ;  /* 0x0000540001157983 */ /* 0x000ee80000300800 */
[----:B-1----:R-:W3:Y:S04]  /*4cd60*/  LDL.LU R22, [R1+0x58] ;  /* 0x0000580001167983 */ /* 0x002ee80000300800 */
[----:B------:R-:W3:Y:S01]  /*4cd70*/  LDL.LU R23, [R1+0x5c] ;  /* 0x00005c0001177983 */ /* 0x000ee20000300800 */
[----:B--2---:R-:W-:-:S15]  /*4cd80*/  HMMA.16816.F32 R16, R4, R24, R16 ;  /* 0x000000180410723c */ /* 0x004fde0000001810 */
[----:B------:R-:W-:-:S08]  /*4cd90*/  NOP ;  /* 0x0000000000007918 */ /* 0x000fd00000000000 */
[----:B------:R-:W-:Y:S04]  /*4cda0*/  STL.64 [R1+0x70], R16 ;  /* 0x0000701001007387 */ /* 0x000fe80000100a00 */
[----:B------:R0:W-:Y:S04]  /*4cdb0*/  STL.64 [R1+0x78], R18 ;  /* 0x0000781201007387 */ /* 0x0001e80000100a00 */
[----:B0-----:R-:W2:Y:S04]  /*4cdc0*/  LDL.LU.64 R18, [R1+0x2100] ;  /* 0x0021000001127983 */ /* 0x001ea80000300a00 */
[----:B------:R-:W4:Y:S01]  /*4cdd0*/  LDL.LU.64 R16, [R1+0x20f8] ;  /* 0x0020f80001107983 */ /* 0x000f220000300a00 */
[C---:B---3--:R-:W-:Y:S06]  /*4cde0*/  HMMA.16816.F32 R20, R4.reuse, R26, R20 ;  /* 0x0000001a0414723c */ /* 0x048fec0000001814 */
[----:B------:R-:W-:Y:S01]  /*4cdf0*/  HMMA.16816.F32 R8, R4, R28, R8 ;  /* 0x0000001c0408723c */ /* 0x000fe20000001808 */
[----:B-----5:R-:W-:-:S02]  /*4ce00*/  IMAD R12, R12, 0x100, R14 ;  /* 0x000001000c0c7824 */ /* 0x020fc400078e020e */
[----:B------:R-:W-:-:S14]  /*4ce10*/  IMAD R14, R13, 0x100, R15 ;  /* 0x000001000d0e7824 */ /* 0x000fdc00078e020f */
[----:B------:R0:W-:Y:S04]  /*4ce20*/  STL.64 [R1+0x50], R20 ;  /* 0x0000501401007387 */ /* 0x0001e80000100a00 */
[----:B------:R1:W-:Y:S04]  /*4ce30*/  STL.64 [R1+0x58], R22 ;  /* 0x0000581601007387 */ /* 0x0003e80000100a00 */
[----:B0-----:R-:W3:Y:S04]  /*4ce40*/  LDL.LU R20, [R1+0x170] ;  /* 0x0001700001147983 */ /* 0x001ee80000300800 */
[----:B------:R0:W-:Y:S04]  /*4ce50*/  STL.64 [R1+0x40], R8 ;  /* 0x0000400801007387 */ /* 0x0001e80000100a00 */
[----:B------:R5:W-:Y:S01]  /*4ce60*/  STL.64 [R1+0x48], R10 ;  /* 0x0000480a01007387 */ /* 0x000be20000100a00 */
[----:B----4-:R-:W-:Y:S01]  /*4ce70*/  IMAD R15, R17, 0x100, R16 ;  /* 0x00000100110f7824 */ /* 0x010fe200078e0210 */
[----:B--2---:R-:W-:-:S02]  /*4ce80*/  F2FP.F16.E4M3.UNPACK_B R17, R18.H1 ;  /* 0x00000012ff11723e */ /* 0x004fc400030006ff */
[----:B------:R-:W-:-:S03]  /*4ce90*/  F2FP.F16.E4M3.UNPACK_B R16, R19.H1 ;  /* 0x00000013ff10723e */ /* 0x000fc600030006ff */
[----:B------:R-:W-:Y:S04]  /*4cea0*/  STL [R1+0x28], R17 ;  /* 0x0000281101007387 */ /* 0x000fe80000100800 */
[----:B------:R-:W3:Y:S04]  /*4ceb0*/  LDL.LU R21, [R1+0x174] ;  /* 0x0001740001157983 */ /* 0x000ee80000300800 */
[----:B------:R-:W-:Y:S04]  /*4cec0*/  STL [R1+0x2c], R16 ;  /* 0x00002c1001007387 */ /* 0x000fe80000100800 */
[----:B-1----:R-:W2:Y:S04]  /*4ced0*/  LDL.LU R22, [R1+0x178] ;  /* 0x0001780001167983 */ /* 0x002ea80000300800 */
[----:B------:R-:W2:Y:S04]  /*4cee0*/  LDL.LU R23, [R1+0x17c] ;  /* 0x00017c0001177983 */ /* 0x000ea80000300800 */
[----:B--2---:R-:W-:Y:S04]  /*4cef0*/  STL.64 [R1+0x2048], R22 ;  /* 0x0020481601007387 */ /* 0x004fe80000100a00 */
[----:B---3--:R-:W-:Y:S04]  /*4cf00*/  STL.64 [R1+0x2040], R20 ;  /* 0x0020401401007387 */ /* 0x008fe80000100a00 */
[----:B0-----:R-:W2:Y:S04]  /*4cf10*/  LDL.LU R8, [R1+0x150] ;  /* 0x0001500001087983 */ /* 0x001ea80000300800 */
[----:B------:R-:W2:Y:S04]  /*4cf20*/  LDL.LU R9, [R1+0x154] ;  /* 0x0001540001097983 */ /* 0x000ea80000300800 */
[----:B-----5:R-:W3:Y:S04]  /*4cf30*/  LDL.LU R10, [R1+0x158] ;  /* 0x00015800010a7983 */ /* 0x020ee80000300800 */
        /* <DEDUP_REMOVED lines=19> */
[----:B------:R-:W-:-:S03]  /*4d070*/  IMAD R13, R3, 0x100, R2 ;  /* 0x00000100030d7824 */ /* 0x000fc600078e0202 */
[----:B---3--:R0:W-:Y:S04]  /*4d080*/  STL.64 [R1+0x2088], R10 ;  /* 0x0020880a01007387 */ /* 0x0081e80000100a00 */
[----:B0-----:R-:W3:Y:S04]  /*4d090*/  LDL.LU R10, [R1+0x3e8] ;  /* 0x0003e800010a7983 */ /* 0x001ee80000300800 */
[----:B------:R-:W3:Y:S04]  /*4d0a0*/  LDL.LU R11, [R1+0x3ec] ;  /* 0x0003ec00010b7983 */ /* 0x000ee80000300800 */
[----:B--2---:R0:W-:Y:S04]  /*4d0b0*/  STL.64 [R1+0x2080], R8 ;  /* 0x0020800801007387 */ /* 0x0041e80000100a00 */
[----:B------:R-:W2:Y:S04]  /*4d0c0*/  LDL.LU R28, [R1+0x3dc] ;  /* 0x0003dc00011c7983 */ /* 0x000ea80000300800 */
[----:B------:R-:W4:Y:S04]  /*4d0d0*/  LDL.LU R29, [R1+0x3a8] ;  /* 0x0003a800011d7983 */ /* 0x000f280000300800 */
[----:B------:R-:W5:Y:S04]  /*4d0e0*/  LDL.LU R26, [R1+0x3ac] ;  /* 0x0003ac00011a7983 */ /* 0x000f680000300800 */
[----:B------:R-:W4:Y:S04]  /*4d0f0*/  LDL.LU R2, [R1+0x3c8] ;  /* 0x0003c80001027983 */ /* 0x000f280000300800 */
[----:B------:R-:W4:Y:S04]  /*4d100*/  LDL.LU R3, [R1+0x3cc] ;  /* 0x0003cc0001037983 */ /* 0x000f280000300800 */
[----:B------:R-:W5:Y:S04]  /*4d110*/  LDL.LU R27, [R1+0x398] ;  /* 0x00039800011b7983 */ /* 0x000f680000300800 */
[----:B------:R-:W2:Y:S04]  /*4d120*/  LDL.LU R24, [R1+0x39c] ;  /* 0x00039c0001187983 */ /* 0x000ea80000300800 */
[----:B------:R-:W4:Y:S04]  /*4d130*/  LDL.LU R20, [R1+0x130] ;  /* 0x0001300001147983 */ /* 0x000f280000300800 */
[----:B------:R-:W4:Y:S04]  /*4d140*/  LDL.LU R21, [R1+0x134] ;  /* 0x0001340001157983 */ /* 0x000f280000300800 */
[----:B------:R-:W5:Y:S04]  /*4d150*/  LDL.LU R22, [R1+0x138] ;  /* 0x0001380001167983 */ /* 0x000f680000300800 */
[----:B------:R-:W5:Y:S04]  /*4d160*/  LDL.LU R23, [R1+0x13c] ;  /* 0x00013c0001177983 */ /* 0x000f680000300800 */
[----:B0-----:R-:W2:Y:S04]  /*4d170*/  LDL.LU R8, [R1+0x408] ;  /* 0x0004080001087983 */ /* 0x001ea80000300800 */
[----:B------:R-:W2:Y:S04]  /*4d180*/  LDL.LU R9, [R1+0x40c] ;  /* 0x00040c0001097983 */ /* 0x000ea80000300800 */
[----:B---3--:R-:W-:Y:S04]  /*4d190*/  STL.64 [R1+0x20c8], R10 ;  /* 0x0020c80a01007387 */ /* 0x008fe80000100a00 */
[----:B------:R-:W3:Y:S04]  /*4d1a0*/  LDL.LU R19, [R1+0x41c] ;  /* 0x00041c0001137983 */ /* 0x000ee80000300800 */
[----:B--2---:R0:W-:Y:S04]  /*4d1b0*/  STL.64 [R1+0x20c0], R8 ;  /* 0x0020c00801007387 */ /* 0x0041e80000100a00 */
[----:B0-----:R-:W2:Y:S01]  /*4d1c0*/  LDL.LU R9, [R1+0x418] ;  /* 0x0004180001097983 */ /* 0x001ea20000300800 */
[----:B------:R-:W-:-:S02]  /*4d1d0*/  IMAD.MOV.U32 R10, RZ, RZ, R17 ;  /* 0x000000ffff0a7224 */ /* 0x000fc400078e0011 */
[----:B------:R-:W-:-:S05]  /*4d1e0*/  IMAD.MOV.U32 R11, RZ, RZ, R16 ;  /* 0x000000ffff0b7224 */ /* 0x000fca00078e0010 */
[----:B------:R-:W-:Y:S04]  /*4d1f0*/  STL.64 [R1+0x20e8], R10 ;  /* 0x0020e80a01007387 */ /* 0x000fe80000100a00 */
[----:B--2---:R0:W-:Y:S04]  /*4d200*/  STL [R1+0x20e0], R9 ;  /* 0x0020e00901007387 */ /* 0x0041e80000100800 */
[----:B------:R-:W2:Y:S04]  /*4d210*/  LDL.LU R8, [R1+0x30] ;  /* 0x0000300001087983 */ /* 0x000ea80000300800 */
[----:B0-----:R-:W2:Y:S04]  /*4d220*/  LDL.LU R9, [R1+0x34] ;  /* 0x0000340001097983 */ /* 0x001ea80000300800 */
[----:B------:R-:W2:Y:S04]  /*4d230*/  LDL.LU R10, [R1+0x38] ;  /* 0x00003800010a7983 */ /* 0x000ea80000300800 */
[----:B------:R-:W2:Y:S04]  /*4d240*/  LDL.LU R11, [R1+0x3c] ;  /* 0x00003c00010b7983 */ /* 0x000ea80000300800 */
[----:B-----5:R-:W-:Y:S04]  /*4d250*/  STL.64 [R1+0x2098], R22 ;  /* 0x0020981601007387 */ /* 0x020fe80000100a00 */
[----:B----4-:R0:W-:Y:S04]  /*4d260*/  STL.64 [R1+0x2090], R20 ;  /* 0x0020901401007387 */ /* 0x0101e80000100a00 */
[----:B0-----:R-:W4:Y:S04]  /*4d270*/  LDL.LU R20, [R1+0xa0] ;  /* 0x0000a00001147983 */ /* 0x001f280000300800 */
[----:B------:R-:W4:Y:S04]  /*4d280*/  LDL.LU R21, [R1+0xa4] ;  /* 0x0000a40001157983 */ /* 0x000f280000300800 */
[----:B------:R-:W5:Y:S04]  /*4d290*/  LDL.LU R22, [R1+0xa8] ;  /* 0x0000a80001167983 */ /* 0x000f680000300800 */
[----:B------:R-:W5:Y:S04]  /*4d2a0*/  LDL.LU R23, [R1+0xac] ;  /* 0x0000ac0001177983 */ /* 0x000f680000300800 */
[----:B-----5:R0:W-:Y:S04]  /*4d2b0*/  STL.64 [R1+0x20a8], R22 ;  /* 0x0020a81601007387 */ /* 0x0201e80000100a00 */
[----:B0-----:R-:W2:Y:S01]  /*4d2c0*/  LDL.LU R22, [R1+0x20] ;  /* 0x0000200001167983 */ /* 0x001ea20000300800 */
[----:B------:R-:W-:-:S03]  /*4d2d0*/  IMAD.MOV.U32 R23, RZ, RZ, R0 ;  /* 0x000000ffff177224 */ /* 0x000fc600078e0000 */
[----:B------:R-:W5:Y:S04]  /*4d2e0*/  LDL.LU R0, [R1+0x20f0] ;  /* 0x0020f00001007983 */ /* 0x000f680000300800 */
[----:B----4-:R-:W-:Y:S04]  /*4d2f0*/  STL.64 [R1+0x20a0], R20 ;  /* 0x0020a01401007387 */ /* 0x010fe80000100a00 */
[----:B------:R-:W4:Y:S04]  /*4d300*/  LDL.LU R25, [R1+0x3b8] ;  /* 0x0003b80001197983 */ /* 0x000f280000300800 */
[----:B------:R-:W-:Y:S04]  /*4d310*/  STL.64 [R1+0x20b8], R26 ;  /* 0x0020b81a01007387 */ /* 0x000fe80000100a00 */
[----:B----4-:R0:W-:Y:S04]  /*4d320*/  STL.64 [R1+0x20b0], R24 ;  /* 0x0020b01801007387 */ /* 0x0101e80000100a00 */
[----:B0-----:R-:W4:Y:S04]  /*4d330*/  LDL.LU R24, [R1+0x80] ;  /* 0x0000800001187983 */ /* 0x001f280000300800 */
[----:B------:R-:W4:Y:S04]  /*4d340*/  LDL.LU R25, [R1+0x84] ;  /* 0x0000840001197983 */ /* 0x000f280000300800 */
[----:B------:R-:W3:Y:S04]  /*4d350*/  LDL.LU R26, [R1+0x88] ;  /* 0x00008800011a7983 */ /* 0x000ee80000300800 */
[----:B------:R-:W3:Y:S01]  /*4d360*/  LDL.LU R27, [R1+0x8c] ;  /* 0x00008c00011b7983 */ /* 0x000ee20000300800 */
[----:B--2---:R-:W-:Y:S03]  /*4d370*/  HMMA.16816.F32 R20, R4, R22, R8 ;  /* 0x000000160414723c */ /* 0x004fe60000001808 */
        /* <DEDUP_REMOVED lines=8> */
[----:B------:R-:W5:Y:S04]  /*4d400*/  LDL.LU R18, [R1+0x37c] ;  /* 0x00037c0001127983 */ /* 0x000f680000300800 */
[----:B------:R-:W2:Y:S04]  /*4d410*/  LDL.LU.64 R10, [R1+0x20e8] ;  /* 0x0020e800010a7983 */ /* 0x000ea80000300a00 */
[----:B------:R-:W3:Y:S01]  /*4d420*/  LDL.LU R9, [R1+0x20e0] ;  /* 0x0020e00001097983 */ /* 0x000ee20000300800 */
[----:B------:R-:W-:-:S02]  /*4d430*/  F2FP.F16.E4M3.UNPACK_B R12, R12 ;  /* 0x0000000cff0c723e */ /* 0x000fc400020006ff */
[----:B------:R-:W-:Y:S02]  /*4d440*/  F2FP.F16.E4M3.UNPACK_B R14, R14 ;  /* 0x0000000eff0e723e */ /* 0x000fe400020006ff */
[----:B------:R-:W-:Y:S02]  /*4d450*/  F2FP.F16.E4M3.UNPACK_B R13, R13 ;  /* 0x0000000dff0d723e */ /* 0x000fe400020006ff */
[----:B------:R-:W-:Y:S01]  /*4d460*/  F2FP.F16.E4M3.UNPACK_B R15, R15 ;  /* 0x0000000fff0f723e */ /* 0x000fe200020006ff */
[----:B------:R-:W4:Y:S04]  /*4d470*/  LDL.LU R7, [R1+0x3d8] ;  /* 0x0003d80001077983 */ /* 0x000f280000300800 */
[----:B------:R3:W-:Y:S04]  /*4d480*/  STL.64 [R1+0x30], R20 ;  /* 0x0000301401007387 */ /* 0x0007e80000100a00 */
[----:B------:R-:W-:Y:S01]  /*4d490*/  STL.64 [R1+0x38], R22 ;  /* 0x0000381601007387 */ /* 0x000fe20000100a00 */
[----:B---3--:R-:W-:-:S02]  /*4d4a0*/  F2FP.F16.E4M3.UNPACK_B R20, R9.H1 ;  /* 0x00000009ff14723e */ /* 0x008fc400030006ff */
[----:B--2---:R-:W-:Y:S01]  /*4d4b0*/  HMMA.16816.F32 R8, R12, R10, R24 ;  /* 0x0000000a0c08723c */ /* 0x004fe20000001818 */
[----:B------:R-:W2:Y:S04]  /*4d4c0*/  LDL.LU.64 R26, [R1+0x20d8] ;  /* 0x0020d800011a7983 */ /* 0x000ea80000300a00 */
[----:B------:R-:W2:Y:S01]  /*4d4d0*/  LDL.LU.64 R24, [R1+0x20d0] ;  /* 0x0020d00001187983 */ /* 0x000ea20000300a00 */
[----:B------:R-:W-:-:S15]  /*4d4e0*/  F2FP.F16.E4M3.UNPACK_B R21, R19.H1 ;  /* 0x00000013ff15723e */ /* 0x000fde00030006ff */
[----:B------:R-:W-:-:S02]  /*4d4f0*/  NOP ;  /* 0x0000000000007918 */ /* 0x000fc40000000000 */
[----:B------:R-:W-:Y:S04]  /*4d500*/  STL.64 [R1+0x3f0], R8 ;  /* 0x0003f00801007387 */ /* 0x000fe80000100a00 */
[----:B------:R0:W-:Y:S04]  /*4d510*/  STL.64 [R1+0x3f8], R10 ;  /* 0x0003f80a01007387 */ /* 0x0001e80000100a00 */
[----:B0-----:R-:W3:Y:S04]  /*4d520*/  LDL.LU.64 R10, [R1+0x20c8] ;  /* 0x0020c800010a7983 */ /* 0x001ee80000300a00 */
[----:B------:R-:W5:Y:S04]  /*4d530*/  LDL.LU.64 R8, [R1+0x20c0] ;  /* 0x0020c00001087983 */ /* 0x000f680000300a00 */
[----:B------:R-:W4:Y:S04]  /*4d540*/  LDL.LU R19, [R1+0x368] ;  /* 0x0003680001137983 */ /* 0x000f280000300800 */
[----:B------:R-:W-:Y:S04]  /*4d550*/  STL [R1+0x20], R20 ;  /* 0x0000201401007387 */ /* 0x000fe80000100800 */
[----:B------:R2:W-:Y:S02]  /*4d560*/  STL [R1+0x24], R21 ;  /* 0x0000241501007387 */ /* 0x0005e40000100800 */
[----:B--2---:R-:W-:Y:S02]  /*4d570*/  HMMA.16816.F32 R20, R12, R20, R24 ;  /* 0x000000140c14723c */ /* 0x004fe40000001818 */
[----:B------:R-:W2:Y:S04]  /*4d580*/  LDL.LU.64 R26, [R1+0x20b8] ;  /* 0x0020b800011a7983 */ /* 0x000ea80000300a00 */
[----:B------:R-:W2:-:S15]  /*4d590*/  LDL.LU.64 R24, [R1+0x20b0] ;  /* 0x0020b00001187983 */ /* 0x000e9e0000300a00 */
[----:B------:R-:W-:-:S02]  /*4d5a0*/  NOP ;  /* 0x0000000000007918 */ /* 0x000fc40000000000 */
[----:B------:R-:W-:Y:S04]  /*4d5b0*/  STL.64 [R1+0x400], R20 ;  /* 0x0004001401007387 */ /* 0x000fe80000100a00 */
[----:B------:R0:W-:Y:S04]  /*4d5c0*/  STL.64 [R1+0x408], R22 ;  /* 0x0004081601007387 */ /* 0x0001e80000100a00 */
[----:B0-----:R-:W4:Y:S04]  /*4d5d0*/  LDL.LU.64 R22, [R1+0x20a8] ;  /* 0x0020a80001167983 */ /* 0x001f280000300a00 */
[----:B------:R-:W4:Y:S01]  /*4d5e0*/  LDL.LU.64 R20, [R1+0x20a0] ;  /* 0x0020a00001147983 */ /* 0x000f220000300a00 */
[----:B-----5:R-:W-:-:S02]  /*4d5f0*/  F2FP.F16.E4M3.UNPACK_B R8, R8.H1 ;  /* 0x00000008ff08723e */ /* 0x020fc400030006ff */
[----:B------:R-:W-:Y:S02]  /*4d600*/  F2FP.F16.E4M3.UNPACK_B R9, R9.H1 ;  /* 0x00000009ff09723e */ /* 0x000fe400030006ff */
[----:B---3--:R-:W-:Y:S02]  /*4d610*/  F2FP.F16.E4M3.UNPACK_B R4, R10.H1 ;  /* 0x0000000aff04723e */ /* 0x008fe400030006ff */
[----:B------:R-:W-:Y:S01]  /*4d620*/  F2FP.F16.E4M3.UNPACK_B R5, R11.H1 ;  /* 0x0000000bff05723e */ /* 0x000fe200030006ff */
[----:B------:R-:W-:Y:S04]  /*4d630*/  STL [R1+0x18], R8 ;  /* 0x0000180801007387 */ /* 0x000fe80000100800 */
[----:B------:R4:W-:Y:S02]  /*4d640*/  STL [R1+0x1c], R9 ;  /* 0x00001c0901007387 */ /* 0x0009e40000100800 */
[----:B----4-:R-:W-:Y:S02]  /*4d650*/  HMMA.16816.F32 R8, R12, R8, R20 ;  /* 0x000000080c08723c */ /* 0x010fe40000001814 */
[----:B------:R-:W3:Y:S04]  /*4d660*/  LDL.LU.64 R22, [R1+0x2098] ;  /* 0x0020980001167983 */ /* 0x000ee80000300a00 */
[----:B------:R-:W3:-:S15]  /*4d670*/  LDL.LU.64 R20, [R1+0x2090] ;  /* 0x0020900001147983 */ /* 0x000ede0000300a00 */
[----:B------:R-:W-:-:S02]  /*4d680*/  NOP ;  /* 0x0000000000007918 */ /* 0x000fc40000000000 */
[----:B------:R-:W-:Y:S04]  /*4d690*/  STL.64 [R1+0x3e0], R8 ;  /* 0x0003e00801007387 */ /* 0x000fe80000100a00 */
[----:B------:R0:W-:Y:S04]  /*4d6a0*/  STL.64 [R1+0x3e8], R10 ;  /* 0x0003e80a01007387 */ /* 0x0001e80000100a00 */
[----:B0-----:R-:W4:Y:S04]  /*4d6b0*/  LDL.LU.64 R10, [R1+0x2088] ;  /* 0x00208800010a7983 */ /* 0x001f280000300a00 */
[----:B------:R-:W4:Y:S04]  /*4d6c0*/  LDL.LU.64 R8, [R1+0x2080] ;  /* 0x0020800001087983 */ /* 0x000f280000300a00 */
        /* <DEDUP_REMOVED lines=19> */
[----:B--2---:R-:W-:-:S03]  /*4d800*/  F2FP.F16.E4M3.UNPACK_B R5, R26.H1 ;  /* 0x0000001aff05723e */ /* 0x004fc600030006ff */
[----:B------:R-:W-:Y:S04]  /*4d810*/  STL [R1], R4 ;  /* 0x0000000401007387 */ /* 0x000fe80000100800 */
[----:B------:R4:W-:Y:S01]  /*4d820*/  STL [R1+0x4], R5 ;  /* 0x0000040501007387 */ /* 0x0009e20000100800 */
[----:B------:R-:W-:Y:S02]  /*4d830*/  F2FP.F16.E4M3.UNPACK_B R2, R2.H1 ;  /* 0x00000002ff02723e */ /* 0x000fe400030006ff */
[----:B------:R-:W-:-:S07]  /*4d840*/  F2FP.F16.E4M3.UNPACK_B R3, R3.H1 ;  /* 0x00000003ff03723e */ /* 0x000fce00030006ff */
[C---:B---3--:R-:W-:Y:S06]  /*4d850*/  HMMA.16816.F32 R20, R12.reuse, R2, R20 ;  /* 0x000000020c14723c */ /* 0x048fec0000001814 */
[----:B----4-:R-:W-:Y:S01]  /*4d860*/  HMMA.16816.F32 R4, R12, R4, R8 ;  /* 0x000000040c04723c */ /* 0x010fe20000001808 */
[----:B------:R-:W2:Y:S04]  /*4d870*/  LDL.LU.64 R10, [R1+0x2058] ;  /* 0x00205800010a7983 */ /* 0x000ea80000300a00 */
[----:B------:R-:W2:-:S15]  /*4d880*/  LDL.LU.64 R8, [R1+0x2050] ;  /* 0x0020500001087983 */ /* 0x000e9e0000300a00 */
[----:B------:R-:W-:-:S03]  /*4d890*/  NOP ;  /* 0x0000000000007918 */ /* 0x000fc60000000000 */
[----:B------:R0:W-:Y:S04]  /*4d8a0*/  STL.64 [R1+0x560], R4 ;  /* 0x0005600401007387 */ /* 0x0001e80000100a00 */
[----:B------:R1:W-:Y:S04]  /*4d8b0*/  STL.64 [R1+0x568], R6 ;  /* 0x0005680601007387 */ /* 0x0003e80000100a00 */
[----:B------:R-:W-:Y:S04]  /*4d8c0*/  STL.64 [R1+0x550], R20 ;  /* 0x0005501401007387 */ /* 0x000fe80000100a00 */
[----:B------:R3:W-:Y:S01]  /*4d8d0*/  STL.64 [R1+0x558], R22 ;  /* 0x0005581601007387 */ /* 0x0007e20000100a00 */
[----:B0-----:R-:W-:-:S02]  /*4d8e0*/  F2FP.F16.E4M3.UNPACK_B R4, R27.H1 ;  /* 0x0000001bff04723e */ /* 0x001fc400030006ff */
[----:B------:R-:W-:Y:S02]  /*4d8f0*/  F2FP.F16.E4M3.UNPACK_B R5, R24.H1 ;  /* 0x00000018ff05723e */ /* 0x000fe400030006ff */
[----:B-1----:R-:W-:Y:S01]  /*4d900*/  F2FP.F16.E4M3.UNPACK_B R6, R25.H1 ;  /* 0x00000019ff06723e */ /* 0x002fe200030006ff */
[----:B---3--:R-:W3:Y:S04]  /*4d910*/  LDL.LU.64 R22, [R1+0x2048] ;  /* 0x0020480001167983 */ /* 0x008ee80000300a00 */
[----:B------:R-:W3:Y:S04]  /*4d920*/  LDL.LU.64 R20, [R1+0x2040] ;  /* 0x0020400001147983 */ /* 0x000ee80000300a00 */
[----:B------:R-:W-:Y:S04]  /*4d930*/  STL [R1+0x2014], R2 ;  /* 0x0020140201007387 */ /* 0x000fe80000100800 */
[----:B------:R-:W-:Y:S01]  /*4d940*/  STL [R1+0x2010], R3 ;  /* 0x0020100301007387 */ /* 0x000fe20000100800 */
[----:B--2---:R-:W-:Y:S07]  /*4d950*/  HMMA.16816.F32 R24, R12, R4, R8 ;  /* 0x000000040c18723c */ /* 0x004fee0000001808 */
[----:B------:R-:W-:-:S15]  /*4d960*/  F2FP.F16.E4M3.UNPACK_B R9, R18.H1 ;  /* 0x00000012ff09723e */ /* 0x000fde00030006ff */
[----:B------:R-:W-:-:S01]  /*4d970*/  NOP ;  /* 0x0000000000007918 */ /* 0x000fc20000000000 */
[----:B------:R-:W-:Y:S04]  /*4d980*/  STL.64 [R1+0x540], R24 ;  /* 0x0005401801007387 */ /* 0x000fe80000100a00 */
[----:B------:R-:W-:Y:S04]  /*4d990*/  STL.64 [R1+0x548], R26 ;  /* 0x0005481a01007387 */ /* 0x000fe80000100a00 */
[----:B------:R-:W2:Y:S01]  /*4d9a0*/  LDL.LU R18, [R1+0x32c] ;  /* 0x00032c0001127983 */ /* 0x000ea20000300800 */
[----:B------:R-:W-:-:S07]  /*4d9b0*/  F2FP.F16.E4M3.UNPACK_B R7, R16.H1 ;  /* 0x00000010ff07723e */ /* 0x000fce00030006ff */
[----:B---3--:R-:W-:Y:S01]  /*4d9c0*/  HMMA.16816.F32 R20, R12, R6, R20 ;  /* 0x000000060c14723c */ /* 0x008fe20000001814 */
[----:B------:R-:W-:Y:S02]  /*4d9d0*/  F2FP.F16.E4M3.UNPACK_B R11, R0.H1 ;  /* 0x00000000ff0b723e */ /* 0x000fe400030006ff */
[----:B------:R-:W-:Y:S02]  /*4d9e0*/  F2FP.F16.E4M3.UNPACK_B R8, R17.H1 ;  /* 0x00000011ff08723e */ /* 0x000fe400030006ff */
[----:B------:R-:W-:Y:S01]  /*4d9f0*/  F2FP.F16.E4M3.UNPACK_B R10, R19.H1 ;  /* 0x00000013ff0a723e */ /* 0x000fe200030006ff */
[----:B--2---:R0:W-:-:S15]  /*4da00*/  STL [R1+0x2028], R18 ;  /* 0x0020281201007387 */ /* 0x0041de0000100800 */
[----:B------:R-:W-:-:S02]  /*4da10*/  NOP ;  /* 0x0000000000007918 */ /* 0x000fc40000000000 */
[----:B------:R1:W-:Y:S04]  /*4da20*/  STL.64 [R1+0x530], R20 ;  /* 0x0005301401007387 */ /* 0x0003e80000100a00 */
[----:B------:R-:W-:Y:S04]  /*4da30*/  STL.64 [R1+0x538], R22 ;  /* 0x0005381601007387 */ /* 0x000fe80000100a00 */
[----:B------:R-:W-:Y:S04]  /*4da40*/  STL.64 [R1+0x1f40], R6 ;  /* 0x001f400601007387 */ /* 0x000fe80000100a00 */
[----:B------:R-:W-:Y:S04]  /*4da50*/  STL.64 [R1+0x1f38], R4 ;  /* 0x001f380401007387 */ /* 0x000fe80000100a00 */
[----:B0-----:R-:W2:Y:S04]  /*4da60*/  LDL.LU R18, [R1+0x1d88] ;  /* 0x001d880001127983 */ /* 0x001ea80000300800 */
[----:B------:R-:W3:Y:S04]  /*4da70*/  LDL.LU R16, [R1+0x1d84] ;  /* 0x001d840001107983 */ /* 0x000ee80000300800 */
[----:B-1----:R-:W4:Y:S04]  /*4da80*/  LDL.LU R20, [R1+0x358] ;  /* 0x0003580001147983 */ /* 0x002f280000300800 */
[----:B------:R-:W5:Y:S04]  /*4da90*/  LDL.LU R21, [R1+0x35c] ;  /* 0x00035c0001157983 */ /* 0x000f680000300800 */
[----:B------:R-:W5:Y:S04]  /*4daa0*/  LDL.LU R2, [R1+0x1d9c] ;  /* 0x001d9c0001027983 */ /* 0x000f680000300800 */
[----:B------:R-:W5:Y:S04]  /*4dab0*/  LDL.LU R0, [R1+0x1d8c] ;  /* 0x001d8c0001007983 */ /* 0x000f680000300800 */
[----:B------:R-:W5:Y:S04]  /*4dac0*/  LDL.LU R3, [R1+0x1d98] ;  /* 0x001d980001037983 */ /* 0x000f680000300800 */
[----:B------:R-:W3:Y:S04]  /*4dad0*/  LDL.LU R17, [R1+0x1d94] ;  /* 0x001d940001117983 */ /* 0x000ee80000300800 */
[----:B------:R-:W5:Y:S04]  /*4dae0*/  LDL.LU R28, [R1+0x1da0] ;  /* 0x001da000011c7983 */ /* 0x000f680000300800 */
[----:B------:R-:W2:Y:S04]  /*4daf0*/  LDL.LU R19, [R1+0x1d90] ;  /* 0x001d900001137983 */ /* 0x000ea80000300800 */
[----:B--2---:R-:W-:Y:S04]  /*4db00*/  STL.64 [R1+0x2038], R18 ;  /* 0x0020381201007387 */ /* 0x004fe80000100a00 */
[----:B---3--:R0:W-:Y:S04]  /*4db10*/  STL.64 [R1+0x2030], R16 ;  /* 0x0020301001007387 */ /* 0x0081e80000100a00 */
[----:B0-----:R-:W2:Y:S04]  /*4db20*/  LDL.LU R16, [R1+0x190] ;  /* 0x0001900001107983 */ /* 0x001ea80000300800 */
[----:B------:R-:W2:Y:S04]  /*4db30*/  LDL.LU R17, [R1+0x194] ;  /* 0x0001940001117983 */ /* 0x000ea80000300800 */
        /* <DEDUP_REMOVED lines=14> */
[C---:B--2---:R-:W-:Y:S03]  /*4dc20*/  HMMA.16816.F32 R16, R12.reuse, R8, R16 ;  /* 0x000000080c10723c */ /* 0x044fe60000001810 */
[----:B-----5:R-:W-:Y:S04]  /*4dc30*/  STL.64 [R1+0x2020], R26 ;  /* 0x0020201a01007387 */ /* 0x020fe80000100a00 */
[----:B----4-:R0:W-:Y:S04]  /*4dc40*/  STL.64 [R1+0x2018], R24 ;  /* 0x0020181801007387 */ /* 0x0101e80000100a00 */
[----:B0-----:R-:W2:Y:S04]  /*4dc50*/  LDL.LU R24, [R1+0x1b0] ;  /* 0x0001b00001187983 */ /* 0x001ea80000300800 */
[----:B------:R-:W2:Y:S04]  /*4dc60*/  LDL.LU R25, [R1+0x1b4] ;  /* 0x0001b40001197983 */ /* 0x000ea80000300800 */
[----:B------:R-:W2:Y:S04]  /*4dc70*/  LDL.LU R26, [R1+0x1b8] ;  /* 0x0001b800011a7983 */ /* 0x000ea80000300800 */
[----:B------:R-:W2:Y:S04]  /*4dc80*/  LDL.LU R27, [R1+0x1bc] ;  /* 0x0001bc00011b7983 */ /* 0x000ea80000300800 */
[----:B------:R-:W4:Y:S04]  /*4dc90*/  LDL.LU R29, [R1+0x328] ;  /* 0x00032800011d7983 */ /* 0x000f280000300800 */
[----:B------:R-:W5:Y:S04]  /*4dca0*/  LDL.LU R4, [R1+0x240] ;  /* 0x0002400001047983 */ /* 0x000f680000300800 */
[----:B------:R-:W5:Y:S04]  /*4dcb0*/  LDL.LU R5, [R1+0x244] ;  /* 0x0002440001057983 */ /* 0x000f680000300800 */
[----:B------:R-:W3:Y:S04]  /*4dcc0*/  LDL.LU R6, [R1+0x248] ;  /* 0x0002480001067983 */ /* 0x000ee80000300800 */
[----:B------:R-:W3:Y:S04]  /*4dcd0*/  LDL.LU R7, [R1+0x24c] ;  /* 0x00024c0001077983 */ /* 0x000ee80000300800 */
[----:B---3--:R-:W-:Y:S04]  /*4dce0*/  STL.64 [R1+0x1ff8], R6 ;  /* 0x001ff80601007387 */ /* 0x008fe80000100a00 */
[----:B-----5:R0:W-:Y:S04]  /*4dcf0*/  STL.64 [R1+0x1ff0], R4 ;  /* 0x001ff00401007387 */ /* 0x0201e80000100a00 */
[----:B0-----:R-:W3:Y:S04]  /*4dd00*/  LDL.LU R4, [R1+0x230] ;  /* 0x0002300001047983 */ /* 0x001ee80000300800 */
[----:B------:R-:W3:Y:S04]  /*4dd10*/  LDL.LU R5, [R1+0x234] ;  /* 0x0002340001057983 */ /* 0x000ee80000300800 */
[----:B------:R-:W3:Y:S04]  /*4dd20*/  LDL.LU R6, [R1+0x238] ;  /* 0x0002380001067983 */ /* 0x000ee80000300800 */
[----:B------:R-:W3:Y:S04]  /*4dd30*/  LDL.LU R7, [R1+0x23c] ;  /* 0x00023c0001077983 */ /* 0x000ee80000300800 */
[----:B------:R-:W-:Y:S04]  /*4dd40*/  STL.64 [R1+0x520], R16 ;  /* 0x0005201001007387 */ /* 0x000fe80000100a00 */
[----:B------:R0:W-:Y:S04]  /*4dd50*/  STL.64 [R1+0x528], R18 ;  /* 0x0005281201007387 */ /* 0x0001e80000100a00 */
[----:B0-----:R-:W5:Y:S04]  /*4dd60*/  LDL.LU.64 R18, [R1+0x2038] ;  /* 0x0020380001127983 */ /* 0x001f680000300a00 */
[----:B------:R-:W5:Y:S01]  /*4dd70*/  LDL.LU.64 R16, [R1+0x2030] ;  /* 0x0020300001107983 */ /* 0x000f620000300a00 */
[----:B--2---:R-:W-:Y:S01]  /*4dd80*/  HMMA.16816.F32 R24, R12, R10, R24 ;  /* 0x0000000a0c18723c */ /* 0x004fe20000001818 */
[----:B------:R-:W-:Y:S01]  /*4dd90*/  F2FP.F16.E4M3.UNPACK_B R20, R20.H1 ;  /* 0x00000014ff14723e */ /* 0x000fe200030006ff */
[----:B-----5:R-:W-:-:S02]  /*4dda0*/  IMAD R16, R16, 0x100, R18 ;  /* 0x0000010010107824 */ /* 0x020fc400078e0212 */
[----:B------:R-:W2:-:S15]  /*4ddb0*/  LDL.LU R18, [R1+0x2028] ;  /* 0x0020280001127983 */ /* 0x000e9e0000300800 */
[----:B------:R-:W-:-:S04]  /*4ddc0*/  NOP ;  /* 0x0000000000007918 */ /* 0x000fc80000000000 */
[----:B------:R-:W-:Y:S04]  /*4ddd0*/  STL.64 [R1+0x510], R24 ;  /* 0x0005101801007387 */ /* 0x000fe80000100a00 */
[----:B------:R0:W-:Y:S04]  /*4dde0*/  STL.64 [R1+0x518], R26 ;  /* 0x0005181a01007387 */ /* 0x0001e80000100a00 */
[----:B0-----:R-:W5:Y:S04]  /*4ddf0*/  LDL.LU.64 R26, [R1+0x2020] ;  /* 0x00202000011a7983 */ /* 0x001f680000300a00 */
[----:B------:R-:W5:Y:S01]  /*4de00*/  LDL.LU.64 R24, [R1+0x2018] ;  /* 0x0020180001187983 */ /* 0x000f620000300a00 */
[----:B------:R-:W-:-:S02]  /*4de10*/  F2FP.F16.E4M3.UNPACK_B R21, R21.H1 ;  /* 0x00000015ff15723e */ /* 0x000fc400030006ff */
[----:B------:R-:W-:Y:S02]  /*4de20*/  F2FP.F16.E4M3.UNPACK_B R22, R22.H1 ;  /* 0x00000016ff16723e */ /* 0x000fe400030006ff */
[----:B------:R-:W-:Y:S01]  /*4de30*/  F2FP.F16.E4M3.UNPACK_B R23, R23.H1 ;  /* 0x00000017ff17723e */ /* 0x000fe200030006ff */
[----:B------:R-:W-:Y:S04]  /*4de40*/  STL.64 [R1+0x1f20], R10 ;  /* 0x001f200a01007387 */ /* 0x000fe80000100a00 */
[----:B------:R0:W-:Y:S02]  /*4de50*/  STL.64 [R1+0x1f18], R8 ;  /* 0x001f180801007387 */ /* 0x0001e40000100a00 */
[----:B---3--:R-:W-:Y:S01]  /*4de60*/  HMMA.16816.F32 R4, R12, R22, R4 ;  /* 0x000000160c04723c */ /* 0x008fe20000001804 */
[----:B------:R-:W-:-:S02]  /*4de70*/  IMAD R0, R0, 0x100, R2 ;  /* 0x0000010000007824 */ /* 0x000fc400078e0202 */
[----:B------:R-:W-:Y:S01]  /*4de80*/  IMAD R17, R17, 0x100, R3 ;  /* 0x0000010011117824 */ /* 0x000fe200078e0203 */
[----:B0-----:R-:W3:Y:S04]  /*4de90*/  LDL.LU R8, [R1+0x250] ;  /* 0x0002500001087983 */ /* 0x001ee80000300800 */
[----:B------:R-:W3:Y:S04]  /*4dea0*/  LDL.LU R9, [R1+0x254] ;  /* 0x0002540001097983 */ /* 0x000ee80000300800 */
[----:B------:R-:W3:Y:S04]  /*4deb0*/  LDL.LU R10, [R1+0x258] ;  /* 0x00025800010a7983 */ /* 0x000ee80000300800 */
[----:B------:R-:W3:Y:S04]  /*4dec0*/  LDL.LU R11, [R1+0x25c] ;  /* 0x00025c00010b7983 */ /* 0x000ee80000300800 */
[----:B------:R-:W3:Y:S04]  /*4ded0*/  LDL.LU R2, [R1+0x2014] ;  /* 0x0020140001027983 */ /* 0x000ee80000300800 */
[----:B------:R-:W3:Y:S01]  /*4dee0*/  LDL.LU R3, [R1+0x2010] ;  /* 0x0020100001037983 */ /* 0x000ee20000300800 */
[----:B-----5:R-:W-:-:S15]  /*4def0*/  HMMA.16816.F32 R24, R12, R20, R24 ;  /* 0x000000140c18723c */ /* 0x020fde0000001818 */
[----:B------:R-:W-:-:S08]  /*4df00*/  NOP ;  /* 0x0000000000007918 */ /* 0x000fd00000000000 */
[----:B------:R-:W-:Y:S04]  /*4df10*/  STL.64 [R1+0x590], R24 ;  /* 0x0005901801007387 */ /* 0x000fe80000100a00 */
[----:B------:R0:W-:Y:S04]  /*4df20*/  STL.64 [R1+0x598], R26 ;  /* 0x0005981a01007387 */ /* 0x0001e80000100a00 */
[----:B0-----:R-:W5:Y:S04]  /*4df30*/  LDL.LU.64 R26, [R1+0x2008] ;  /* 0x00200800011a7983 */ /* 0x001f680000300a00 */
[----:B------:R-:W3:Y:S04]  /*4df40*/  LDL.LU.64 R24, [R1+0x2000] ;  /* 0x0020000001187983 */ /* 0x000ee80000300a00 */
[----:B------:R-:W-:Y:S04]  /*4df50*/  STL.64 [R1+0x5a0], R4 ;  /* 0x0005a00401007387 */ /* 0x000fe80000100a00 */
[----:B------:R0:W-:Y:S04]  /*4df60*/  STL.64 [R1+0x5a8], R6 ;  /* 0x0005a80601007387 */ /* 0x0001e80000100a00 */
[----:B0-----:R-:W5:Y:S04]  /*4df70*/  LDL.LU.64 R6, [R1+0x1ff8] ;  /* 0x001ff80001067983 */ /* 0x001f680000300a00 */
[----:B------:R-:W5:Y:S01]  /*4df80*/  LDL.LU.64 R4, [R1+0x1ff0] ;  /* 0x001ff00001047983 */ /* 0x000f620000300a00 */
[----:B------:R-:W-:Y:S01]  /*4df90*/  IMAD R19, R19, 0x100, R28 ;  /* 0x0000010013137824 */ /* 0x000fe200078e021c */
[----:B----4-:R-:W-:-:S02]  /*4dfa0*/  F2FP.F16.E4M3.UNPACK_B R28, R29.H1 ;  /* 0x0000001dff1c723e */ /* 0x010fc400030006ff */
[----:B--2---:R-:W-:Y:S02]  /*4dfb0*/  F2FP.F16.E4M3.UNPACK_B R29, R18.H1 ;  /* 0x00000012ff1d723e */ /* 0x004fe400030006ff */
[----:B------:R-:W-:Y:S02]  /*4dfc0*/  F2FP.F16.E4M3.UNPACK_B R18, R0 ;  /* 0x00000000ff12723e */ /* 0x000fe400020006ff */
[----:B------:R-:W-:Y:S01]  /*4dfd0*/  F2FP.F16.E4M3.UNPACK_B R19, R19 ;  /* 0x00000013ff13723e */ /* 0x000fe200020006ff */
[----:B------:R-:W-:Y:S01]  /*4dfe0*/  STL.64 [R1+0x1f00], R22 ;  /* 0x001f001601007387 */ /* 0x000fe20000100a00 */
[----:B------:R-:W-:Y:S02]  /*4dff0*/  F2FP.F16.E4M3.UNPACK_B R16, R16 ;  /* 0x00000010ff10723e */ /* 0x000fe400020006ff */
[----:B------:R-:W-:Y:S01]  /*4e000*/  F2FP.F16.E4M3.UNPACK_B R17, R17 ;  /* 0x00000011ff11723e */ /* 0x000fe200020006ff */
[----:B------:R0:W-:Y:S04]  /*4e010*/  STL.64 [R1+0x1ef8], R20 ;  /* 0x001ef81401007387 */ /* 0x0001e80000100a00 */
[----:B------:R-:W-:Y:S01]  /*4e020*/  STL.64 [R1+0x1fe8], R18 ;  /* 0x001fe81201007387 */ /* 0x000fe20000100a00 */
[----:B------:R-:W1:Y:S01]  /*4e030*/  LDC R0, c[0x0][0x230] ;  /* 0x00008c00ff007b82 */ /* 0x000e620000000800 */
[----:B---3--:R-:W-:-:S02]  /*4e040*/  F2FP.F16.E4M3.UNPACK_B R24, R24.H1 ;  /* 0x00000018ff18723e */ /* 0x008fc400030006ff */
[----:B------:R-:W-:Y:S02]  /*4e050*/  F2FP.F16.E4M3.UNPACK_B R25, R25.H1 ;  /* 0x00000019ff19723e */ /* 0x000fe400030006ff */
[----:B-----5:R-:W-:Y:S02]  /*4e060*/  F2FP.F16.E4M3.UNPACK_B R26, R26.H1 ;  /* 0x0000001aff1a723e */ /* 0x020fe400030006ff */
[----:B------:R-:W-:-:S03]  /*4e070*/  F2FP.F16.E4M3.UNPACK_B R27, R27.H1 ;  /* 0x0000001bff1b723e */ /* 0x000fc600030006ff */
[C---:B------:R-:W-:Y:S06]  /*4e080*/  HMMA.16816.F32 R8, R12.reuse, R24, R8 ;  /* 0x000000180c08723c */ /* 0x040fec0000001808 */
[----:B------:R-:W-:-:S15]  /*4e090*/  HMMA.16816.F32 R4, R12, R26, R4 ;  /* 0x0000001a0c04723c */ /* 0x000fde0000001804 */
[----:B------:R-:W-:-:S02]  /*4e0a0*/  NOP ;  /* 0x0000000000007918 */ /* 0x000fc40000000000 */
[----:B------:R2:W-:Y:S04]  /*4e0b0*/  STL.64 [R1+0x580], R8 ;  /* 0x0005800801007387 */ /* 0x0005e80000100a00 */
[----:B------:R3:W-:Y:S04]  /*4e0c0*/  STL.64 [R1+0x588], R10 ;  /* 0x0005880a01007387 */ /* 0x0007e80000100a00 */
[----:B------:R-:W-:Y:S04]  /*4e0d0*/  STL.64 [R1+0x1fe0], R16 ;  /* 0x001fe01001007387 */ /* 0x000fe80000100a00 */
[----:B0-----:R-:W4:Y:S04]  /*4e0e0*/  LDL.LU R20, [R1+0xb0] ;  /* 0x0000b00001147983 */ /* 0x001f280000300800 */
[----:B------:R0:W-:Y:S04]  /*4e0f0*/  STL.64 [R1+0x570], R4 ;  /* 0x0005700401007387 */ /* 0x0001e80000100a00 */
[----:B------:R5:W-:Y:S04]  /*4e100*/  STL.64 [R1+0x578], R6 ;  /* 0x0005780601007387 */ /* 0x000be80000100a00 */
[----:B------:R-:W4:Y:S04]  /*4e110*/  LDL.LU R21, [R1+0xb4] ;  /* 0x0000b40001157983 */ /* 0x000f280000300800 */
[----:B------:R-:W4:Y:S04]  /*4e120*/  LDL.LU R22, [R1+0xb8] ;  /* 0x0000b80001167983 */ /* 0x000f280000300800 */
[----:B------:R-:W4:Y:S04]  /*4e130*/  LDL.LU R23, [R1+0xbc] ;  /* 0x0000bc0001177983 */ /* 0x000f280000300800 */
[----:B--2---:R-:W2:Y:S04]  /*4e140*/  LDL.LU R8, [R1+0x100] ;  /* 0x0001000001087983 */ /* 0x004ea80000300800 */
[----:B------:R-:W2:Y:S04]  /*4e150*/  LDL.LU R9, [R1+0x104] ;  /* 0x0001040001097983 */ /* 0x000ea80000300800 */
[----:B---3--:R-:W3:Y:S04]  /*4e160*/  LDL.LU R10, [R1+0x108] ;  /* 0x00010800010a7983 */ /* 0x008ee80000300800 */
[----:B------:R-:W3:Y:S04]  /*4e170*/  LDL.LU R11, [R1+0x10c] ;  /* 0x00010c00010b7983 */ /* 0x000ee80000300800 */
[----:B0-----:R-:W4:Y:S04]  /*4e180*/  LDL.LU R4, [R1+0x140] ;  /* 0x0001400001047983 */ /* 0x001f280000300800 */
[----:B------:R-:W4:Y:S04]  /*4e190*/  LDL.LU R5, [R1+0x144] ;  /* 0x0001440001057983 */ /* 0x000f280000300800 */
[----:B-----5:R-:W5:Y:S04]  /*4e1a0*/  LDL.LU R6, [R1+0x148] ;  /* 0x0001480001067983 */ /* 0x020f680000300800 */
        /* <DEDUP_REMOVED lines=76> */
[----:B------:R-:W4:Y:S04]  /*4e670*/  LDL.LU R26, [R1+0x78] ;  /* 0x00007800011a7983 */ /* 0x000f280000300800 */
[----:B------:R-:W4:Y:S01]  /*4e680*/  LDL.LU R27, [R1+0x7c] ;  /* 0x00007c00011b7983 */ /* 0x000f220000300800 */
[----:B-----5:R-:W-:Y:S03]  /*4e690*/  HMMA.16816.F32 R12, R12, R28, R16 ;  /* 0x0000001c0c0c723c */ /* 0x020fe60000001810 */
        /* <DEDUP_REMOVED lines=11> */
[----:B-----5:R-:W5:Y:S04]  /*4e750*/  LDL.LU R14, [R1+0xb40] ;  /* 0x000b4000010e7983 */ /* 0x020f680000300800 */
[----:B------:R-:W5:Y:S01]  /*4e760*/  LDL.LU R15, [R1+0x1d20] ;  /* 0x001d2000010f7983 */ /* 0x000f620000300800 */
[----:B----4-:R-:W-:Y:S03]  /*4e770*/  HMMA.16816.F32 R4, R16, R4, R8 ;  /* 0x000000041004723c */ /* 0x010fe60000001808 */
[----:B------:R-:W4:Y:S04]  /*4e780*/  LDL.LU.64 R10, [R1+0x1fd8] ;  /* 0x001fd800010a7983 */ /* 0x000f280000300a00 */
[----:B------:R-:W4:-:S15]  /*4e790*/  LDL.LU.64 R8, [R1+0x1fd0] ;  /* 0x001fd00001087983 */ /* 0x000f1e0000300a00 */
[----:B------:R-:W-:-:S01]  /*4e7a0*/  NOP ;  /* 0x0000000000007918 */ /* 0x000fc20000000000 */
        /* <DEDUP_REMOVED lines=44> */
[----:B------:R-:W4:Y:S02]  /*4ea70*/  LDL.LU.64 R4, [R1+0x1f38] ;  /* 0x001f380001047983 */ /* 0x000f240000300a00 */
[----:B----4-:R-:W-:-:S15]  /*4ea80*/  HMMA.16816.F32 R8, R16, R4, R8 ;  /* 0x000000041008723c */ /* 0x010fde0000001808 */
[----:B------:R-:W-:-:S08]  /*4ea90*/  NOP ;  /* 0x0000000000007918 */ /* 0x000fd00000000000 */
[----:B------:R-:W-:Y:S04]  /*4eaa0*/  STL.64 [R1+0x460], R8 ;  /* 0x0004600801007387 */ /* 0x000fe80000100a00 */
[----:B------:R0:W-:Y:S04]  /*4eab0*/  STL.64 [R1+0x468], R10 ;  /* 0x0004680a01007387 */ /* 0x0001e80000100a00 */
[----:B0-----:R-:W2:Y:S04]  /*4eac0*/  LDL.LU.64 R10, [R1+0x1f30] ;  /* 0x001f3000010a7983 */ /* 0x001ea80000300a00 */
[----:B------:R-:W2:Y:S02]  /*4ead0*/  LDL.LU.64 R8, [R1+0x1f28] ;  /* 0x001f280001087983 */ /* 0x000ea40000300a00 */
[----:B--2---:R-:W-:Y:S02]  /*4eae0*/  HMMA.16816.F32 R4, R16, R6, R8 ;  /* 0x000000061004723c */ /* 0x004fe40000001808 */
[----:B------:R-:W2:Y:S04]  /*4eaf0*/  LDL.LU.64 R10, [R1+0x1f20] ;  /* 0x001f2000010a7983 */ /* 0x000ea80000300a00 */
[----:B------:R-:W4:-:S15]  /*4eb00*/  LDL.LU.64 R8, [R1+0x1f18] ;  /* 0x001f180001087983 */ /* 0x000f1e0000300a00 */
[----:B------:R-:W-:-:S02]  /*4eb10*/  NOP ;  /* 0x0000000000007918 */ /* 0x000fc40000000000 */
[----:B------:R0:W-:Y:S04]  /*4eb20*/  STL.64 [R1+0x450], R4 ;  /* 0x0004500401007387 */ /* 0x0001e80000100a00 */
[----:B------:R1:W-:Y:S04]  /*4eb30*/  STL.64 [R1+0x458], R6 ;  /* 0x0004580601007387 */ /* 0x0003e80000100a00 */
[----:B0-----:R-:W5:Y:S04]  /*4eb40*/  LDL.LU R4, [R1+0x30] ;  /* 0x0000300001047983 */ /* 0x001f680000300800 */
[----:B------:R-:W5:Y:S04]  /*4eb50*/  LDL.LU R5, [R1+0x34] ;  /* 0x0000340001057983 */ /* 0x000f680000300800 */
[----:B-1----:R-:W5:Y:S04]  /*4eb60*/  LDL.LU R6, [R1+0x38] ;  /* 0x0000380001067983 */ /* 0x002f680000300800 */
[----:B------:R-:W5:Y:S01]  /*4eb70*/  LDL.LU R7, [R1+0x3c] ;  /* 0x00003c0001077983 */ /* 0x000f620000300800 */
        /* <DEDUP_REMOVED lines=12> */
[----:B0-----:R-:W4:Y:S04]  /*4ec40*/  LDL.LU R8, [R1+0x40] ;  /* 0x0000400001087983 */ /* 0x001f280000300800 */
[----:B------:R-:W4:Y:S04]  /*4ec50*/  LDL.LU R9, [R1+0x44] ;  /* 0x0000440001097983 */ /* 0x000f280000300800 */
[----:B-1----:R-:W4:Y:S04]  /*4ec60*/  LDL.LU R10, [R1+0x48] ;  /* 0x00004800010a7983 */ /* 0x002f280000300800 */
[----:B------:R-:W4:Y:S01]  /*4ec70*/  LDL.LU R11, [R1+0x4c] ;  /* 0x00004c00010b7983 */ /* 0x000f220000300800 */
[----:B---3--:R-:W-:-:S15]  /*4ec80*/  HMMA.16816.F32 R24, R16, R20, R24 ;  /* 0x000000141018723c */ /* 0x008fde0000001818 */
[----:B------:R-:W-:-:S08]  /*4ec90*/  NOP ;  /* 0x0000000000007918 */ /* 0x000fd00000000000 */
[----:B------:R-:W-:Y:S04]  /*4eca0*/  STL.64 [R1+0x270], R24 ;  /* 0x0002701801007387 */ /* 0x000fe80000100a00 */
[----:B------:R0:W-:Y:S04]  /*4ecb0*/  STL.64 [R1+0x278], R26 ;  /* 0x0002781a01007387 */ /* 0x0001e80000100a00 */
[----:B0-----:R-:W2:Y:S04]  /*4ecc0*/  LDL.LU.64 R26, [R1+0x1ef0] ;  /* 0x001ef000011a7983 */ /* 0x001ea80000300a00 */
[----:B------:R-:W2:Y:S02]  /*4ecd0*/  LDL.LU.64 R24, [R1+0x1ee8] ;  /* 0x001ee80001187983 */ /* 0x000ea40000300a00 */
[----:B--2---:R-:W-:Y:S02]  /*4ece0*/  HMMA.16816.F32 R20, R16, R22, R24 ;  /* 0x000000161014723c */ /* 0x004fe40000001818 */
[----:B------:R-:W4:Y:S04]  /*4ecf0*/  LDL.LU.64 R26, [R1+0x1ee0] ;  /* 0x001ee000011a7983 */ /* 0x000f280000300a00 */
[----:B------:R-:W2:-:S15]  /*4ed00*/  LDL.LU.64 R24, [R1+0x1ed8] ;  /* 0x001ed80001187983 */ /* 0x000e9e0000300a00 */
[----:B------:R-:W-:-:S02]  /*4ed10*/  NOP ;  /* 0x0000000000007918 */ /* 0x000fc40000000000 */
[----:B------:R0:W-:Y:S04]  /*4ed20*/  STL.64 [R1+0x260], R20 ;  /* 0x0002601401007387 */ /* 0x0001e80000100a00 */
[----:B------:R1:W-:Y:S04]  /*4ed30*/  STL.64 [R1+0x268], R22 ;  /* 0x0002681601007387 */ /* 0x0003e80000100a00 */
[----:B0-----:R-:W2:Y:S04]  /*4ed40*/  LDL.LU R20, [R1+0x50] ;  /* 0x0000500001147983 */ /* 0x001ea80000300800 */
[----:B------:R-:W2:Y:S04]  /*4ed50*/  LDL.LU R21, [R1+0x54] ;  /* 0x0000540001157983 */ /* 0x000ea80000300800 */
[----:B-1----:R-:W2:Y:S04]  /*4ed60*/  LDL.LU R22, [R1+0x58] ;  /* 0x0000580001167983 */ /* 0x002ea80000300800 */
[----:B------:R-:W2:Y:S01]  /*4ed70*/  LDL.LU R23, [R1+0x5c] ;  /* 0x00005c0001177983 */ /* 0x000ea20000300800 */
[----:B-----5:R-:W-:Y:S01]  /*4ed80*/  HMMA.16816.F32 R4, R16, R28, R4 ;  /* 0x0000001c1004723c */ /* 0x020fe20000001804 */
[----:B------:R-:W-:-:S05]  /*4ed90*/  VIADD R0, R0, 0x7f ;  /* 0x0000007f00007836 */ /* 0x000fca0000000000 */
[----:B------:R-:W-:Y:S01]  /*4eda0*/  SHF.R.S32.HI R2, RZ, 0x1f, R0 ;  /* 0x0000001fff027819 */ /* 0x000fe20000011400 */
[----:B------:R-:W-:-:S03]  /*4edb0*/  UIADD3 UR4, UR4, 0x1, URZ ;  /* 0x0000000104047890 */ /* 0x000fc6000fffe03f */
[----:B------:R-:W-:-:S04]  /*4edc0*/  LEA.HI R0, R2, R0, RZ, 0x7 ;  /* 0x0000000002007211 */ /* 0x000fc800078f38ff */
[----:B------:R-:W-:-:S04]  /*4edd0*/  SHF.R.S32.HI R0, RZ, 0x7, R0 ;  /* 0x00000007ff007819 */ /* 0x000fc80000011400 */
[----:B------:R-:W-:Y:S01]  /*4ede0*/  ISETP.NE.U32.AND P0, PT, R0, UR4, PT ;  /* 0x0000000400007c0c */ /* 0x000fe2000bf05070 */
[C---:B----4-:R-:W-:Y:S06]  /*4edf0*/  HMMA.16816.F32 R8, R16.reuse, R26, R8 ;  /* 0x0000001a1008723c */ /* 0x050fec0000001808 */
[----:B--2---:R-:W-:-:S15]  /*4ee00*/  HMMA.16816.F32 R20, R16, R24, R20 ;  /* 0x000000181014723c */ /* 0x004fde0000001814 */
[----:B------:R-:W-:-:S08]  /*4ee10*/  NOP ;  /* 0x0000000000007918 */ /* 0x000fd00000000000 */
[----:B------:R-:W-:Y:S04]  /*4ee20*/  STL.64 [R1+0x220], R20 ;  /* 0x0002201401007387 */ /* 0x000fe80000100a00 */
[----:B------:R-:W-:Y:S04]  /*4ee30*/  STL.64 [R1+0x228], R22 ;  /* 0x0002281601007387 */ /* 0x000fe80000100a00 */
[----:B------:R-:W-:Y:S04]  /*4ee40*/  STL.64 [R1+0x310], R8 ;  /* 0x0003100801007387 */ /* 0x000fe80000100a00 */
[----:B------:R-:W-:Y:S04]  /*4ee50*/  STL.64 [R1+0x318], R10 ;  /* 0x0003180a01007387 */ /* 0x000fe80000100a00 */
[----:B------:R-:W-:Y:S04]  /*4ee60*/  STL.64 [R1+0x280], R4 ;  /* 0x0002800401007387 */ /* 0x000fe80000100a00 */
[----:B------:R-:W-:Y:S04]  /*4ee70*/  STL.64 [R1+0x288], R6 ;  /* 0x0002880601007387 */ /* 0x000fe80000100a00 */
[----:B------:R-:W2:Y:S01]  /*4ee80*/  LDL.LU R0, [R1+0x1a04] ;  /* 0x001a040001007983 */ /* 0x000ea20000300800 */
[----:B------:R-:W-:-:S06]  /*4ee90*/  USHF.L.U32 UR12, UR11, 0x7, URZ ;  /* 0x000000070b0c7899 */ /* 0x000fcc000800063f */
[----:B------:R-:W-:Y:S02]  /*4eea0*/  IADD3 R13, P6, R13, UR12, RZ ;  /* 0x0000000c0d0d7c10 */ /* 0x000fe4000ffde0ff */
[----:B------:R-:W-:-:S03]  /*4eeb0*/  IADD3 R14, P5, R14, UR12, RZ ;  /* 0x0000000c0e0e7c10 */ /* 0x000fc6000ffbe0ff */
[----:B------:R-:W-:Y:S04]  /*4eec0*/  STL [R1+0x1a0c], R13 ;  /* 0x001a0c0d01007387 */ /* 0x000fe80000100800 */
[----:B--2---:R0:W-:Y:S04]  /*4eed0*/  STL [R1+0x1ecc], R0 ;  /* 0x001ecc0001007387 */ /* 0x0041e80000100800 */
[----:B------:R-:W-:Y:S04]  /*4eee0*/  STL [R1+0xb40], R14 ;  /* 0x000b400e01007387 */ /* 0x000fe80000100800 */
[----:B0-----:R-:W2:Y:S01]  /*4eef0*/  LDL.LU R0, [R1+0x19f4] ;  /* 0x0019f40001007983 */ /* 0x001ea20000300800 */
[----:B------:R-:W-:-:S06]  /*4ef00*/  USHF.L.U32 UR5, UR10, 0x7, URZ ;  /* 0x000000070a057899 */ /* 0x000fcc000800063f */
[----:B------:R-:W-:-:S05]  /*4ef10*/  IADD3 R15, P1, R15, UR5, RZ ;  /* 0x000000050f0f7c10 */ /* 0x000fca000ff3e0ff */
[----:B------:R-:W-:Y:S04]  /*4ef20*/  STL [R1+0x1d20], R15 ;  /* 0x001d200f01007387 */ /* 0x000fe80000100800 */
        /* <DEDUP_REMOVED lines=30> */
[----:B--2---:R-:W-:-:S05]  /*4f110*/  IADD3 R0, P2, R0, UR12, RZ ;  /* 0x0000000c00007c10 */ /* 0x004fca000ff5e0ff */
[----:B------:R0:W-:Y:S04]  /*4f120*/  STL [R1+0x19fc], R0 ;  /* 0x0019fc0001007387 */ /* 0x0001e80000100800 */
[----:B0-----:R-:W2:Y:S02]  /*4f130*/  LDL.LU R0, [R1+0x1ed0] ;  /* 0x001ed00001007983 */ /* 0x001ea40000300800 */
[----:B--2---:R-:W-:-:S05]  /*4f140*/  IADD3 R0, P3, R0, UR12, RZ ;  /* 0x0000000c00007c10 */ /* 0x004fca000ff7e0ff */
[----:B------:R0:W-:Y:S04]  /*4f150*/  STL [R1+0x19f4], R0 ;  /* 0x0019f40001007387 */ /* 0x0001e80000100800 */
[----:B0-----:R-:W2:Y:S01]  /*4f160*/  LDL.LU R0, [R1+0x1ecc] ;  /* 0x001ecc0001007983 */ /* 0x001ea20000300800 */
[----:B------:R-:W-:Y:S02]  /*4f170*/  USHF.R.S32.HI UR6, URZ, 0x1f, UR5 ;  /* 0x0000001f3f067899 */ /* 0x000fe40008011405 */
[----:B------:R-:W-:-:S04]  /*4f180*/  USHF.R.S32.HI UR13, URZ, 0x1f, UR12 ;  /* 0x0000001f3f0d7899 */ /* 0x000fc8000801140c */
[----:B---3--:R-:W-:Y:S02]  /*4f190*/  IADD3.X R16, R16, UR6, RZ, P1, !PT ;  /* 0x0000000610107c10 */ /* 0x008fe40008ffe4ff */
[----:B----4-:R-:W-:Y:S02]  /*4f1a0*/  IADD3 R17, P1, R17, UR12, RZ ;  /* 0x0000000c11117c10 */ /* 0x010fe4000ff3e0ff */
[----:B-----5:R-:W-:Y:S02]  /*4f1b0*/  IADD3.X R18, R18, UR13, RZ, P6, !PT ;  /* 0x0000000d12127c10 */ /* 0x020fe4000b7fe4ff */
[----:B------:R-:W-:Y:S02]  /*4f1c0*/  IADD3 R19, P6, R19, UR12, RZ ;  /* 0x0000000c13137c10 */ /* 0x000fe4000ffde0ff */
[----:B------:R-:W-:Y:S02]  /*4f1d0*/  IADD3.X R2, R2, UR13, RZ, P5, !PT ;  /* 0x0000000d02027c10 */ /* 0x000fe4000affe4ff */
[----:B------:R-:W-:-:S02]  /*4f1e0*/  IADD3 R26, P5, R26, UR12, RZ ;  /* 0x0000000c1a1a7c10 */ /* 0x000fc4000ffbe0ff */
[----:B------:R-:W-:Y:S02]  /*4f1f0*/  IADD3.X R27, R27, UR13, RZ, P6, !PT ;  /* 0x0000000d1b1b7c10 */ /* 0x000fe4000b7fe4ff */
[----:B------:R-:W-:Y:S02]  /*4f200*/  IADD3 R24, P6, R24, UR12, RZ ;  /* 0x0000000c18187c10 */ /* 0x000fe4000ffde0ff */
[----:B------:R-:W-:Y:S02]  /*4f210*/  IADD3.X R25, R25, UR13, RZ, P2, !PT ;  /* 0x0000000d19197c10 */ /* 0x000fe400097fe4ff */
        /* <DEDUP_REMOVED lines=12> */
[----:B--2---:R-:W-:-:S04]  /*4f2e0*/  IADD3 R0, P4, R0, UR12, RZ ;  /* 0x0000000c00007c10 */ /* 0x004fc8000ff9e0ff */
[----:B------:R-:W-:Y:S01]  /*4f2f0*/  IADD3.X R28, R28, UR13, RZ, P4, !PT ;  /* 0x0000000d1c1c7c10 */ /* 0x000fe2000a7fe4ff */
[----:B------:R0:W-:Y:S04]  /*4f300*/  STL [R1+0x1a04], R0 ;  /* 0x001a040001007387 */ /* 0x0001e80000100800 */
[----:B------:R-:W-:Y:S01]  /*4f310*/  STL [R1+0x1d1c], R16 ;  /* 0x001d1c1001007387 */ /* 0x000fe20000100800 */
[----:B------:R-:W-:-:S03]  /*4f320*/  IADD3 R29, P4, R29, UR12, RZ ;  /* 0x0000000c1d1d7c10 */ /* 0x000fc6000ff9e0ff */
        /* <DEDUP_REMOVED lines=17> */
[----:B------:R-:W-:-:S03]  /*4f440*/  IADD3.X R5, R5, UR13, RZ, P4, !PT ;  /* 0x0000000d05057c10 */ /* 0x000fc6000a7fe4ff */
        /* <DEDUP_REMOVED lines=8> */
[----:B0-----:R-:W2:Y:S01]  /*4f4d0*/  LDL.LU R0, [R1+0x19c0] ;  /* 0x0019c00001007983 */ /* 0x001ea20000300800 */
[----:B------:R-:W-:-:S02]  /*4f4e0*/  IADD3 R13, P1, R13, UR12, RZ ;  /* 0x0000000c0d0d7c10 */ /* 0x000fc4000ff3e0ff */
[----:B------:R-:W-:-:S03]  /*4f4f0*/  IADD3.X R14, R14, UR13, RZ, P6, !PT ;  /* 0x0000000d0e0e7c10 */ /* 0x000fc6000b7fe4ff */
[----:B------:R-:W-:Y:S04]  /*4f500*/  STL [R1+0x1994], R13 ;  /* 0x0019940d01007387 */ /* 0x000fe80000100800 */
[----:B--2---:R0:W-:Y:S04]  /*4f510*/  STL [R1+0x1ec4], R0 ;  /* 0x001ec40001007387 */ /* 0x0041e80000100800 */
[----:B------:R-:W-:Y:S04]  /*4f520*/  STL [R1+0x19d0], R14 ;  /* 0x0019d00e01007387 */ /* 0x000fe80000100800 */
[----:B0-----:R-:W2:Y:S01]  /*4f530*/  LDL.LU R0, [R1+0x1984] ;  /* 0x0019840001007983 */ /* 0x001ea20000300800 */
[----:B------:R-:W-:-:S05]  /*4f540*/  IADD3 R15, P6, R15, UR12, RZ ;  /* 0x0000000c0f0f7c10 */ /* 0x000fca000ffde0ff */
[----:B------:R-:W-:Y:S04]  /*4f550*/  STL [R1+0x19bc], R15 ;  /* 0x0019bc0f01007387 */ /* 0x000fe80000100800 */
[----:B--2---:R0:W-:Y:S04]  /*4f560*/  STL [R1+0x1ec8], R0 ;  /* 0x001ec80001007387 */ /* 0x0041e80000100800 */
[----:B0-----:R-:W2:Y:S04]  /*4f570*/  LDL.LU R0, [R1+0x19c8] ;  /* 0x0019c80001007983 */ /* 0x001ea80000300800 */
[----:B------:R-:W3:Y:S04]  /*4f580*/  LDL.LU R16, [R1+0x19ac] ;  /* 0x0019ac0001107983 */ /* 0x000ee80000300800 */
[----:B------:R-:W4:Y:S04]  /*4f590*/  LDL.LU R17, [R1+0x19b8] ;  /* 0x0019b80001117983 */ /* 0x000f280000300800 */
[----:B------:R-:W5:Y:S04]  /*4f5a0*/  LDL.LU R18, [R1+0x1974] ;  /* 0x0019740001127983 */ /* 0x000f680000300800 */
        /* <DEDUP_REMOVED lines=24> */
[----:B------:R-:W3:Y:S01]  /*4f730*/  LDL.LU R15, [R1+0x1950] ;  /* 0x00195000010f7983 */ /* 0x000ee20000300800 */
[----:B--2---:R-:W-:-:S05]  /*4f740*/  IADD3.X R0, R0, UR13, RZ, P4, !PT ;  /* 0x0000000d00007c10 */ /* 0x004fca000a7fe4ff */
[----:B------:R0:W-:Y:S04]  /*4f750*/  STL [R1+0x19c8], R0 ;  /* 0x0019c80001007387 */ /* 0x0001e80000100800 */
[----:B0-----:R-:W2:Y:S02]  /*4f760*/  LDL.LU R0, [R1+0x1ec8] ;  /* 0x001ec80001007983 */ /* 0x001ea40000300800 */
[----:B--2---:R-:W-:-:S05]  /*4f770*/  IADD3 R0, P4, R0, UR12, RZ ;  /* 0x0000000c00007c10 */ /* 0x004fca000ff9e0ff */
[----:B------:R0:W-:Y:S04]  /*4f780*/  STL [R1+0x1984], R0 ;  /* 0x0019840001007387 */ /* 0x0001e80000100800 */
[----:B0-----:R-:W2:Y:S01]  /*4f790*/  LDL.LU R0, [R1+0x1ec4] ;  /* 0x001ec40001007983 */ /* 0x001ea20000300800 */
[----:B----4-:R-:W-:Y:S02]  /*4f7a0*/  IADD3.X R17, R17, UR13, RZ, P6, !PT ;  /* 0x0000000d11117c10 */ /* 0x010fe4000b7fe4ff */
[----:B-----5:R-:W-:Y:S02]  /*4f7b0*/  IADD3 R18, P6, R18, UR12, RZ ;  /* 0x0000000c12127c10 */ /* 0x020fe4000ffde0ff */
[----:B---3--:R-:W-:Y:S02]  /*4f7c0*/  IADD3.X R19, R19, UR13, RZ, P2, !PT ;  /* 0x0000000d13137c10 */ /* 0x008fe400097fe4ff */
        /* <DEDUP_REMOVED lines=17> */
[----:B--2---:R-:W-:Y:S02]  /*4f8e0*/  IADD3.X R0, R0, UR13, RZ, P5, !PT ;  /* 0x0000000d00007c10 */ /* 0x004fe4000affe4ff */
[----:B------:R-:W-:-:S03]  /*4f8f0*/  IADD3 R16, P5, R16, UR12, RZ ;  /* 0x0000000c10107c10 */ /* 0x000fc6000ffbe0ff */
[----:B------:R0:W-:Y:S04]  /*4f900*/  STL [R1+0x19c0], R0 ;  /* 0x0019c00001007387 */ /* 0x0001e80000100800 */
        /* <DEDUP_REMOVED lines=29> */
[----:B0-----:R-:W2:Y:S01]  /*4fae0*/  LDL.LU R0, [R1+0x1904] ;  /* 0x0019040001007983 */ /* 0x001ea20000300800 */
[----:B------:R-:W-:-:S02]  /*4faf0*/  IADD3.X R13, R13, UR13, RZ, P6, !PT ;  /* 0x0000000d0d0d7c10 */ /* 0x000fc4000b7fe4ff */
[----:B------:R-:W-:-:S03]  /*4fb00*/  IADD3 R14, P6, R14, UR12, RZ ;  /* 0x0000000c0e0e7c10 */ /* 0x000fc6000ffde0ff */
[----:B------:R-:W-:Y:S04]  /*4fb10*/  STL [R1+0x1958], R13 ;  /* 0x0019580d01007387 */ /* 0x000fe80000100800 */
[----:B--2---:R0:W-:Y:S04]  /*4fb20*/  STL [R1+0x1ebc], R0 ;  /* 0x001ebc0001007387 */ /* 0x0041e80000100800 */
[----:B------:R-:W-:Y:S04]  /*4fb30*/  STL [R1+0x1914], R14 ;  /* 0x0019140e01007387 */ /* 0x000fe80000100800 */
[----:B0-----:R-:W2:Y:S01]  /*4fb40*/  LDL.LU R0, [R1+0x1948] ;  /* 0x0019480001007983 */ /* 0x001ea20000300800 */
[----:B------:R-:W-:-:S05]  /*4fb50*/  IADD3.X R15, R15, UR13, RZ, P2, !PT ;  /* 0x0000000d0f0f7c10 */ /* 0x000fca00097fe4ff */
        /* <DEDUP_REMOVED lines=34> */
[----:B--2---:R-:W-:-:S05]  /*4fd80*/  IADD3.X R0, R0, UR13, RZ, P5, !PT ;  /* 0x0000000d00007c10 */ /* 0x004fca000affe4ff */
[----:B------:R0:W-:Y:S04]  /*4fd90*/  STL [R1+0x1948], R0 ;  /* 0x0019480001007387 */ /* 0x0001e80000100800 */
[----:B0-----:R-:W2:Y:S01]  /*4fda0*/  LDL.LU R0, [R1+0x1ebc] ;  /* 0x001ebc0001007983 */ /* 0x001ea20000300800 */
[----:B---3--:R-:W-:Y:S02]  /*4fdb0*/  IADD3.X R16, R16, UR13, RZ, P3, !PT ;  /* 0x0000000d10107c10 */ /* 0x008fe40009ffe4ff */
[----:B----4-:R-:W-:Y:S02]  /*4fdc0*/  IADD3 R17, P3, R17, UR12, RZ ;  /* 0x0000000c11117c10 */ /* 0x010fe4000ff7e0ff */
[----:B-----5:R-:W-:Y:S02]  /*4fdd0*/  IADD3.X R18, R18, UR13, RZ, P2, !PT ;  /* 0x0000000d12127c10 */ /* 0x020fe400097fe4ff */
        /* <DEDUP_REMOVED lines=18> */
[----:B--2---:R-:W-:-:S05]  /*4ff00*/  IADD3 R0, P5, R0, UR12, RZ ;  /* 0x0000000c00007c10 */ /* 0x004fca000ffbe0ff */
[----:B------:R0:W-:Y:S04]  /*4ff10*/  STL [R1+0x1904], R0 ;  /* 0x0019040001007387 */ /* 0x0001e80000100800 */
        /* <DEDUP_REMOVED lines=2904> */
[----:B------:R-:W-:Y:S02]  /*5b4a0*/  IADD3.X R4, R4, UR13, RZ, P1, !PT ;  /* 0x0000000d04047c10 */ /* 0x000fe40008ffe4ff */
[----:B------:R-:W-:Y:S02]  /*5b4b0*/  IADD3 R5, P1, R5, UR12, RZ ;  /* 0x0000000c05057c10 */ /* 0x000fe4000ff3e0ff */
[----:B------:R-:W-:Y:S02]  /*5b4c0*/  IADD3.X R3, R3, UR13, RZ, P4, !PT ;  /* 0x0000000d03037c10 */ /* 0x000fe4000a7fe4ff */
[----:B------:R-:W-:Y:S02]  /*5b4d0*/  IADD3 R12, P2, R12, UR5, RZ ;  /* 0x000000050c0c7c10 */ /* 0x000fe4000ff5e0ff */
        /* <DEDUP_REMOVED lines=95> */
[----:B--2---:R-:W-:-:S05]  /*5bad0*/  IADD3 R0, P3, R0, UR5, RZ ;  /* 0x0000000500007c10 */ /* 0x004fca000ff7e0ff */
[----:B------:R0:W-:Y:S04]  /*5bae0*/  STL [R1+0x1b38], R0 ;  /* 0x001b380001007387 */ /* 0x0001e80000100800 */
        /* <DEDUP_REMOVED lines=94> */
[----:B--2---:R-:W-:Y:S02]  /*5c0d0*/  IADD3.X R0, R0, UR6, RZ, P3, !PT ;  /* 0x0000000600007c10 */ /* 0x004fe40009ffe4ff */
[----:B------:R-:W-:-:S03]  /*5c0e0*/  IADD3 R16, P3, R16, UR5, RZ ;  /* 0x0000000510107c10 */ /* 0x000fc6000ff7e0ff */
[----:B------:R0:W-:Y:S04]  /*5c0f0*/  STL [R1+0x1b64], R0 ;  /* 0x001b640001007387 */ /* 0x0001e80000100800 */
        /* <DEDUP_REMOVED lines=191> */
[----:B------:R-:W-:Y:S02]  /*5ccf0*/  IADD3 R3, P6, R3, UR5, RZ ;  /* 0x0000000503037c10 */ /* 0x000fe4000ffde0ff */
[----:B------:R-:W-:Y:S02]  /*5cd00*/  IADD3.X R12, R12, UR13, RZ, P1, !PT ;  /* 0x0000000d0c0c7c10 */ /* 0x000fe40008ffe4ff */
[----:B------:R-:W-:Y:S02]  /*5cd10*/  IADD3.X R15, R15, UR6, RZ, P2, !PT ;  /* 0x000000060f0f7c10 */ /* 0x000fe400097fe4ff */
[----:B------:R-:W-:-:S02]  /*5cd20*/  IADD3.X R14, R14, UR6, RZ, P3, !PT ;  /* 0x000000060e0e7c10 */ /* 0x000fc40009ffe4ff */
[----:B--2---:R-:W-:Y:S02]  /*5cd30*/  IADD3.X R0, R0, UR6, RZ, P5, !PT ;  /* 0x0000000600007c10 */ /* 0x004fe4000affe4ff */
[----:B------:R-:W-:-:S03]  /*5cd40*/  IADD3 R16, P5, R16, UR5, RZ ;  /* 0x0000000510107c10 */ /* 0x000fc6000ffbe0ff */
        /* <DEDUP_REMOVED lines=28> */
[----:B------:R-:W-:Y:S04]  /*5cf10*/  STL [R1+0x1d10], R5 ;  /* 0x001d100501007387 */ /* 0x000fe80000100800 */
[----:B------:R-:W-:Y:S04]  /*5cf20*/  STL [R1+0x1d0c], R3 ;  /* 0x001d0c0301007387 */ /* 0x000fe80000100800 */
[----:B------:R-:W-:Y:S04]  /*5cf30*/  STL [R1+0x1b04], R12 ;  /* 0x001b040c01007387 */ /* 0x000fe80000100800 */
[----:B------:R-:W-:Y:S04]  /*5cf40*/  STL [R1+0x1cf4], R15 ;  /* 0x001cf40f01007387 */ /* 0x000fe80000100800 */
[----:B------:R-:W-:Y:S04]  /*5cf50*/  STL [R1+0x1ce4], R13 ;  /* 0x001ce40d01007387 */ /* 0x000fe80000100800 */
[----:B------:R0:W-:Y:S04]  /*5cf60*/  STL [R1+0x1cec], R14 ;  /* 0x001cec0e01007387 */ /* 0x0001e80000100800 */
[----:B0-----:R-:W2:Y:S04]  /*5cf70*/  LDL.LU R14, [R1+0x1cfc] ;  /* 0x001cfc00010e7983 */ /* 0x001ea80000300800 */
[----:B------:R-:W3:Y:S01]  /*5cf80*/  LDL.LU R15, [R1+0x1d04] ;  /* 0x001d0400010f7983 */ /* 0x000ee20000300800 */
[----:B--2---:R-:W-:-:S02]  /*5cf90*/  IADD3.X R14, R14, UR6, RZ, P4, !PT ;  /* 0x000000060e0e7c10 */ /* 0x004fc4000a7fe4ff */
[----:B---3--:R-:W-:-:S05]  /*5cfa0*/  IADD3.X R15, R15, UR6, RZ, P6, !PT ;  /* 0x000000060f0f7c10 */ /* 0x008fca000b7fe4ff */
[----:B------:R1:W-:Y:S04]  /*5cfb0*/  STL [R1+0x1d04], R15 ;  /* 0x001d040f01007387 */ /* 0x0003e80000100800 */
[----:B------:R1:W-:Y:S01]  /*5cfc0*/  STL [R1+0x1cfc], R14 ;  /* 0x001cfc0e01007387 */ /* 0x0003e20000100800 */
[----:B------:R-:W-:Y:S05]  /*5cfd0*/  @P0 BRA `(.L_x_2) ;  /* 0xfffffc64001c0947 */ /* 0x000fea000383ffff */
.L_x_1:
[----:B------:R-:W3:Y:S01]  /*5cfe0*/  LDL.LU R19, [R1+0x3fc] ;  /* 0x0003fc0001137983 */ /* 0x000ee20000300800 */
[----:B------:R-:W4:Y:S01]  /*5cff0*/  S2UR UR5, SR_CgaCtaId ;  /* 0x00000000000579c3 */ /* 0x000f220000008800 */
[----:B------:R-:W-:Y:S01]  /*5d000*/  UMOV UR4, 0x400 ;  /* 0x0000040000047882 */ /* 0x000fe20000000000 */
[----:B------:R-:W-:Y:S01]  /*5d010*/  ULDC.64 UR12, c[0x0][0x228] ;  /* 0x00008a00000c7ab9 */ /* 0x000fe20000000a00 */
[----:B------:R-:W-:Y:S01]  /*5d020*/  ULDC UR6, c[0x0][0x248] ;  /* 0x0000920000067ab9 */ /* 0x000fe20000000800 */
[----:B------:R-:W-:Y:S01]  /*5d030*/  ULDC UR14, c[0x0][0x22c] ;  /* 0x00008b00000e7ab9 */ /* 0x000fe20000000800 */
[----:B------:R-:W-:Y:S01]  /*5d040*/  ULDC UR16, c[0x0][0x22c] ;  /* 0x00008b0000107ab9 */ /* 0x000fe20000000800 */
[----:B------:R-:W-:Y:S02]  /*5d050*/  ULDC UR15, c[0x0][0x22c] ;  /* 0x00008b00000f7ab9 */ /* 0x000fe40000000800 */
[----:B------:R-:W-:Y:S06]  /*5d060*/  BAR.SYNC.DEFER_BLOCKING 0x0 ;  /* 0x0000000000007b1d */ /* 0x000fec0000010000 */
[----:B---3--:R3:W-:Y:S04]  /*5d070*/  STL [R1+0x1eb4], R19 ;  /* 0x001eb41301007387 */ /* 0x0087e80000100800 */
[----:B---3--:R-:W3:Y:S04]  /*5d080*/  LDL.LU R19, [R1+0x3f4] ;  /* 0x0003f40001137983 */ /* 0x008ee80000300800 */
[----:B------:R-:W5:Y:S04]  /*5d090*/  LDL.LU R18, [R1+0x404] ;  /* 0x0004040001127983 */ /* 0x000f680000300800 */
[----:B-----5:R5:W-:Y:S04]  /*5d0a0*/  STL [R1+0x1eb0], R18 ;  /* 0x001eb01201007387 */ /* 0x020be80000100800 */
[----:B-----5:R-:W5:Y:S04]  /*5d0b0*/  LDL.LU R18, [R1+0x3f8] ;  /* 0x0003f80001127983 */ /* 0x020f680000300800 */
[----:B-----5:R5:W-:Y:S04]  /*5d0c0*/  STL [R1+0x1eb8], R18 ;  /* 0x001eb81201007387 */ /* 0x020be80000100800 */
[----:B-----5:R-:W3:Y:S04]  /*5d0d0*/  LDL.LU R18, [R1+0x3f0] ;  /* 0x0003f00001127983 */ /* 0x020ee80000300800 */
[----:B------:R-:W5:Y:S04]  /*5d0e0*/  LDL.LU R16, [R1+0x40c] ;  /* 0x00040c0001107983 */ /* 0x000f680000300800 */
[----:B-----5:R5:W-:Y:S04]  /*5d0f0*/  STL [R1+0x1eac], R16 ;  /* 0x001eac1001007387 */ /* 0x020be80000100800 */
[----:B-----5:R-:W5:Y:S04]  /*5d100*/  LDL.LU R16, [R1+0x400] ;  /* 0x0004000001107983 */ /* 0x020f680000300800 */
[----:B------:R-:W2:Y:S01]  /*5d110*/  LDL.LU R29, [R1+0x3e4] ;  /* 0x0003e400011d7983 */ /* 0x000ea20000300800 */
[----:B---3--:R-:W-:-:S03]  /*5d120*/  F2FP.SATFINITE.E4M3.F32.PACK_AB_MERGE_C R19, R19, R18, RZ ;  /* 0x000000121313723e */ /* 0x008fc600048070ff */
[----:B--2---:R2:W-:Y:S04]  /*5d130*/  STL [R1+0x1ea8], R29 ;  /* 0x001ea81d01007387 */ /* 0x0045e80000100800 */
[----:B--2---:R-:W2:Y:S04]  /*5d140*/  LDL.LU R29, [R1+0x408] ;  /* 0x00040800011d7983 */ /* 0x004ea80000300800 */
[----:B------:R-:W3:Y:S04]  /*5d150*/  LDL.LU R28, [R1+0x3ec] ;  /* 0x0003ec00011c7983 */ /* 0x000ee80000300800 */
[----:B------:R-:W4:Y:S04]  /*5d160*/  LDL.LU R27, [R1+0x4c0] ;  /* 0x0004c000011b7983 */ /* 0x000f280000300800 */
        /* <DEDUP_REMOVED lines=8> */
[----:B-1----:R-:W4:Y:S04]  /*5d1f0*/  LDL.LU R15, [R1+0x564] ;  /* 0x00056400010f7983 */ /* 0x002f280000300800 */
        /* <DEDUP_REMOVED lines=14> */
[----:B------:R-:W5:Y:S04]  /*5d2e0*/  LDL.LU R18, [R1+0x1eb8] ;  /* 0x001eb80001127983 */ /* 0x000f680000300800 */
[----:B------:R0:W-:Y:S04]  /*5d2f0*/  STL [R1], R19 ;  /* 0x0000001301007387 */ /* 0x0001e80000100800 */
[----:B0-----:R-:W5:Y:S02]  /*5d300*/  LDL.LU R19, [R1+0x1eb4] ;  /* 0x001eb40001137983 */ /* 0x001f640000300800 */
[----:B-----5:R-:W-:-:S02]  /*5d310*/  F2FP.SATFINITE.E4M3.F32.PACK_AB_MERGE_C R19, R19, R18, RZ ;  /* 0x000000121313723e */ /* 0x020fc400048070ff */
[----:B------:R-:W5:Y:S04]  /*5d320*/  LDL.LU R18, [R1+0x1eb0] ;  /* 0x001eb00001127983 */ /* 0x000f680000300800 */
[----:B------:R0:W-:Y:S04]  /*5d330*/  STL [R1+0x1e1c], R19 ;  /* 0x001e1c1301007387 */ /* 0x0001e80000100800 */
[----:B0-----:R-:W3:Y:S01]  /*5d340*/  LDL.LU R19, [R1+0x3e8] ;  /* 0x0003e80001137983 */ /* 0x001ee20000300800 */
[----:B-----5:R-:W-:-:S03]  /*5d350*/  F2FP.SATFINITE.E4M3.F32.PACK_AB_MERGE_C R18, R18, R16, RZ ;  /* 0x000000101212723e */ /* 0x020fc600048070ff */
[----:B------:R-:W2:Y:S04]  /*5d360*/  LDL.LU R16, [R1+0x1eac] ;  /* 0x001eac0001107983 */ /* 0x000ea80000300800 */
[----:B------:R0:W-:Y:S04]  /*5d370*/  STL [R1+0x1e20], R18 ;  /* 0x001e201201007387 */ /* 0x0001e80000100800 */
[----:B0-----:R-:W5:Y:S01]  /*5d380*/  LDL.LU R18, [R1+0x3e0] ;  /* 0x0003e00001127983 */ /* 0x001f620000300800 */
[----:B--2---:R-:W-:-:S03]  /*5d390*/  F2FP.SATFINITE.E4M3.F32.PACK_AB_MERGE_C R16, R16, R29, RZ ;  /* 0x0000001d1010723e */ /* 0x004fc600048070ff */
[----:B------:R-:W5:Y:S01]  /*5d3a0*/  LDL.LU R29, [R1+0x1ea8] ;  /* 0x001ea800011d7983 */ /* 0x000f620000300800 */
[----:B---3--:R-:W-:Y:S02]  /*5d3b0*/  F2FP.SATFINITE.E4M3.F32.PACK_AB_MERGE_C R28, R28, R19, RZ ;  /* 0x000000131c1c723e */ /* 0x008fe400048070ff */
[----:B----4-:R-:W-:Y:S01]  /*5d3c0*/  F2FP.SATFINITE.E4M3.F32.PACK_AB_MERGE_C R19, R24, R25, RZ ;  /* 0x000000191813723e */ /* 0x010fe200048070ff */
[----:B------:R0:W-:Y:S01]  /*5d3d0*/  STL [R1+0x1e24], R16 ;  /* 0x001e241001007387 */ /* 0x0001e20000100800 */
[----:B------:R-:W-:Y:S02]  /*5d3e0*/  F2FP.SATFINITE.E4M3.F32.PACK_AB_MERGE_C R15, R15, R17, RZ ;  /* 0x000000110f0f723e */ /* 0x000fe400048070ff */
[----:B------:R-:W-:Y:S02]  /*5d3f0*/  F2FP.SATFINITE.E4M3.F32.PACK_AB_MERGE_C R13, R13, R14, RZ ;  /* 0x0000000e0d0d723e */ /* 0x000fe400048070ff */
[----:B------:R-:W-:Y:S02]  /*5d400*/  F2FP.SATFINITE.E4M3.F32.PACK_AB_MERGE_C R11, R11, R12, RZ ;  /* 0x0000000c0b0b723e */ /* 0x000fe400048070ff */
[----:B------:R-:W-:-:S02]  /*5d410*/  F2FP.SATFINITE.E4M3.F32.PACK_AB_MERGE_C R9, R9, R10, RZ ;  /* 0x0000000a0909723e */ /* 0x000fc400048070ff */
[----:B------:R-:W-:Y:S02]  /*5d420*/  F2FP.SATFINITE.E4M3.F32.PACK_AB_MERGE_C R7, R7, R8, RZ ;  /* 0x000000080707723e */ /* 0x000fe400048070ff */
[----:B0-----:R-:W-:Y:S02]  /*5d430*/  F2FP.SATFINITE.E4M3.F32.PACK_AB_MERGE_C R16, R26, R27, RZ ;  /* 0x0000001b1a10723e */ /* 0x001fe400048070ff */
[----:B------:R-:W-:Y:S02]  /*5d440*/  F2FP.SATFINITE.E4M3.F32.PACK_AB_MERGE_C R5, R5, R6, RZ ;  /* 0x000000060505723e */ /* 0x000fe400048070ff */
[----:B------:R-:W-:Y:S02]  /*5d450*/  F2FP.SATFINITE.E4M3.F32.PACK_AB_MERGE_C R3, R3, R4, RZ ;  /* 0x000000040303723e */ /* 0x000fe400048070ff */
[----:B------:R-:W-:Y:S02]  /*5d460*/  F2FP.SATFINITE.E4M3.F32.PACK_AB_MERGE_C R0, R0, R2, RZ ;  /* 0x000000020000723e */ /* 0x000fe400048070ff */
[----:B-----5:R-:W-:-:S02]  /*5d470*/  F2FP.SATFINITE.E4M3.F32.PACK_AB_MERGE_C R29, R29, R18, RZ ;  /* 0x000000121d1d723e */ /* 0x020fc400048070ff */
[----:B------:R-:W-:-:S03]  /*5d480*/  F2FP.SATFINITE.E4M3.F32.PACK_AB_MERGE_C R18, R22, R23, RZ ;  /* 0x000000171612723e */ /* 0x000fc600048070ff */
[----:B------:R-:W-:Y:S04]  /*5d490*/  STL [R1+0x1e28], R29 ;  /* 0x001e281d01007387 */ /* 0x000fe80000100800 */
[----:B------:R-:W-:Y:S04]  /*5d4a0*/  STL [R1+0x1e2c], R28 ;  /* 0x001e2c1c01007387 */ /* 0x000fe80000100800 */
[----:B------:R0:W-:Y:S04]  /*5d4b0*/  STL [R1+0x20c], R16 ;  /* 0x00020c1001007387 */ /* 0x0001e80000100800 */
[----:B------:R-:W-:Y:S04]  /*5d4c0*/  STL [R1+0x210], R19 ;  /* 0x0002101301007387 */ /* 0x000fe80000100800 */
[----:B------:R-:W-:Y:S01]  /*5d4d0*/  STL [R1+0x54], R18 ;  /* 0x0000541201007387 */ /* 0x000fe20000100800 */
[----:B0-----:R-:W-:-:S05]  /*5d4e0*/  F2FP.SATFINITE.E4M3.F32.PACK_AB_MERGE_C R16, R20, R21, RZ ;  /* 0x000000151410723e */ /* 0x001fca00048070ff */
[----:B------:R-:W-:Y:S04]  /*5d4f0*/  STL [R1+0x50], R16 ;  /* 0x0000501001007387 */ /* 0x000fe80000100800 */
[----:B------:R-:W-:Y:S04]  /*5d500*/  STL [R1+0x4c], R15 ;  /* 0x00004c0f01007387 */ /* 0x000fe80000100800 */
[----:B------:R-:W-:Y:S04]  /*5d510*/  STL [R1+0x48], R13 ;  /* 0x0000480d01007387 */ /* 0x000fe80000100800 */
[----:B------:R-:W-:Y:S04]  /*5d520*/  STL [R1+0x40], R11 ;  /* 0x0000400b01007387 */ /* 0x000fe80000100800 */
[----:B------:R-:W-:Y:S04]  /*5d530*/  STL [R1+0x38], R9 ;  /* 0x0000380901007387 */ /* 0x000fe80000100800 */
[----:B------:R-:W-:Y:S04]  /*5d540*/  STL [R1+0x204], R7 ;  /* 0x0002040701007387 */ /* 0x000fe80000100800 */
[----:B------:R-:W-:Y:S04]  /*5d550*/  STL [R1+0x200], R5 ;  /* 0x0002000501007387 */ /* 0x000fe80000100800 */
        /* <DEDUP_REMOVED lines=21> */
[----:B------:R-:W3:Y:S04]  /*5d6b0*/  LDL.LU R29, [R1+0x570] ;  /* 0x00057000011d7983 */ /* 0x000ee80000300800 */
[----:B---3--:R0:W-:Y:S04]  /*5d6c0*/  STL [R1+0x1e5c], R29 ;  /* 0x001e5c1d01007387 */ /* 0x0081e80000100800 */
[----:B0-----:R-:W3:Y:S04]  /*5d6d0*/  LDL.LU R29, [R1+0x588] ;  /* 0x00058800011d7983 */ /* 0x001ee80000300800 */
        /* <DEDUP_REMOVED lines=17> */
[----:B0-----:R-:W2:Y:S04]  /*5d7f0*/  LDL.LU R29, [R1+0x520] ;  /* 0x00052000011d7983 */ /* 0x001ea80000300800 */
[----:B------:R-:W3:Y:S04]  /*5d800*/  LDL.LU R16, [R1+0x574] ;  /* 0x0005740001107983 */ /* 0x000ee80000300800 */
[----:B------:R-:W4:Y:S04]  /*5d810*/  LDL.LU R18, [R1+0x578] ;  /* 0x0005780001127983 */ /* 0x000f280000300800 */
[----:B------:R-:W4:Y:S04]  /*5d820*/  LDL.LU R19, [R1+0x57c] ;  /* 0x00057c0001137983 */ /* 0x000f280000300800 */
[----:B------:R-:W5:Y:S04]  /*5d830*/  LDL.LU R27, [R1+0x500] ;  /* 0x00050000011b7983 */ /* 0x000f680000300800 */
        /* <DEDUP_REMOVED lines=23> */
[----:B--2---:R-:W-:-:S03]  /*5d9b0*/  F2FP.SATFINITE.E4M3.F32.PACK_AB_MERGE_C R28, R28, R29, RZ ;  /* 0x0000001d1c1c723e */ /* 0x004fc600048070ff */
[----:B------:R-:W2:Y:S04]  /*5d9c0*/  LDL.LU R29, [R1+0x1ea4] ;  /* 0x001ea400011d7983 */ /* 0x000ea80000300800 */
[----:B------:R0:W-:Y:S04]  /*5d9d0*/  STL [R1+0x34], R28 ;  /* 0x0000341c01007387 */ /* 0x0001e80000100800 */
[----:B0-----:R-:W2:Y:S02]  /*5d9e0*/  LDL.LU R28, [R1+0x1ea0] ;  /* 0x001ea000011c7983 */ /* 0x001ea40000300800 */
[----:B--2---:R-:W-:-:S02]  /*5d9f0*/  F2FP.SATFINITE.E4M3.F32.PACK_AB_MERGE_C R28, R28, R29, RZ ;  /* 0x0000001d1c1c723e */ /* 0x004fc400048070ff */
        /* <DEDUP_REMOVED lines=32> */
[----:B------:R-:W2:Y:S01]  /*5dc00*/  LDL.LU R29, [R1+0x1e5c] ;  /* 0x001e5c00011d7983 */ /* 0x000ea20000300800 */
[----:B----4-:R-:W-:Y:S02]  /*5dc10*/  F2FP.SATFINITE.E4M3.F32.PACK_AB_MERGE_C R19, R19, R18, RZ ;  /* 0x000000121313723e */ /* 0x010fe400048070ff */
[----:B-----5:R-:W-:Y:S01]  /*5dc20*/  F2FP.SATFINITE.E4M3.F32.PACK_AB_MERGE_C R18, R26, R27, RZ ;  /* 0x0000001b1a12723e */ /* 0x020fe200048070ff */
[----:B------:R-:W-:Y:S01]  /*5dc30*/  STL [R1+0x18], R28 ;  /* 0x0000181c01007387 */ /* 0x000fe20000100800 */
[----:B---3--:R-:W-:Y:S02]  /*5dc40*/  F2FP.SATFINITE.E4M3.F32.PACK_AB_MERGE_C R15, R15, R23, RZ ;  /* 0x000000170f0f723e */ /* 0x008fe400048070ff */
[----:B------:R-:W-:Y:S02]  /*5dc50*/  F2FP.SATFINITE.E4M3.F32.PACK_AB_MERGE_C R22, R21, R22, RZ ;  /* 0x000000161516723e */ /* 0x000fe400048070ff */
[----:B------:R-:W-:Y:S02]  /*5dc60*/  F2FP.SATFINITE.E4M3.F32.PACK_AB_MERGE_C R14, R14, R20, RZ ;  /* 0x000000140e0e723e */ /* 0x000fe400048070ff */
[----:B------:R-:W-:-:S02]  /*5dc70*/  F2FP.SATFINITE.E4M3.F32.PACK_AB_MERGE_C R21, R13, R17, RZ ;  /* 0x000000110d15723e */ /* 0x000fc400048070ff */
[----:B------:R-:W-:Y:S02]  /*5dc80*/  F2FP.SATFINITE.E4M3.F32.PACK_AB_MERGE_C R7, R7, R12, RZ ;  /* 0x0000000c0707723e */ /* 0x000fe400048070ff */
[----:B------:R-:W-:Y:S02]  /*5dc90*/  F2FP.SATFINITE.E4M3.F32.PACK_AB_MERGE_C R20, R10, R11, RZ ;  /* 0x0000000b0a14723e */ /* 0x000fe400048070ff */
[----:B------:R-:W-:Y:S02]  /*5dca0*/  F2FP.SATFINITE.E4M3.F32.PACK_AB_MERGE_C R27, R3, R4, RZ ;  /* 0x00000004031b723e */ /* 0x000fe400048070ff */
[----:B------:R-:W-:Y:S02]  /*5dcb0*/  F2FP.SATFINITE.E4M3.F32.PACK_AB_MERGE_C R5, R5, R6, RZ ;  /* 0x000000060505723e */ /* 0x000fe400048070ff */
[----:B--2---:R-:W-:-:S05]  /*5dcc0*/  F2FP.SATFINITE.E4M3.F32.PACK_AB_MERGE_C R16, R16, R29, RZ ;  /* 0x0000001d1010723e */ /* 0x004fca00048070ff */
[----:B------:R0:W-:Y:S04]  /*5dcd0*/  STL [R1+0x14], R16 ;  /* 0x0000141001007387 */ /* 0x0001e80000100800 */
[----:B------:R-:W-:Y:S04]  /*5dce0*/  STL [R1+0x10], R19 ;  /* 0x0000101301007387 */ /* 0x000fe80000100800 */
[----:B------:R-:W-:Y:S01]  /*5dcf0*/  STL [R1+0x208], R18 ;  /* 0x0002081201007387 */ /* 0x000fe20000100800 */
[----:B0-----:R-:W-:-:S03]  /*5dd00*/  F2FP.SATFINITE.E4M3.F32.PACK_AB_MERGE_C R16, R24, R25, RZ ;  /* 0x000000191810723e */ /* 0x001fc600048070ff */
[----:B------:R-:W-:Y:S01]  /*5dd10*/  STL [R1+0x1e30], R15 ;  /* 0x001e300f01007387 */ /* 0x000fe20000100800 */
[----:B------:R-:W-:-:S03]  /*5dd20*/  F2FP.SATFINITE.E4M3.F32.PACK_AB_MERGE_C R25, R0, R2, RZ ;  /* 0x000000020019723e */ /* 0x000fc600048070ff */
[----:B------:R-:W-:Y:S04]  /*5dd30*/  STL [R1+0x218], R16 ;  /* 0x0002181001007387 */ /* 0x000fe80000100800 */
[----:B------:R-:W-:Y:S04]  /*5dd40*/  STL [R1+0x1e14], R22 ;  /* 0x001e141601007387 */ /* 0x000fe80000100800 */
[----:B------:R-:W-:Y:S04]  /*5dd50*/  STL [R1+0x1e34], R14 ;  /* 0x001e340e01007387 */ /* 0x000fe80000100800 */
[----:B------:R-:W-:Y:S04]  /*5dd60*/  STL [R1+0x1e18], R21 ;  /* 0x001e181501007387 */ /* 0x000fe80000100800 */
[----:B------:R0:W-:Y:S04]  /*5dd70*/  STL [R1+0x1e38], R7 ;  /* 0x001e380701007387 */ /* 0x0001e80000100800 */
[----:B------:R-:W-:Y:S01]  /*5dd80*/  STL [R1+0x1e3c], R20 ;  /* 0x001e3c1401007387 */ /* 0x000fe20000100800 */
[----:B0-----:R-:W-:-:S05]  /*5dd90*/  F2FP.SATFINITE.E4M3.F32.PACK_AB_MERGE_C R7, R8, R9, RZ ;  /* 0x000000090807723e */ /* 0x001fca00048070ff */
[----:B------:R-:W-:Y:S04]  /*5dda0*/  STL [R1+0x1c4], R7 ;  /* 0x0001c40701007387 */ /* 0x000fe80000100800 */
[----:B------:R-:W-:Y:S04]  /*5ddb0*/  STL [R1+0x1e04], R27 ;  /* 0x001e041b01007387 */ /* 0x000fe80000100800 */
[----:B------:R-:W-:Y:S04]  /*5ddc0*/  STL [R1+0x1c0], R5 ;  /* 0x0001c00501007387 */ /* 0x000fe80000100800 */
[----:B------:R-:W2:Y:S04]  /*5ddd0*/  LDL.LU R24, [R1+0x484] ;  /* 0x0004840001187983 */ /* 0x000ea80000300800 */
[----:B------:R-:W3:Y:S04]  /*5dde0*/  LDL.LU R23, [R1+0x48c] ;  /* 0x00048c0001177983 */ /* 0x000ee80000300800 */
[----:B---3--:R0:W-:Y:S04]  /*5ddf0*/  STL [R1+0x1e58], R23 ;  /* 0x001e581701007387 */ /* 0x0081e80000100800 */
[----:B0-----:R-:W2:Y:S04]  /*5de00*/  LDL.LU R23, [R1+0x480] ;  /* 0x0004800001177983 */ /* 0x001ea80000300800 */
[----:B------:R-:W3:Y:S04]  /*5de10*/  LDL.LU R5, [R1+0x474] ;  /* 0x0004740001057983 */ /* 0x000ee80000300800 */
[----:B---3--:R0:W-:Y:S04]  /*5de20*/  STL [R1+0x1e54], R5 ;  /* 0x001e540501007387 */ /* 0x0081e80000100800 */
[----:B0-----:R-:W3:Y:S04]  /*5de30*/  LDL.LU R5, [R1+0x488] ;  /* 0x0004880001057983 */ /* 0x001ee80000300800 */
[----:B------:R-:W4:Y:S04]  /*5de40*/  LDL.LU R22, [R1+0x478] ;  /* 0x0004780001167983 */ /* 0x000f280000300800 */
[----:B----4-:R0:W-:Y:S04]  /*5de50*/  STL [R1+0x1e50], R22 ;  /* 0x001e501601007387 */ /* 0x0101e80000100800 */
[----:B0-----:R-:W4:Y:S04]  /*5de60*/  LDL.LU R22, [R1+0x470] ;  /* 0x0004700001167983 */ /* 0x001f280000300800 */
[----:B------:R-:W5:Y:S04]  /*5de70*/  LDL.LU R3, [R1+0x47c] ;  /* 0x00047c0001037983 */ /* 0x000f680000300800 */
[----:B------:R-:W2:Y:S04]  /*5de80*/  LDL.LU R20, [R1+0x450] ;  /* 0x0004500001147983 */ /* 0x000ea80000300800 */
[----:B--2---:R0:W-:Y:S04]  /*5de90*/  STL [R1+0x1e40], R20 ;  /* 0x001e401401007387 */ /* 0x0041e80000100800 */
[----:B0-----:R-:W2:Y:S04]  /*5dea0*/  LDL.LU R20, [R1+0x46c] ;  /* 0x00046c0001147983 */ /* 0x001ea80000300800 */
[----:B--2---:R0:W-:Y:S04]  /*5deb0*/  STL [R1+0x1e48], R20 ;  /* 0x001e481401007387 */ /* 0x0041e80000100800 */
[----:B0-----:R-:W2:Y:S04]  /*5dec0*/  LDL.LU R20, [R1+0x464] ;  /* 0x0004640001147983 */ /* 0x001ea80000300800 */
[----:B------:R-:W3:Y:S04]  /*5ded0*/  LDL.LU R26, [R1+0x454] ;  /* 0x00045400011a7983 */ /* 0x000ee80000300800 */
[----:B---3--:R0:W-:Y:S04]  /*5dee0*/  STL [R1+0x1e44], R26 ;  /* 0x001e441a01007387 */ /* 0x0081e80000100800 */
[----:B0-----:R-:W3:Y:S01]  /*5def0*/  LDL.LU R26, [R1+0x468] ;  /* 0x00046800011a7983 */ /* 0x001ee20000300800 */
[----:B------:R-:W-:-:S03]  /*5df00*/  F2FP.SATFINITE.E4M3.F32.PACK_AB_MERGE_C R24, R24, R23, RZ ;  /* 0x000000171818723e */ /* 0x000fc600048070ff */
[----:B---3--:R0:W-:Y:S04]  /*5df10*/  STL [R1+0x1e4c], R26 ;  /* 0x001e4c1a01007387 */ /* 0x0081e80000100800 */
        /* <DEDUP_REMOVED lines=22> */
[----:B------:R0:W-:Y:S04]  /*5e080*/  STL [R1+0x1e08], R25 ;  /* 0x001e081901007387 */ /* 0x0001e80000100800 */
[----:B0-----:R-:W3:Y:S04]  /*5e090*/  LDL.LU R25, [R1+0x318] ;  /* 0x0003180001197983 */ /* 0x001ee80000300800 */
[----:B------:R-:W4:Y:S04]  /*5e0a0*/  LDL.LU R23, [R1+0x1e58] ;  /* 0x001e580001177983 */ /* 0x000f280000300800 */
[----:B------:R0:W-:Y:S04]  /*5e0b0*/  STL [R1+0x1e0c], R24 ;  /* 0x001e0c1801007387 */ /* 0x0001e80000100800 */
[----:B0-----:R-:W3:Y:S01]  /*5e0c0*/  LDL.LU R24, [R1+0x310] ;  /* 0x0003100001187983 */ /* 0x001ee20000300800 */
[----:B----4-:R-:W-:-:S03]  /*5e0d0*/  F2FP.SATFINITE.E4M3.F32.PACK_AB_MERGE_C R23, R23, R5, RZ ;  /* 0x000000051717723e */ /* 0x010fc600048070ff */
[----:B------:R-:W4:Y:S04]  /*5e0e0*/  LDL.LU R5, [R1+0x1e54] ;  /* 0x001e540001057983 */ /* 0x000f280000300800 */
[----:B------:R0:W-:Y:S04]  /*5e0f0*/  STL [R1+0x1e10], R23 ;  /* 0x001e101701007387 */ /* 0x0001e80000100800 */
[----:B0-----:R-:W3:Y:S01]  /*5e100*/  LDL.LU R23, [R1+0x228] ;  /* 0x0002280001177983 */ /* 0x001ee20000300800 */
[----:B----4-:R-:W-:-:S03]  /*5e110*/  F2FP.SATFINITE.E4M3.F32.PACK_AB_MERGE_C R5, R5, R22, RZ ;  /* 0x000000160505723e */ /* 0x010fc600048070ff */
[----:B------:R-:W5:Y:S01]  /*5e120*/  LDL.LU R22, [R1+0x1e50] ;  /* 0x001e500001167983 */ /* 0x000f620000300800 */
[----:B--2---:R-:W-:Y:S02]  /*5e130*/  F2FP.SATFINITE.E4M3.F32.PACK_AB_MERGE_C R20, R20, R26, RZ ;  /* 0x0000001a1414723e */ /* 0x004fe400048070ff */
[----:B-----5:R-:W-:Y:S02]  /*5e140*/  F2FP.SATFINITE.E4M3.F32.PACK_AB_MERGE_C R3, R3, R22, RZ ;  /* 0x000000160303723e */ /* 0x020fe400048070ff */
[----:B------:R-:W2:Y:S04]  /*5e150*/  LDL.LU R22, [R1] ;  /* 0x0000000001167983 */ /* 0x000ea80000300800 */
[----:B------:R-:W4:Y:S04]  /*5e160*/  LDL.LU R26, [R1+0x1e4c] ;  /* 0x001e4c00011a7983 */ /* 0x000f280000300800 */
[----:B------:R0:W-:Y:S04]  /*5e170*/  STL [R1+0x1b0], R20 ;  /* 0x0001b01401007387 */ /* 0x0001e80000100800 */
[----:B0-----:R-:W4:Y:S02]  /*5e180*/  LDL.LU R20, [R1+0x1e48] ;  /* 0x001e480001147983 */ /* 0x001f240000300800 */
[----:B----4-:R-:W-:-:S02]  /*5e190*/  F2FP.SATFINITE.E4M3.F32.PACK_AB_MERGE_C R20, R20, R26, RZ ;  /* 0x0000001a1414723e */ /* 0x010fc400048070ff */
[----:B------:R-:W4:Y:S04]  /*5e1a0*/  LDL.LU R26, [R1+0x1e44] ;  /* 0x001e4400011a7983 */ /* 0x000f280000300800 */
[----:B------:R0:W-:Y:S04]  /*5e1b0*/  STL [R1+0x1b8], R20 ;  /* 0x0001b81401007387 */ /* 0x0001e80000100800 */
[----:B0-----:R-:W4:Y:S01]  /*5e1c0*/  LDL.LU R20, [R1+0x1e40] ;  /* 0x001e400001147983 */ /* 0x001f220000300800 */
[----:B---3--:R-:W-:Y:S02]  /*5e1d0*/  F2FP.SATFINITE.E4M3.F32.PACK_AB_MERGE_C R0, R0, R7, RZ ;  /* 0x000000070000723e */ /* 0x008fe400048070ff */
[----:B----4-:R-:W-:-:S02]  /*5e1e0*/  F2FP.SATFINITE.E4M3.F32.PACK_AB_MERGE_C R26, R26, R20, RZ ;  /* 0x000000141a1a723e */ /* 0x010fc400048070ff */
[----:B------:R-:W3:Y:S04]  /*5e1f0*/  LDL.LU R20, [R1+0x1e3c] ;  /* 0x001e3c0001147983 */ /* 0x000ee80000300800 */
[----:B------:R0:W-:Y:S04]  /*5e200*/  STL [R1+0x1df4], R26 ;  /* 0x001df41a01007387 */ /* 0x0001e80000100800 */
[----:B0-----:R-:W4:Y:S04]  /*5e210*/  LDL.LU R26, [R1+0x274] ;  /* 0x00027400011a7983 */ /* 0x001f280000300800 */
[----:B------:R-:W5:Y:S04]  /*5e220*/  LDL.LU R7, [R1+0x1e38] ;  /* 0x001e380001077983 */ /* 0x000f680000300800 */
[----:B------:R0:W-:Y:S04]  /*5e230*/  STL [R1+0x1df8], R0 ;  /* 0x001df80001007387 */ /* 0x0001e80000100800 */
[----:B0-----:R-:W4:Y:S01]  /*5e240*/  LDL.LU R0, [R1+0x270] ;  /* 0x0002700001007983 */ /* 0x001f220000300800 */
[----:B------:R-:W-:-:S02]  /*5e250*/  F2FP.SATFINITE.E4M3.F32.PACK_AB_MERGE_C R2, R2, R14, RZ ;  /* 0x0000000e0202723e */ /* 0x000fc400048070ff */
[----:B------:R-:W-:Y:S01]  /*5e260*/  F2FP.SATFINITE.E4M3.F32.PACK_AB_MERGE_C R4, R4, R15, RZ ;  /* 0x0000000f0404723e */ /* 0x000fe200048070ff */
[----:B------:R-:W3:Y:S04]  /*5e270*/  LDL.LU R14, [R1+0x1e34] ;  /* 0x001e3400010e7983 */ /* 0x000ee80000300800 */
[----:B------:R0:W-:Y:S01]  /*5e280*/  STL [R1+0x1dfc], R2 ;  /* 0x001dfc0201007387 */ /* 0x0001e20000100800 */
[----:B------:R-:W-:Y:S02]  /*5e290*/  F2FP.SATFINITE.E4M3.F32.PACK_AB_MERGE_C R6, R6, R28, RZ ;  /* 0x0000001c0606723e */ /* 0x000fe400048070ff */
[----:B------:R-:W-:Y:S02]  /*5e2a0*/  F2FP.SATFINITE.E4M3.F32.PACK_AB_MERGE_C R8, R8, R29, RZ ;  /* 0x0000001d0808723e */ /* 0x000fe400048070ff */
[----:B------:R-:W-:Y:S01]  /*5e2b0*/  F2FP.SATFINITE.E4M3.F32.PACK_AB_MERGE_C R18, R18, R16, RZ ;  /* 0x000000101212723e */ /* 0x000fe200048070ff */
[----:B0-----:R-:W2:Y:S04]  /*5e2c0*/  LDL.LU R2, [R1+0x220] ;  /* 0x0002200001027983 */ /* 0x001ea80000300800 */
[----:B------:R-:W5:Y:S04]  /*5e2d0*/  LDL.LU R15, [R1+0x1e30] ;  /* 0x001e3000010f7983 */ /* 0x000f680000300800 */
[----:B------:R0:W-:Y:S01]  /*5e2e0*/  STL [R1+0x1e00], R4 ;  /* 0x001e000401007387 */ /* 0x0001e20000100800 */
[----:B------:R-:W-:-:S03]  /*5e2f0*/  F2FP.SATFINITE.E4M3.F32.PACK_AB_MERGE_C R9, R9, R19, RZ ;  /* 0x000000130909723e */ /* 0x000fc600048070ff */
[----:B0-----:R-:W3:Y:S04]  /*5e300*/  LDL.LU R4, [R1+0x268] ;  /* 0x0002680001047983 */ /* 0x001ee80000300800 */
[----:B------:R-:W5:Y:S04]  /*5e310*/  LDL.LU R28, [R1+0x1e2c] ;  /* 0x001e2c00011c7983 */ /* 0x000f680000300800 */
[----:B------:R-:W5:Y:S01]  /*5e320*/  LDL.LU R29, [R1+0x1e28] ;  /* 0x001e2800011d7983 */ /* 0x000f620000300800 */
[----:B----4-:R-:W-:-:S03]  /*5e330*/  F2FP.SATFINITE.E4M3.F32.PACK_AB_MERGE_C R26, R26, R0, RZ ;  /* 0x000000001a1a723e */ /* 0x010fc600048070ff */
[----:B------:R-:W4:Y:S04]  /*5e340*/  LDL.LU R0, [R1+0x288] ;  /* 0x0002880001007983 */ /* 0x000f280000300800 */
[----:B------:R0:W-:Y:S04]  /*5e350*/  STL [R1+0x1cc], R26 ;  /* 0x0001cc1a01007387 */ /* 0x0001e80000100800 */
[----:B0-----:R-:W4:Y:S04]  /*5e360*/  LDL.LU R26, [R1+0x28c] ;  /* 0x00028c00011a7983 */ /* 0x001f280000300800 */
[----:B------:R-:W4:Y:S04]  /*5e370*/  LDL.LU R16, [R1+0x1e24] ;  /* 0x001e240001107983 */ /* 0x000f280000300800 */
[----:B------:R0:W-:Y:S04]  /*5e380*/  STL [R1+0x1c8], R18 ;  /* 0x0001c81201007387 */ /* 0x0001e80000100800 */
[----:B0-----:R-:W4:Y:S04]  /*5e390*/  LDL.LU R18, [R1+0x1e20] ;  /* 0x001e200001127983 */ /* 0x001f280000300800 */
[----:B------:R-:W4:Y:S01]  /*5e3a0*/  LDL.LU R19, [R1+0x1e1c] ;  /* 0x001e1c0001137983 */ /* 0x000f220000300800 */
[----:B--2---:R-:W-:-:S02]  /*5e3b0*/  F2FP.SATFINITE.E4M3.F32.PACK_AB_MERGE_C R11, R11, R2, RZ ;  /* 0x000000020b0b723e */ /* 0x004fc400048070ff */
[----:B------:R-:W-:Y:S01]  /*5e3c0*/  F2FP.SATFINITE.E4M3.F32.PACK_AB_MERGE_C R2, R21, R27, RZ ;  /* 0x0000001b1502723e */ /* 0x000fe200048070ff */
[----:B------:R-:W-:Y:S01]  /*5e3d0*/  STL [R1+0x1df0], R9 ;  /* 0x001df00901007387 */ /* 0x000fe20000100800 */
[----:B------:R-:W-:Y:S02]  /*5e3e0*/  F2FP.SATFINITE.E4M3.F32.PACK_AB_MERGE_C R13, R13, R24, RZ ;  /* 0x000000180d0d723e */ /* 0x000fe400048070ff */
[----:B------:R-:W-:Y:S01]  /*5e3f0*/  LOP3.LUT R22, R22, 0xffff, RZ, 0xc0, !PT ;  /* 0x0000ffff16167812 */ /* 0x000fe200078ec0ff */
[----:B------:R-:W2:Y:S01]  /*5e400*/  LDL.LU R24, [R1+0x54] ;  /* 0x0000540001187983 */ /* 0x000ea20000300800 */
[----:B------:R-:W-:Y:S02]  /*5e410*/  F2FP.SATFINITE.E4M3.F32.PACK_AB_MERGE_C R12, R12, R23, RZ ;  /* 0x000000170c0c723e */ /* 0x000fe400048070ff */
[----:B------:R-:W-:Y:S01]  /*5e420*/  F2FP.SATFINITE.E4M3.F32.PACK_AB_MERGE_C R17, R17, R25, RZ ;  /* 0x000000191111723e */ /* 0x000fe200048070ff */
[----:B------:R-:W2:Y:S01]  /*5e430*/  LDL.LU R27, [R1+0x50] ;  /* 0x00005000011b7983 */ /* 0x000ea20000300800 */
[----:B---3--:R-:W-:-:S03]  /*5e440*/  F2FP.SATFINITE.E4M3.F32.PACK_AB_MERGE_C R10, R10, R4, RZ ;  /* 0x000000040a0a723e */ /* 0x008fc600048070ff */
[----:B------:R5:W-:Y:S04]  /*5e450*/  STL [R1+0x1d8], R2 ;  /* 0x0001d80201007387 */ /* 0x000be80000100800 */
[----:B------:R-:W3:Y:S04]  /*5e460*/  LDL.LU R23, [R1+0x4c] ;  /* 0x00004c0001177983 */ /* 0x000ee80000300800 */
[----:B------:R-:W3:Y:S01]  /*5e470*/  LDL.LU R25, [R1+0x48] ;  /* 0x0000480001197983 */ /* 0x000ee20000300800 */
[----:B-----5:R-:W-:-:S03]  /*5e480*/  LOP3.LUT R2, R15, 0xffff, RZ, 0xc0, !PT ;  /* 0x0000ffff0f027812 */ /* 0x020fc600078ec0ff */
[----:B------:R-:W-:Y:S01]  /*5e490*/  STL [R1+0xc], R22 ;  /* 0x00000c1601007387 */ /* 0x000fe20000100800 */
[----:B------:R-:W-:Y:S02]  /*5e4a0*/  LOP3.LUT R29, R29, 0xffff, RZ, 0xc0, !PT ;  /* 0x0000ffff1d1d7812 */ /* 0x000fe400078ec0ff */
[----:B------:R-:W-:Y:S01]  /*5e4b0*/  LOP3.LUT R4, R14, 0xffff, RZ, 0xc0, !PT ;  /* 0x0000ffff0e047812 */ /* 0x000fe200078ec0ff */
[----:B------:R-:W0:Y:S01]  /*5e4c0*/  S2R R9, SR_TID.X ;  /* 0x0000000000097919 */ /* 0x000e220000002100 */
[----:B----4-:R-:W-:Y:S02]  /*5e4d0*/  LOP3.LUT R21, R18, 0xffff, RZ, 0xc0, !PT ;  /* 0x0000ffff12157812 */ /* 0x010fe400078ec0ff */
[----:B------:R-:W-:Y:S02]  /*5e4e0*/  LOP3.LUT R18, R16, 0xffff, RZ, 0xc0, !PT ;  /* 0x0000ffff10127812 */ /* 0x000fe400078ec0ff */
[----:B------:R-:W-:Y:S01]  /*5e4f0*/  LOP3.LUT R19, R19, 0xffff, RZ, 0xc0, !PT ;  /* 0x0000ffff13137812 */ /* 0x000fe200078ec0ff */
[----:B------:R-:W-:Y:S01]  /*5e500*/  STL [R1+0x4], R21 ;  /* 0x0000041501007387 */ /* 0x000fe20000100800 */
[----:B------:R-:W-:-:S03]  /*5e510*/  LOP3.LUT R16, R7, 0xffff, RZ, 0xc0, !PT ;  /* 0x0000ffff07107812 */ /* 0x000fc600078ec0ff */
[----:B------:R-:W-:Y:S01]  /*5e520*/  STL [R1+0x8], R19 ;  /* 0x0000081301007387 */ /* 0x000fe20000100800 */
[----:B------:R-:W-:-:S03]  /*5e530*/  PRMT R15, R16, 0x3340, R1 ;  /* 0x00003340100f7816 */ /* 0x000fc60000000001 */
[----:B------:R1:W-:Y:S01]  /*5e540*/  STL [R1], R18 ;  /* 0x0000001201007387 */ /* 0x0003e20000100800 */
[----:B------:R-:W-:-:S03]  /*5e550*/  PRMT R7, R29, 0x3340, R1 ;  /* 0x000033401d077816 */ /* 0x000fc60000000001 */
[----:B------:R-:W-:Y:S04]  /*5e560*/  STL [R1+0x90], R2 ;  /* 0x0000900201007387 */ /* 0x000fe80000100800 */
[----:B------:R4:W-:Y:S01]  /*5e570*/  STL [R1+0x98], R16 ;  /* 0x0000981001007387 */ /* 0x0009e20000100800 */
[----:B-1----:R-:W-:-:S03]  /*5e580*/  PRMT R18, R19, 0x3340, R18 ;  /* 0x0000334013127816 */ /* 0x002fc60000000012 */
[----:B------:R1:W-:Y:S01]  /*5e590*/  STL [R1+0x7c], R4 ;  /* 0x00007c0401007387 */ /* 0x0003e20000100800 */
[----:B------:R-:W-:Y:S02]  /*5e5a0*/  PRMT R19, R2, 0x3340, R4 ;  /* 0x0000334002137816 */ /* 0x000fe40000000004 */
[----:B----4-:R-:W-:Y:S02]  /*5e5b0*/  PRMT R16, R22, 0x3340, R21 ;  /* 0x0000334016107816 */ /* 0x010fe40000000015 */
[----:B------:R-:W4:Y:S01]  /*5e5c0*/  LDL.LU R21, [R1+0x1e18] ;  /* 0x001e180001157983 */ /* 0x000f220000300800 */
[----:B------:R-:W-:Y:S02]  /*5e5d0*/  F2FP.SATFINITE.E4M3.F32.PACK_AB_MERGE_C R2, R26, R0, RZ ;  /* 0x000000001a02723e */ /* 0x000fe400048070ff */
[----:B------:R-:W-:Y:S01]  /*5e5e0*/  PRMT R0, R16, 0x5410, R7 ;  /* 0x0000541010007816 */ /* 0x000fe20000000007 */
[----:B------:R-:W5:Y:S04]  /*5e5f0*/  LDL.LU R22, [R1+0x1e14] ;  /* 0x001e140001167983 */ /* 0x000f680000300800 */
[----:B------:R-:W5:Y:S04]  /*5e600*/  LDL.LU R16, [R1+0x40] ;  /* 0x0000400001107983 */ /* 0x000f680000300800 */
[----:B------:R0:W-:Y:S04]  /*5e610*/  STL [R1+0x1a8], R2 ;  /* 0x0001a80201007387 */ /* 0x0001e80000100800 */
[----:B------:R-:W5:Y:S01]  /*5e620*/  LDL.LU R7, [R1+0x38] ;  /* 0x0000380001077983 */ /* 0x000f620000300800 */
[----:B------:R-:W-:-:S04]  /*5e630*/  LOP3.LUT R28, R28, 0xffff, RZ, 0xc0, !PT ;  /* 0x0000ffff1c1c7812 */ /* 0x000fc800078ec0ff */
[----:B------:R-:W-:Y:S01]  /*5e640*/  PRMT R14, R28, 0x3340, R1 ;  /* 0x000033401c0e7816 */ /* 0x000fe20000000001 */
[----:B------:R3:W-:Y:S03]  /*5e650*/  STL [R1+0x1f0], R0 ;  /* 0x0001f00001007387 */ /* 0x0007e60000100800 */
[----:B-1----:R-:W-:Y:S01]  /*5e660*/  PRMT R4, R18, 0x5410, R14 ;  /* 0x0000541012047816 */ /* 0x002fe2000000000e */
[----:B0-----:R-:W5:Y:S01]  /*5e670*/  LDL.LU R2, [R1+0x44] ;  /* 0x0000440001027983 */ /* 0x001f620000300800 */
[----:B--2---:R-:W-:Y:S02]  /*5e680*/  LOP3.LUT R24, R24, 0xffff, RZ, 0xc0, !PT ;  /* 0x0000ffff18187812 */ /* 0x004fe400078ec0ff */
[----:B---3--:R-:W-:Y:S01]  /*5e690*/  PRMT R0, R19, 0x5410, R15 ;  /* 0x0000541013007816 */ /* 0x008fe2000000000f */
[----:B------:R0:W-:Y:S01]  /*5e6a0*/  STL [R1+0x1f8], R4 ;  /* 0x0001f80401007387 */ /* 0x0001e20000100800 */
[----:B------:R-:W-:-:S02]  /*5e6b0*/  LOP3.LUT R23, R23, 0xffff, RZ, 0xc0, !PT ;  /* 0x0000ffff17177812 */ /* 0x000fc400078ec0ff */
[----:B------:R-:W-:Y:S01]  /*5e6c0*/  LOP3.LUT R27, R27, 0xffff, RZ, 0xc0, !PT ;  /* 0x0000ffff1b1b7812 */ /* 0x000fe200078ec0ff */
[----:B------:R-:W2:Y:S01]  /*5e6d0*/  LDL.LU R26, [R1+0x3c] ;  /* 0x00003c00011a7983 */ /* 0x000ea20000300800 */
[----:B------:R-:W-:-:S03]  /*5e6e0*/  LOP3.LUT R25, R25, 0xffff, RZ, 0xc0, !PT ;  /* 0x0000ffff19197812 */ /* 0x000fc600078ec0ff */
[----:B------:R1:W-:Y:S04]  /*5e6f0*/  STL [R1+0x1f4], R0 ;  /* 0x0001f40001007387 */ /* 0x0003e80000100800 */
[----:B0-----:R-:W3:Y:S04]  /*5e700*/  LDL.LU R4, [R1+0x34] ;  /* 0x0000340001047983 */ /* 0x001ee80000300800 */
[----:B-1----:R-:W2:Y:S04]  /*5e710*/  LDL.LU R0, [R1+0x30] ;  /* 0x0000300001007983 */ /* 0x002ea80000300800 */
[----:B------:R-:W-:Y:S04]  /*5e720*/  STL [R1+0xc4], R24 ;  /* 0x0000c41801007387 */ /* 0x000fe80000100800 */
[----:B------:R-:W-:Y:S04]  /*5e730*/  STL [R1+0xa8], R23 ;  /* 0x0000a81701007387 */ /* 0x000fe80000100800 */
[----:B------:R-:W-:Y:S01]  /*5e740*/  STL [R1+0xe0], R27 ;  /* 0x0000e01b01007387 */ /* 0x000fe20000100800 */
[----:B------:R-:W-:Y:S01]  /*5e750*/  IMAD.SHL.U32 R19, R9, 0x8, RZ ;  /* 0x0000000809137824 */ /* 0x000fe200078e00ff */
[----:B------:R-:W-:-:S04]  /*5e760*/  ULEA UR4, UR5, UR4, 0x18 ;  /* 0x0000000405047291 */ /* 0x000fc8000f8ec03f */
[----:B------:R-:W-:Y:S02]  /*5e770*/  LOP3.LUT R9, R19, 0x80, RZ, 0xc0, !PT ;  /* 0x0000008013097812 */ /* 0x000fe400078ec0ff */
[----:B----4-:R-:W-:Y:S02]  /*5e780*/  LOP3.LUT R18, R21, 0xffff, RZ, 0xc0, !PT ;  /* 0x0000ffff15127812 */ /* 0x010fe400078ec0ff */
[----:B-----5:R-:W-:Y:S02]  /*5e790*/  LOP3.LUT R15, R22, 0xffff, RZ, 0xc0, !PT ;  /* 0x0000ffff160f7812 */ /* 0x020fe400078ec0ff */
[----:B------:R-:W-:Y:S02]  /*5e7a0*/  LOP3.LUT R14, R16, 0xffff, RZ, 0xc0, !PT ;  /* 0x0000ffff100e7812 */ /* 0x000fe400078ec0ff */
[----:B------:R-:W-:-:S03]  /*5e7b0*/  LOP3.LUT R16, R20, 0xffff, RZ, 0xc0, !PT ;  /* 0x0000ffff14107812 */ /* 0x000fc600078ec0ff */
[----:B------:R-:W-:Y:S01]  /*5e7c0*/  IMAD.MOV.U32 R22, RZ, RZ, R14 ;  /* 0x000000ffff167224 */ /* 0x000fe200078e000e */
[----:B------:R-:W-:Y:S01]  /*5e7d0*/  LOP3.LUT R7, R7, 0xffff, RZ, 0xc0, !PT ;  /* 0x0000ffff07077812 */ /* 0x000fe200078ec0ff */
[----:B------:R0:W-:Y:S04]  /*5e7e0*/  STL [R1+0x94], R14 ;  /* 0x0000940e01007387 */ /* 0x0001e80000100800 */
[----:B------:R-:W-:Y:S01]  /*5e7f0*/  STL [R1+0xd4], R25 ;  /* 0x0000d41901007387 */ /* 0x000fe20000100800 */
[----:B------:R-:W-:-:S03]  /*5e800*/  IMAD.MOV.U32 R21, RZ, RZ, R7 ;  /* 0x000000ffff157224 */ /* 0x000fc600078e0007 */
[----:B------:R1:W-:Y:S01]  /*5e810*/  STL [R1+0xc0], R7 ;  /* 0x0000c00701007387 */ /* 0x0003e20000100800 */
[--C-:B0-----:R-:W-:Y:S02]  /*5e820*/  PRMT R14, R22, 0x3340, R1.reuse ;  /* 0x00003340160e7816 */ /* 0x101fe40000000001 */
[----:B------:R-:W-:Y:S02]  /*5e830*/  PRMT R22, R15, 0x3340, R18 ;  /* 0x000033400f167816 */ /* 0x000fe40000000012 */
[----:B-1----:R-:W-:-:S04]  /*5e840*/  PRMT R7, R16, 0x3340, R1 ;  /* 0x0000334010077816 */ /* 0x002fc80000000001 */
[----:B------:R-:W-:Y:S02]  /*5e850*/  PRMT R22, R22, 0x5410, R7 ;  /* 0x0000541016167816 */ /* 0x000fe40000000007 */
[----:B------:R-:W0:Y:S01]  /*5e860*/  S2R R7, SR_TID.X ;  /* 0x0000000000077919 */ /* 0x000e220000002100 */
[----:B------:R-:W-:Y:S02]  /*5e870*/  PRMT R20, R24, 0x3340, R23 ;  /* 0x0000334018147816 */ /* 0x000fe40000000017 */
[----:B------:R-:W-:Y:S01]  /*5e880*/  PRMT R19, R21, 0x3340, R1 ;  /* 0x0000334015137816 */ /* 0x000fe20000000001 */
[----:B------:R-:W4:Y:S01]  /*5e890*/  LDL.LU R23, [R1+0x1e10] ;  /* 0x001e100001177983 */ /* 0x000f220000300800 */
[----:B------:R-:W-:-:S03]  /*5e8a0*/  PRMT R21, R27, 0x3340, R25 ;  /* 0x000033401b157816 */ /* 0x000fc60000000019 */
[----:B------:R-:W5:Y:S04]  /*5e8b0*/  LDL.LU R24, [R1+0x1e0c] ;  /* 0x001e0c0001187983 */ /* 0x000f680000300800 */
[----:B------:R-:W4:Y:S04]  /*5e8c0*/  LDL.LU R25, [R1+0x1e08] ;  /* 0x001e080001197983 */ /* 0x000f280000300800 */
[----:B------:R-:W4:Y:S04]  /*5e8d0*/  LDL.LU R27, [R1+0x1e04] ;  /* 0x001e0400011b7983 */ /* 0x000f280000300800 */
[----:B------:R1:W-:Y:S04]  /*5e8e0*/  STL [R1+0x1e0], R22 ;  /* 0x0001e01601007387 */ /* 0x0003e80000100800 */
[----:B-1----:R-:W4:Y:S01]  /*5e8f0*/  LDL.LU R22, [R1+0x20] ;  /* 0x0000200001167983 */ /* 0x002f220000300800 */
[----:B0-----:R-:W-:-:S05]  /*5e900*/  IMAD.SHL.U32 R7, R7, 0x40, RZ ;  /* 0x0000004007077824 */ /* 0x001fca00078e00ff */
[----:B------:R-:W-:-:S04]  /*5e910*/  LOP3.LUT R7, R7, 0x200, RZ, 0xc0, !PT ;  /* 0x0000020007077812 */ /* 0x000fc800078ec0ff */
[----:B------:R-:W-:Y:S02]  /*5e920*/  IADD3 R7, R9, UR4, R7 ;  /* 0x0000000409077c10 */ /* 0x000fe4000fffe007 */
[----:B------:R-:W-:Y:S02]  /*5e930*/  PRMT R9, R20, 0x5410, R14 ;  /* 0x0000541014097816 */ /* 0x000fe4000000000e */
[----:B------:R-:W4:Y:S01]  /*5e940*/  LDL.LU R14, [R1+0x28] ;  /* 0x00002800010e7983 */ /* 0x000f220000300800 */
[----:B------:R-:W-:Y:S02]  /*5e950*/  PRMT R19, R21, 0x5410, R19 ;  /* 0x0000541015137816 */ /* 0x000fe40000000013 */
[----:B------:R-:W-:Y:S01]  /*5e960*/  LOP3.LUT R2, R2, 0xffff, RZ, 0xc0, !PT ;  /* 0x0000ffff02027812 */ /* 0x000fe200078ec0ff */
[----:B------:R0:W-:Y:S01]  /*5e970*/  STL [R1+0x1e8], R9 ;  /* 0x0001e80901007387 */ /* 0x0001e20000100800 */
[----:B---3--:R-:W-:Y:S02]  /*5e980*/  LOP3.LUT R4, R4, 0xffff, RZ, 0xc0, !PT ;  /* 0x0000ffff04047812 */ /* 0x008fe400078ec0ff */
[----:B--2---:R-:W-:-:S02]  /*5e990*/  LOP3.LUT R26, R26, 0xffff, RZ, 0xc0, !PT ;  /* 0x0000ffff1a1a7812 */ /* 0x004fc400078ec0ff */
[----:B------:R-:W-:Y:S01]  /*5e9a0*/  LOP3.LUT R0, R0, 0xffff, RZ, 0xc0, !PT ;  /* 0x0000ffff00007812 */ /* 0x000fe200078ec0ff */
[----:B0-----:R-:W2:Y:S04]  /*5e9b0*/  LDL.LU R9, [R1+0x14] ;  /* 0x0000140001097983 */ /* 0x001ea80000300800 */
[----:B------:R0:W-:Y:S04]  /*5e9c0*/  STL [R1+0x1ec], R19 ;  /* 0x0001ec1301007387 */ /* 0x0001e80000100800 */
[----:B------:R-:W-:Y:S04]  /*5e9d0*/  STL [R1+0x13c], R2 ;  /* 0x00013c0201007387 */ /* 0x000fe80000100800 */
[----:B------:R-:W-:Y:S01]  /*5e9e0*/  STL [R1+0x124], R4 ;  /* 0x0001240401007387 */ /* 0x000fe20000100800 */
[----:B0-----:R-:W-:-:S03]  /*5e9f0*/  LOP3.LUT R19, R3, 0xffff, RZ, 0xc0, !PT ;  /* 0x0000ffff03137812 */ /* 0x001fc600078ec0ff */
[----:B------:R-:W-:Y:S01]  /*5ea00*/  STL [R1+0x15c], R26 ;  /* 0x00015c1a01007387 */ /* 0x000fe20000100800 */
[----:B-----5:R-:W-:Y:S02]  /*5ea10*/  LOP3.LUT R3, R24, 0xffff, RZ, 0xc0, !PT ;  /* 0x0000ffff18037812 */ /* 0x020fe400078ec0ff */
[----:B----4-:R-:W-:Y:S02]  /*5ea20*/  LOP3.LUT R25, R25, 0xffff, RZ, 0xc0, !PT ;  /* 0x0000ffff19197812 */ /* 0x010fe400078ec0ff */
[----:B------:R-:W-:Y:S02]  /*5ea30*/  PRMT R24, R2, 0x3340, R4 ;  /* 0x0000334002187816 */ /* 0x000fe40000000004 */
[----:B------:R-:W-:Y:S02]  /*5ea40*/  LOP3.LUT R21, R22, 0xffff, RZ, 0xc0, !PT ;  /* 0x0000ffff16157812 */ /* 0x000fe400078ec0ff */
[----:B------:R-:W-:Y:S02]  /*5ea50*/  LOP3.LUT R22, R27, 0xffff, RZ, 0xc0, !PT ;  /* 0x0000ffff1b167812 */ /* 0x000fe400078ec0ff */
[----:B------:R-:W-:-:S02]  /*5ea60*/  LOP3.LUT R27, R5, 0xffff, RZ, 0xc0, !PT ;  /* 0x0000ffff051b7812 */ /* 0x000fc400078ec0ff */
[----:B------:R-:W-:Y:S02]  /*5ea70*/  LOP3.LUT R20, R14, 0xffff, RZ, 0xc0, !PT ;  /* 0x0000ffff0e147812 */ /* 0x000fe400078ec0ff */
[----:B------:R-:W-:-:S03]  /*5ea80*/  LOP3.LUT R14, R23, 0xffff, RZ, 0xc0, !PT ;  /* 0x0000ffff170e7812 */ /* 0x000fc600078ec0ff */
[----:B------:R-:W-:Y:S01]  /*5ea90*/  STL [R1+0x108], R20 ;  /* 0x0001081401007387 */ /* 0x000fe20000100800 */
[----:B------:R-:W-:-:S03]  /*5eaa0*/  PRMT R5, R27, 0x3340, R1 ;  /* 0x000033401b057816 */ /* 0x000fc60000000001 */
[----:B------:R-:W-:Y:S04]  /*5eab0*/  STL [R1+0x150], R0 ;  /* 0x0001500001007387 */ /* 0x000fe80000100800 */
[----:B------:R-:W-:Y:S04]  /*5eac0*/  STL [R1+0x138], R21 ;  /* 0x0001381501007387 */ /* 0x000fe80000100800 */
[----:B------:R0:W-:Y:S01]  /*5ead0*/  STL [R1+0x20], R22 ;  /* 0x0000201601007387 */ /* 0x0001e20000100800 */
[----:B------:R-:W-:-:S03]  /*5eae0*/  PRMT R23, R25, 0x3340, R14 ;  /* 0x0000334019177816 */ /* 0x000fc6000000000e */
[----:B------:R-:W-:Y:S04]  /*5eaf0*/  STL [R1+0x70], R25 ;  /* 0x0000701901007387 */ /* 0x000fe80000100800 */
[----:B------:R1:W-:Y:S01]  /*5eb00*/  STL [R1+0x64], R19 ;  /* 0x0000641301007387 */ /* 0x0003e20000100800 */
[----:B0-----:R-:W-:-:S03]  /*5eb10*/  PRMT R22, R22, 0x3340, R3 ;  /* 0x0000334016167816 */ /* 0x001fc60000000003 */
[----:B------:R-:W3:Y:S01]  /*5eb20*/  LDL.LU R4, [R1+0x1e00] ;  /* 0x001e000001047983 */ /* 0x000ee20000300800 */
[----:B------:R-:W-:-:S03]  /*5eb30*/  PRMT R5, R22, 0x5410, R5 ;  /* 0x0000541016057816 */ /* 0x000fc60000000005 */
[----:B------:R-:W4:Y:S01]  /*5eb40*/  LDL.LU R2, [R1+0x1dfc] ;  /* 0x001dfc0001027983 */ /* 0x000f220000300800 */
[----:B-1----:R-:W-:Y:S02]  /*5eb50*/  PRMT R19, R19, 0x3340, R1 ;  /* 0x0000334013137816 */ /* 0x002fe40000000001 */
[----:B------:R-:W-:Y:S02]  /*5eb60*/  PRMT R25, R26, 0x3340, R0 ;  /* 0x000033401a197816 */ /* 0x000fe40000000000 */
[----:B------:R-:W5:Y:S01]  /*5eb70*/  LDL.LU R0, [R1+0x1df8] ;  /* 0x001df80001007983 */ /* 0x000f620000300800 */
[----:B------:R-:W-:Y:S02]  /*5eb80*/  PRMT R23, R23, 0x5410, R19 ;  /* 0x0000541017177816 */ /* 0x000fe40000000013 */
[----:B------:R-:W-:Y:S01]  /*5eb90*/  PRMT R20, R20, 0x3340, R1 ;  /* 0x0000334014147816 */ /* 0x000fe20000000001 */
[----:B------:R-:W3:Y:S04]  /*5eba0*/  LDL.LU R26, [R1+0x1df4] ;  /* 0x001df400011a7983 */ /* 0x000ee80000300800 */
[----:B------:R-:W5:Y:S04]  /*5ebb0*/  LDL.LU R22, [R1+0x1c] ;  /* 0x00001c0001167983 */ /* 0x000f680000300800 */
[----:B------:R0:W-:Y:S01]  /*5ebc0*/  STL [R1+0x1a4], R5 ;  /* 0x0001a40501007387 */ /* 0x0001e20000100800 */
[----:B------:R-:W-:-:S03]  /*5ebd0*/  PRMT R24, R24, 0x5410, R20 ;  /* 0x0000541018187816 */ /* 0x000fc60000000014 */
[----:B0-----:R-:W3:Y:S04]  /*5ebe0*/  LDL.LU R5, [R1+0x10] ;  /* 0x0000100001057983 */ /* 0x001ee80000300800 */
[----:B------:R-:W3:Y:S04]  /*5ebf0*/  LDL.LU R19, [R1+0x2c] ;  /* 0x00002c0001137983 */ /* 0x000ee80000300800 */
[----:B------:R0:W-:Y:S04]  /*5ec00*/  STL [R1+0x1ac], R23 ;  /* 0x0001ac1701007387 */ /* 0x0001e80000100800 */
[----:B0-----:R-:W3:Y:S04]  /*5ec10*/  LDL.LU R23, [R1+0x18] ;  /* 0x0000180001177983 */ /* 0x001ee80000300800 */
[----:B------:R-:W3:Y:S01]  /*5ec20*/  LDL.LU R20, [R1+0x24] ;  /* 0x0000240001147983 */ /* 0x000ee20000300800 */
[----:B------:R-:W-:-:S04]  /*5ec30*/  PRMT R21, R21, 0x3340, R1 ;  /* 0x0000334015157816 */ /* 0x000fc80000000001 */
[----:B------:R-:W-:Y:S01]  /*5ec40*/  PRMT R21, R25, 0x5410, R21 ;  /* 0x0000541019157816 */ /* 0x000fe20000000015 */
[----:B------:R3:W-:Y:S01]  /*5ec50*/  STL [R1+0x1dc], R24 ;  /* 0x0001dc1801007387 */ /* 0x0007e20000100800 */
[----:B--2---:R-:W-:-:S03]  /*5ec60*/  LOP3.LUT R9, R9, 0xffff, RZ, 0xc0, !PT ;  /* 0x0000ffff09097812 */ /* 0x004fc600078ec0ff */
[----:B------:R0:W-:Y:S01]  /*5ec70*/  STL [R1+0x1e4], R21 ;  /* 0x0001e41501007387 */ /* 0x0001e20000100800 */
[----:B------:R-:W-:Y:S02]  /*5ec80*/  LOP3.LUT R6, R6, 0xffff, RZ, 0xc0, !PT ;  /* 0x0000ffff06067812 */ /* 0x000fe400078ec0ff */
[----:B------:R-:W-:Y:S02]  /*5ec90*/  LOP3.LUT R8, R8, 0xffff, RZ, 0xc0, !PT ;  /* 0x0000ffff08087812 */ /* 0x000fe400078ec0ff */
[----:B----4-:R-:W-:Y:S02]  /*5eca0*/  LOP3.LUT R25, R2, 0xffff, RZ, 0xc0, !PT ;  /* 0x0000ffff02197812 */ /* 0x010fe400078ec0ff */
[----:B-----5:R-:W-:Y:S02]  /*5ecb0*/  LOP3.LUT R22, R22, 0xffff, RZ, 0xc0, !PT ;  /* 0x0000ffff16167812 */ /* 0x020fe400078ec0ff */
[----:B---3--:R-:W-:Y:S02]  /*5ecc0*/  LOP3.LUT R24, R26, 0xffff, RZ, 0xc0, !PT ;  /* 0x0000ffff1a187812 */ /* 0x008fe400078ec0ff */
[----:B------:R-:W-:-:S02]  /*5ecd0*/  LOP3.LUT R26, R4, 0xffff, RZ, 0xc0, !PT ;  /* 0x0000ffff041a7812 */ /* 0x000fc400078ec0ff */
[----:B------:R-:W-:Y:S02]  /*5ece0*/  LOP3.LUT R19, R19, 0xffff, RZ, 0xc0, !PT ;  /* 0x0000ffff13137812 */ /* 0x000fe400078ec0ff */
[----:B------:R-:W-:-:S03]  /*5ecf0*/  LOP3.LUT R5, R5, 0xffff, RZ, 0xc0, !PT ;  /* 0x0000ffff05057812 */ /* 0x000fc600078ec0ff */
[----:B------:R-:W-:Y:S04]  /*5ed00*/  STL [R1+0x190], R19 ;  /* 0x0001901301007387 */ /* 0x000fe80000100800 */
[----:B------:R-:W-:Y:S01]  /*5ed10*/  STL [R1+0x17c], R22 ;  /* 0x00017c1601007387 */ /* 0x000fe20000100800 */
[----:B0-----:R-:W-:Y:S02]  /*5ed20*/  LOP3.LUT R21, R23, 0xffff, RZ, 0xc0, !PT ;  /* 0x0000ffff17157812 */ /* 0x001fe400078ec0ff */
[----:B------:R-:W-:Y:S02]  /*5ed30*/  LOP3.LUT R20, R20, 0xffff, RZ, 0xc0, !PT ;  /* 0x0000ffff14147812 */ /* 0x000fe400078ec0ff */
[----:B------:R-:W-:-:S03]  /*5ed40*/  LOP3.LUT R23, R0, 0xffff, RZ, 0xc0, !PT ;  /* 0x0000ffff00177812 */ /* 0x000fc600078ec0ff */
[----:B------:R-:W-:Y:S04]  /*5ed50*/  STL [R1+0x198], R20 ;  /* 0x0001981401007387 */ /* 0x000fe80000100800 */
[----:B------:R-:W-:Y:S04]  /*5ed60*/  STL [R1+0x174], R9 ;  /* 0x0001740901007387 */ /* 0x000fe80000100800 */
[----:B------:R-:W-:Y:S04]  /*5ed70*/  STL [R1+0x194], R21 ;  /* 0x0001941501007387 */ /* 0x000fe80000100800 */
[----:B------:R-:W-:Y:S01]  /*5ed80*/  STL [R1+0x180], R5 ;  /* 0x0001800501007387 */ /* 0x000fe20000100800 */
[----:B------:R-:W-:-:S03]  /*5ed90*/  PRMT R0, R6, 0x3340, R1 ;  /* 0x0000334006007816 */ /* 0x000fc60000000001 */
[----:B------:R-:W-:Y:S01]  /*5eda0*/  STL [R1+0x14], R24 ;  /* 0x0000141801007387 */ /* 0x000fe20000100800 */
[----:B------:R-:W-:-:S03]  /*5edb0*/  PRMT R4, R9, 0x3340, R1 ;  /* 0x0000334009047816 */ /* 0x000fc60000000001 */
[----:B------:R0:W-:Y:S04]  /*5edc0*/  STL [R1+0x10], R6 ;  /* 0x0000100601007387 */ /* 0x0001e80000100800 */
[----:B------:R-:W-:Y:S04]  /*5edd0*/  STL [R1+0x1c], R23 ;  /* 0x00001c1701007387 */ /* 0x000fe80000100800 */
[----:B------:R1:W-:Y:S01]  /*5ede0*/  STL [R1+0x18], R8 ;  /* 0x0000180801007387 */ /* 0x0003e20000100800 */
[----:B0-----:R-:W-:-:S03]  /*5edf0*/  PRMT R6, R24, 0x3340, R25 ;  /* 0x0000334018067816 */ /* 0x001fc60000000019 */
[----:B------:R-:W2:Y:S01]  /*5ee00*/  LDL.LU R9, [R1+0x1df0] ;  /* 0x001df00001097983 */ /* 0x000ea20000300800 */
[--C-:B------:R-:W-:Y:S02]  /*5ee10*/  PRMT R2, R8, 0x3340, R1.reuse ;  /* 0x0000334008027816 */ /* 0x100fe40000000001 */
[----:B------:R-:W-:Y:S02]  /*5ee20*/  PRMT R0, R6, 0x5410, R0 ;  /* 0x0000541006007816 */ /* 0x000fe40000000000 */
[----:B------:R-:W-:Y:S02]  /*5ee30*/  PRMT R19, R19, 0x3340, R22 ;  /* 0x0000334013137816 */ /* 0x000fe40000000016 */
[----:B-1----:R-:W-:Y:S02]  /*5ee40*/  PRMT R8, R23, 0x3340, R26 ;  /* 0x0000334017087816 */ /* 0x002fe4000000001a */
[----:B------:R-:W-:Y:S02]  /*5ee50*/  PRMT R5, R5, 0x3340, R1 ;  /* 0x0000334005057816 */ /* 0x000fe40000000001 */
[----:B------:R-:W-:Y:S01]  /*5ee60*/  PRMT R20, R20, 0x3340, R21 ;  /* 0x0000334014147816 */ /* 0x000fe20000000015 */
[----:B------:R0:W-:Y:S01]  /*5ee70*/  STL [R1+0x1a0], R0 ;  /* 0x0001a00001007387 */ /* 0x0001e20000100800 */
[----:B------:R-:W-:-:S02]  /*5ee80*/  PRMT R6, R8, 0x5410, R2 ;  /* 0x0000541008067816 */ /* 0x000fc40000000002 */
[----:B------:R-:W-:-:S03]  /*5ee90*/  PRMT R2, R19, 0x5410, R4 ;  /* 0x0000541013027816 */ /* 0x000fc60000000004 */
[----:B------:R1:W-:Y:S01]  /*5eea0*/  STL [R1+0x19c], R6 ;  /* 0x00019c0601007387 */ /* 0x0003e20000100800 */
[----:B0-----:R-:W-:-:S03]  /*5eeb0*/  PRMT R0, R20, 0x5410, R5 ;  /* 0x0000541014007816 */ /* 0x001fc60000000005 */
[----:B------:R0:W-:Y:S04]  /*5eec0*/  STL [R1+0x1d4], R2 ;  /* 0x0001d40201007387 */ /* 0x0001e80000100800 */
[----:B------:R3:W-:Y:S01]  /*5eed0*/  STL [R1+0x1d0], R0 ;  /* 0x0001d00001007387 */ /* 0x0007e20000100800 */
[----:B-1----:R-:W-:-:S03]  /*5eee0*/  LOP3.LUT R6, R10, 0xffff, RZ, 0xc0, !PT ;  /* 0x0000ffff0a067812 */ /* 0x002fc600078ec0ff */
[----:B------:R-:W4:Y:S01]  /*5eef0*/  LDL.LU R10, [R1+0x420] ;  /* 0x00042000010a7983 */ /* 0x000f220000300800 */
[----:B------:R-:W3:Y:S01]  /*5ef00*/  S2R R22, SR_TID.X ;  /* 0x0000000000167919 */ /* 0x000ee20000002100 */
[----:B------:R-:W-:Y:S02]  /*5ef10*/  LOP3.LUT R11, R11, 0xffff, RZ, 0xc0, !PT ;  /* 0x0000ffff0b0b7812 */ /* 0x000fe400078ec0ff */
[----:B0-----:R-:W-:Y:S02]  /*5ef20*/  LOP3.LUT R2, R13, 0xffff, RZ, 0xc0, !PT ;  /* 0x0000ffff0d027812 */ /* 0x001fe400078ec0ff */
[----:B------:R-:W-:Y:S02]  /*5ef30*/  LOP3.LUT R4, R17, 0xffff, RZ, 0xc0, !PT ;  /* 0x0000ffff11047812 */ /* 0x000fe400078ec0ff */
[----:B------:R-:W-:Y:S02]  /*5ef40*/  LOP3.LUT R8, R12, 0xffff, RZ, 0xc0, !PT ;  /* 0x0000ffff0c087812 */ /* 0x000fe400078ec0ff */
[----:B---3--:R-:W-:-:S04]  /*5ef50*/  SHF.R.U32.HI R0, RZ, 0x5, R22 ;  /* 0x00000005ff007819 */ /* 0x008fc80000011616 */
[----:B------:R-:W-:Y:S02]  /*5ef60*/  SGXT.U32 R0, R0, 0x1 ;  /* 0x000000010000781a */ /* 0x000fe40000000000 */
[----:B--2---:R-:W-:-:S05]  /*5ef70*/  LOP3.LUT R9, R9, 0xffff, RZ, 0xc0, !PT ;  /* 0x0000ffff09097812 */ /* 0x004fca00078ec0ff */
[----:B------:R-:W-:Y:S01]  /*5ef80*/  STL [R1+0x134], R9 ;  /* 0x0001340901007387 */ /* 0x000fe20000100800 */
[----:B------:R-:W-:-:S03]  /*5ef90*/  PRMT R5, R9, 0x3340, R11 ;  /* 0x0000334009057816 */ /* 0x000fc6000000000b */
[----:B------:R0:W-:Y:S04]  /*5efa0*/  STL [R1+0x158], R6 ;  /* 0x0001580601007387 */ /* 0x0001e80000100800 */
[----:B------:R-:W-:Y:S04]  /*5efb0*/  STL [R1+0x11c], R11 ;  /* 0x00011c0b01007387 */ /* 0x000fe80000100800 */
[----:B------:R1:W-:Y:S01]  /*5efc0*/  STL [R1+0x114], R2 ;  /* 0x0001140201007387 */ /* 0x0003e20000100800 */
[----:B0-----:R-:W-:-:S03]  /*5efd0*/  PRMT R6, R6, 0x3340, R8 ;  /* 0x0000334006067816 */ /* 0x001fc60000000008 */
[----:B------:R0:W-:Y:S01]  /*5efe0*/  STL [R1+0x14c], R4 ;  /* 0x00014c0401007387 */ /* 0x0001e20000100800 */
[--C-:B-1----:R-:W-:Y:S02]  /*5eff0*/  PRMT R2, R2, 0x3340, R1.reuse ;  /* 0x0000334002027816 */ /* 0x102fe40000000001 */
[----:B0-----:R-:W-:Y:S02]  /*5f000*/  PRMT R4, R4, 0x3340, R1 ;  /* 0x0000334004047816 */ /* 0x001fe40000000001 */
[----:B------:R-:W-:Y:S02]  /*5f010*/  PRMT R9, R5, 0x5410, R2 ;  /* 0x0000541005097816 */ /* 0x000fe40000000002 */
[----:B------:R-:W-:Y:S01]  /*5f020*/  PRMT R5, R6, 0x5410, R4 ;  /* 0x0000541006057816 */ /* 0x000fe20000000004 */
[----:B------:R-:W-:Y:S01]  /*5f030*/  STL [R1+0x118], R8 ;  /* 0x0001180801007387 */ /* 0x000fe20000100800 */
[C-C-:B----4-:R-:W-:Y:S02]  /*5f040*/  LOP3.LUT R4, R10.reuse, 0xfe, R0.reuse, 0xfe, !PT ;  /* 0x000000fe0a047812 */ /* 0x150fe400078efe00 */
[C---:B------:R-:W-:Y:S01]  /*5f050*/  LOP3.LUT R6, R10.reuse, R0, RZ, 0xfc, !PT ;  /* 0x000000000a067212 */ /* 0x040fe200078efcff */
[----:B------:R-:W-:Y:S04]  /*5f060*/  STL [R1+0x1bc], R9 ;  /* 0x0001bc0901007387 */ /* 0x000fe80000100800 */
[----:B------:R0:W-:Y:S04]  /*5f070*/  STL [R1+0x1b4], R5 ;  /* 0x0001b40501007387 */ /* 0x0001e80000100800 */
[----:B------:R1:W-:Y:S01]  /*5f080*/  STL [R1+0x21c], R4 ;  /* 0x00021c0401007387 */ /* 0x0003e20000100800 */
[----:B0-----:R-:W-:-:S03]  /*5f090*/  LOP3.LUT R5, R10, 0x2, R0, 0xfe, !PT ;  /* 0x000000020a057812 */ /* 0x001fc600078efe00 */
[----:B------:R0:W-:Y:S01]  /*5f0a0*/  STL [R1+0x24], R6 ;  /* 0x0000240601007387 */ /* 0x0001e20000100800 */
[----:B-1----:R-:W-:-:S03]  /*5f0b0*/  LOP3.LUT R4, R10, 0x4, R0, 0xfe, !PT ;  /* 0x000000040a047812 */ /* 0x002fc600078efe00 */
        /* <DEDUP_REMOVED lines=204> */
[----:B------:R-:W2:Y:S04]  /*5fd80*/  LDL.LU R21, [R1+0xc] ;  /* 0x00000c0001157983 */ /* 0x000ea80000300800 */
[----:B------:R1:W-:Y:S04]  /*5fd90*/  STL [R1+0x2bc], R5 ;  /* 0x0002bc0501007387 */ /* 0x0003e80000100800 */
[----:B------:R-:W3:Y:S04]  /*5fda0*/  LDL.LU R24, [R1+0x4] ;  /* 0x0000040001187983 */ /* 0x000ee80000300800 */
[----:B------:R4:W-:Y:S01]  /*5fdb0*/  STL [R1+0x2c0], R4 ;  /* 0x0002c00401007387 */ /* 0x0009e20000100800 */
[----:B------:R-:W-:Y:S01]  /*5fdc0*/  IMAD.SHL.U32 R8, R22, 0x10, RZ ;  /* 0x0000001016087824 */ /* 0x000fe200078e00ff */
[----:B0-----:R-:W-:-:S02]  /*5fdd0*/  LOP3.LUT R6, R10, 0xd4, R0, 0xfe, !PT ;  /* 0x000000d40a067812 */ /* 0x001fc400078efe00 */
[----:B------:R-:W5:Y:S01]  /*5fde0*/  LDL.LU R23, [R1+0x8] ;  /* 0x0000080001177983 */ /* 0x000f620000300800 */
[----:B-1----:R-:W-:-:S03]  /*5fdf0*/  LOP3.LUT R5, R10, 0xd6, R0, 0xfe, !PT ;  /* 0x000000d60a057812 */ /* 0x002fc600078efe00 */
[----:B------:R-:W3:Y:S01]  /*5fe00*/  LDL.LU R22, [R1] ;  /* 0x0000000001167983 */ /* 0x000ee20000300800 */
[----:B----4-:R-:W-:-:S05]  /*5fe10*/  LOP3.LUT R4, R10, 0xd2, R0, 0xfe, !PT ;  /* 0x000000d20a047812 */ /* 0x010fca00078efe00 */
[----:B------:R0:W-:Y:S04]  /*5fe20*/  STL [R1+0x2c4], R4 ;  /* 0x0002c40401007387 */ /* 0x0001e80000100800 */
[----:B------:R1:W-:Y:S01]  /*5fe30*/  STL [R1+0x2c8], R6 ;  /* 0x0002c80601007387 */ /* 0x0003e20000100800 */
[----:B0-----:R-:W-:-:S03]  /*5fe40*/  LOP3.LUT R4, R10, 0xd8, R0, 0xfe, !PT ;  /* 0x000000d80a047812 */ /* 0x001fc600078efe00 */
[----:B------:R0:W-:Y:S01]  /*5fe50*/  STL [R1+0x2cc], R5 ;  /* 0x0002cc0501007387 */ /* 0x0001e20000100800 */
[----:B-1----:R-:W-:-:S03]  /*5fe60*/  LOP3.LUT R6, R10, 0xda, R0, 0xfe, !PT ;  /* 0x000000da0a067812 */ /* 0x002fc600078efe00 */
[----:B------:R1:W-:Y:S01]  /*5fe70*/  STL [R1+0x2d0], R4 ;  /* 0x0002d00401007387 */ /* 0x0003e20000100800 */
[----:B0-----:R-:W-:-:S03]  /*5fe80*/  LOP3.LUT R5, R10, 0xdc, R0, 0xfe, !PT ;  /* 0x000000dc0a057812 */ /* 0x001fc600078efe00 */
[----:B------:R-:W-:Y:S01]  /*5fe90*/  STL [R1+0x2d4], R6 ;  /* 0x0002d40601007387 */ /* 0x000fe20000100800 */
[----:B-1----:R-:W-:-:S03]  /*5fea0*/  LOP3.LUT R4, R10, 0xde, R0, 0xfe, !PT ;  /* 0x000000de0a047812 */ /* 0x002fc600078efe00 */
[----:B------:R-:W-:Y:S04]  /*5feb0*/  STL [R1+0x2d8], R5 ;  /* 0x0002d80501007387 */ /* 0x000fe80000100800 */
[----:B------:R0:W-:Y:S04]  /*5fec0*/  STL [R1+0x2dc], R4 ;  /* 0x0002dc0401007387 */ /* 0x0001e80000100800 */
[----:B0-----:R-:W4:Y:S01]  /*5fed0*/  LDL.LU R4, [R1+0x1da8] ;  /* 0x001da80001047983 */ /* 0x001f220000300800 */
[C-C-:B------:R-:W-:Y:S02]  /*5fee0*/  LOP3.LUT R6, R10.reuse, 0xe0, R0.reuse, 0xfe, !PT ;  /* 0x000000e00a067812 */ /* 0x140fe400078efe00 */
[----:B------:R-:W-:-:S02]  /*5fef0*/  LOP3.LUT R5, R10, 0xe2, R0, 0xfe, !PT ;  /* 0x000000e20a057812 */ /* 0x000fc400078efe00 */
[----:B------:R-:W-:Y:S01]  /*5ff00*/  LOP3.LUT R2, R8, 0x70, RZ, 0xc0, !PT ;  /* 0x0000007008027812 */ /* 0x000fe200078ec0ff */
[----:B------:R0:W-:Y:S01]  /*5ff10*/  STL [R1+0x2e0], R6 ;  /* 0x0002e00601007387 */ /* 0x0001e20000100800 */
[----:B------:R-:W-:-:S03]  /*5ff20*/  LOP3.LUT R8, R10, 0xe4, R0, 0xfe, !PT ;  /* 0x000000e40a087812 */ /* 0x000fc600078efe00 */
        /* <DEDUP_REMOVED lines=16> */
[----:B------:R-:W3:Y:S04]  /*60030*/  LDL.LU R9, [R1+0x90] ;  /* 0x0000900001097983 */ /* 0x000ee80000300800 */
[----:B------:R1:W-:Y:S01]  /*60040*/  STL [R1+0x304], R6 ;  /* 0x0003040601007387 */ /* 0x0003e20000100800 */
[----:B0-----:R-:W-:-:S03]  /*60050*/  LOP3.LUT R8, R10, 0xf6, R0, 0xfe, !PT ;  /* 0x000000f60a087812 */ /* 0x001fc600078efe00 */
[----:B------:R-:W3:Y:S04]  /*60060*/  LDL.LU R20, [R1+0x7c] ;  /* 0x00007c0001147983 */ /* 0x000ee80000300800 */
[----:B------:R0:W-:Y:S01]  /*60070*/  STL [R1+0x308], R5 ;  /* 0x0003080501007387 */ /* 0x0001e20000100800 */
[----:B-1----:R-:W-:-:S03]  /*60080*/  LOP3.LUT R6, R10, 0xf8, R0, 0xfe, !PT ;  /* 0x000000f80a067812 */ /* 0x002fc600078efe00 */
[----:B------:R-:W3:Y:S01]  /*60090*/  LDL.LU R19, [R1+0x98] ;  /* 0x0000980001137983 */ /* 0x000ee20000300800 */
[----:B0-----:R-:W-:-:S03]  /*600a0*/  LOP3.LUT R5, R10, 0xfa, R0, 0xfe, !PT ;  /* 0x000000fa0a057812 */ /* 0x001fc600078efe00 */
[----:B------:R-:W-:Y:S01]  /*600b0*/  STL [R1+0x30c], R8 ;  /* 0x00030c0801007387 */ /* 0x000fe20000100800 */
[----:B------:R-:W-:-:S03]  /*600c0*/  LOP3.LUT R0, R10, 0xfc, R0, 0xfe, !PT ;  /* 0x000000fc0a007812 */ /* 0x000fc600078efe00 */
[----:B------:R-:W-:Y:S04]  /*600d0*/  STL [R1+0x310], R6 ;  /* 0x0003100601007387 */ /* 0x000fe80000100800 */
[----:B------:R5:W-:Y:S02]  /*600e0*/  STL [R1+0x314], R5 ;  /* 0x0003140501007387 */ /* 0x000be40000100800 */
[----:B-----5:R-:W-:Y:S02]  /*600f0*/  SHF.R.U32.HI R5, RZ, 0x8, R23 ;  /* 0x00000008ff057819 */ /* 0x020fe40000011617 */
[----:B----4-:R-:W-:-:S05]  /*60100*/  IADD3 R2, R2, R7, R4 ;  /* 0x0000000702027210 */ /* 0x010fca0007ffe004 */
[----:B------:R-:W-:Y:S04]  /*60110*/  STL [R1+0x1dec], R2 ;  /* 0x001dec0201007387 */ /* 0x000fe80000100800 */
[----:B------:R2:W-:Y:S04]  /*60120*/  STL [R1+0x224], R0 ;  /* 0x0002240001007387 */ /* 0x0005e80000100800 */
[----:B------:R-:W4:Y:S04]  /*60130*/  LDL.LU R12, [R1+0xc4] ;  /* 0x0000c400010c7983 */ /* 0x000f280000300800 */
[----:B------:R-:W5:Y:S01]  /*60140*/  LDL.LU R13, [R1+0xa8] ;  /* 0x0000a800010d7983 */ /* 0x000f620000300800 */
[----:B--2---:R-:W-:-:S03]  /*60150*/  SHF.R.U32.HI R0, RZ, 0x8, R21 ;  /* 0x00000008ff007819 */ /* 0x004fc60000011615 */
[----:B------:R-:W2:Y:S04]  /*60160*/  LDL.LU R17, [R1+0x94] ;  /* 0x0000940001117983 */ /* 0x000ea80000300800 */
[----:B------:R-:W5:Y:S04]  /*60170*/  LDL.LU R10, [R1+0xe0] ;  /* 0x0000e000010a7983 */ /* 0x000f680000300800 */
[----:B------:R-:W2:Y:S04]  /*60180*/  LDL.LU R21, [R1+0xd4] ;  /* 0x0000d40001157983 */ /* 0x000ea80000300800 */
[----:B------:R-:W2:Y:S01]  /*60190*/  LDL.LU R23, [R1+0xc0] ;  /* 0x0000c00001177983 */ /* 0x000ea20000300800 */
[----:B---3--:R-:W-:-:S02]  /*601a0*/  SHF.R.U32.HI R4, RZ, 0x8, R24 ;  /* 0x00000008ff047819 */ /* 0x008fc40000011618 */
[----:B------:R-:W-:Y:S02]  /*601b0*/  SHF.R.U32.HI R6, RZ, 0x8, R22 ;  /* 0x00000008ff067819 */ /* 0x000fe40000011616 */
[----:B------:R-:W-:Y:S02]  /*601c0*/  LOP3.LUT R4, R4, 0xffff, RZ, 0xc0, !PT ;  /* 0x0000ffff04047812 */ /* 0x000fe400078ec0ff */
[----:B------:R-:W-:Y:S02]  /*601d0*/  LOP3.LUT R0, R0, 0xffff, RZ, 0xc0, !PT ;  /* 0x0000ffff00007812 */ /* 0x000fe400078ec0ff */
[----:B------:R-:W-:Y:S02]  /*601e0*/  LOP3.LUT R6, R6, 0xffff, RZ, 0xc0, !PT ;  /* 0x0000ffff06067812 */ /* 0x000fe400078ec0ff */
[----:B------:R-:W-:Y:S02]  /*601f0*/  LOP3.LUT R22, R5, 0xffff, RZ, 0xc0, !PT ;  /* 0x0000ffff05167812 */ /* 0x000fe400078ec0ff */
[----:B------:R-:W-:-:S02]  /*60200*/  SHF.R.U32.HI R29, RZ, 0x8, R29 ;  /* 0x00000008ff1d7819 */ /* 0x000fc4000001161d */
[----:B------:R-:W-:Y:S02]  /*60210*/  PRMT R24, R0, 0x3340, R4 ;  /* 0x0000334000187816 */ /* 0x000fe40000000004 */
[----:B------:R-:W-:Y:S02]  /*60220*/  PRMT R22, R22, 0x3340, R6 ;  /* 0x0000334016167816 */ /* 0x000fe40000000006 */
[----:B------:R-:W-:Y:S02]  /*60230*/  SHF.R.U32.HI R4, RZ, 0x8, R9 ;  /* 0x00000008ff047819 */ /* 0x000fe40000011609 */
[----:B------:R-:W-:Y:S02]  /*60240*/  LOP3.LUT R29, R29, 0xffff, RZ, 0xc0, !PT ;  /* 0x0000ffff1d1d7812 */ /* 0x000fe400078ec0ff */
[----:B------:R-:W-:Y:S02]  /*60250*/  SHF.R.U32.HI R28, RZ, 0x8, R28 ;  /* 0x00000008ff1c7819 */ /* 0x000fe4000001161c */
[----:B------:R-:W-:-:S02]  /*60260*/  SHF.R.U32.HI R6, RZ, 0x8, R20 ;  /* 0x00000008ff067819 */ /* 0x000fc40000011614 */
[----:B------:R-:W-:Y:S02]  /*60270*/  LOP3.LUT R4, R4, 0xffff, RZ, 0xc0, !PT ;  /* 0x0000ffff04047812 */ /* 0x000fe400078ec0ff */
[----:B------:R-:W-:Y:S02]  /*60280*/  LOP3.LUT R6, R6, 0xffff, RZ, 0xc0, !PT ;  /* 0x0000ffff06067812 */ /* 0x000fe400078ec0ff */
[----:B------:R-:W-:Y:S02]  /*60290*/  SHF.R.U32.HI R0, RZ, 0x8, R19 ;  /* 0x00000008ff007819 */ /* 0x000fe40000011613 */
[----:B------:R-:W-:Y:S02]  /*602a0*/  SHF.R.U32.HI R16, RZ, 0x8, R16 ;  /* 0x00000008ff107819 */ /* 0x000fe40000011610 */
[----:B------:R-:W-:Y:S02]  /*602b0*/  LOP3.LUT R0, R0, 0xffff, RZ, 0xc0, !PT ;  /* 0x0000ffff00007812 */ /* 0x000fe400078ec0ff */
[----:B------:R-:W-:-:S02]  /*602c0*/  PRMT R5, R29, 0x3340, R1 ;  /* 0x000033401d057816 */ /* 0x000fc40000000001 */
[----:B------:R-:W-:Y:S01]  /*602d0*/  SHF.R.U32.HI R15, RZ, 0x8, R15 ;  /* 0x00000008ff0f7819 */ /* 0x000fe2000001160f */
[----:B------:R-:W3:Y:S01]  /*602e0*/  LDL.LU R29, [R1+0x70] ;  /* 0x00007000011d7983 */ /* 0x000ee20000300800 */
[----:B------:R-:W-:Y:S02]  /*602f0*/  SHF.R.U32.HI R18, RZ, 0x8, R18 ;  /* 0x00000008ff127819 */ /* 0x000fe40000011612 */
[----:B------:R-:W-:Y:S02]  /*60300*/  PRMT R20, R4, 0x3340, R6 ;  /* 0x0000334004147816 */ /* 0x000fe40000000006 */
[----:B------:R-:W-:Y:S02]  /*60310*/  LOP3.LUT R7, R28, 0xffff, RZ, 0xc0, !PT ;  /* 0x0000ffff1c077812 */ /* 0x000fe400078ec0ff */
[----:B------:R-:W-:Y:S01]  /*60320*/  PRMT R9, R0, 0x3340, R1 ;  /* 0x0000334000097816 */ /* 0x000fe20000000001 */
[----:B------:R-:W3:Y:S01]  /*60330*/  LDL.LU R28, [R1+0x64] ;  /* 0x00006400011c7983 */ /* 0x000ee20000300800 */
[----:B------:R-:W-:-:S02]  /*60340*/  LOP3.LUT R11, R16, 0xffff, RZ, 0xc0, !PT ;  /* 0x0000ffff100b7812 */ /* 0x000fc400078ec0ff */
[----:B------:R-:W-:Y:S01]  /*60350*/  LOP3.LUT R18, R18, 0xffff, RZ, 0xc0, !PT ;  /* 0x0000ffff12127812 */ /* 0x000fe200078ec0ff */
[----:B------:R-:W3:Y:S01]  /*60360*/  LDL.LU R16, [R1+0x20] ;  /* 0x0000200001107983 */ /* 0x000ee20000300800 */
[----:B------:R-:W-:-:S04]  /*60370*/  LOP3.LUT R15, R15, 0xffff, RZ, 0xc0, !PT ;  /* 0x0000ffff0f0f7812 */ /* 0x000fc800078ec0ff */
[----:B------:R-:W-:Y:S02]  /*60380*/  PRMT R19, R15, 0x3340, R18 ;  /* 0x000033400f137816 */ /* 0x000fe40000000012 */
[----:B----4-:R-:W-:Y:S02]  /*60390*/  SHF.R.U32.HI R4, RZ, 0x8, R12 ;  /* 0x00000008ff047819 */ /* 0x010fe4000001160c */
[----:B-----5:R-:W-:Y:S02]  /*603a0*/  SHF.R.U32.HI R0, RZ, 0x8, R10 ;  /* 0x00000008ff007819 */ /* 0x020fe4000001160a */
[----:B------:R-:W4:Y:S01]  /*603b0*/  LDL.LU R10, [R1+0x13c] ;  /* 0x00013c00010a7983 */ /* 0x000f220000300800 */
[----:B--2---:R-:W-:-:S03]  /*603c0*/  SHF.R.U32.HI R12, RZ, 0x8, R21 ;  /* 0x00000008ff0c7819 */ /* 0x004fc60000011615 */
[----:B------:R-:W2:Y:S01]  /*603d0*/  LDL.LU R8, [R1+0x124] ;  /* 0x0001240001087983 */ /* 0x000ea20000300800 */
[----:B------:R-:W-:Y:S02]  /*603e0*/  LOP3.LUT R0, R0, 0xffff, RZ, 0xc0, !PT ;  /* 0x0000ffff00007812 */ /* 0x000fe400078ec0ff */
[----:B------:R-:W-:Y:S01]  /*603f0*/  LOP3.LUT R12, R12, 0xffff, RZ, 0xc0, !PT ;  /* 0x0000ffff0c0c7812 */ /* 0x000fe200078ec0ff */
[----:B------:R-:W5:Y:S01]  /*60400*/  LDL.LU R21, [R1+0x108] ;  /* 0x0001080001157983 */ /* 0x000f620000300800 */
[----:B------:R-:W-:Y:S02]  /*60410*/  SHF.R.U32.HI R18, RZ, 0x8, R17 ;  /* 0x00000008ff127819 */ /* 0x000fe40000011611 */
[----:B------:R-:W-:Y:S01]  /*60420*/  SHF.R.U32.HI R17, RZ, 0x8, R23 ;  /* 0x00000008ff117819 */ /* 0x000fe20000011617 */
[----:B------:R-:W5:Y:S01]  /*60430*/  LDL.LU R2, [R1+0x150] ;  /* 0x0001500001027983 */ /* 0x000f620000300800 */
[----:B------:R-:W-:Y:S02]  /*60440*/  PRMT R12, R0, 0x3340, R12 ;  /* 0x00003340000c7816 */ /* 0x000fe4000000000c */
[----:B------:R-:W-:Y:S01]  /*60450*/  SHF.R.U32.HI R0, RZ, 0x8, R14 ;  /* 0x00000008ff007819 */ /* 0x000fe2000001160e */
[----:B------:R-:W5:Y:S04]  /*60460*/  LDL.LU R23, [R1+0x138] ;  /* 0x0001380001177983 */ /* 0x000f680000300800 */
[----:B------:R-:W5:Y:S01]  /*60470*/  LDL.LU R14, [R1+0x15c] ;  /* 0x00015c00010e7983 */ /* 0x000f620000300800 */
[----:B------:R-:W-:-:S02]  /*60480*/  SHF.R.U32.HI R13, RZ, 0x8, R13 ;  /* 0x00000008ff0d7819 */ /* 0x000fc4000001160d */
[----:B------:R-:W-:Y:S02]  /*60490*/  LOP3.LUT R4, R4, 0xffff, RZ, 0xc0, !PT ;  /* 0x0000ffff04047812 */ /* 0x000fe400078ec0ff */
[----:B------:R-:W-:Y:S02]  /*604a0*/  LOP3.LUT R13, R13, 0xffff, RZ, 0xc0, !PT ;  /* 0x0000ffff0d0d7812 */ /* 0x000fe400078ec0ff */
[----:B------:R-:W-:Y:S02]  /*604b0*/  SHF.R.U32.HI R3, RZ, 0x8, R3 ;  /* 0x00000008ff037819 */ /* 0x000fe40000011603 */
[----:B------:R-:W-:Y:S02]  /*604c0*/  PRMT R13, R4, 0x3340, R13 ;  /* 0x00003340040d7816 */ /* 0x000fe4000000000d */
[----:B------:R-:W-:Y:S02]  /*604d0*/  LOP3.LUT R3, R3, 0xffff, RZ, 0xc0, !PT ;  /* 0x0000ffff03037812 */ /* 0x000fe400078ec0ff */
[----:B------:R-:W-:-:S02]  /*604e0*/  LOP3.LUT R0, R0, 0xffff, RZ, 0xc0, !PT ;  /* 0x0000ffff00007812 */ /* 0x000fc400078ec0ff */
[----:B---3--:R-:W-:-:S04]  /*604f0*/  SHF.R.U32.HI R4, RZ, 0x8, R29 ;  /* 0x00000008ff047819 */ /* 0x008fc8000001161d */
[----:B------:R-:W-:Y:S02]  /*60500*/  LOP3.LUT R4, R4, 0xffff, RZ, 0xc0, !PT ;  /* 0x0000ffff04047812 */ /* 0x000fe400078ec0ff */
[----:B------:R-:W-:Y:S02]  /*60510*/  SHF.R.U32.HI R6, RZ, 0x8, R16 ;  /* 0x00000008ff067819 */ /* 0x000fe40000011610 */
[----:B------:R-:W-:Y:S02]  /*60520*/  SHF.R.U32.HI R16, RZ, 0x8, R27 ;  /* 0x00000008ff107819 */ /* 0x000fe4000001161b */
[----:B------:R-:W-:Y:S01]  /*60530*/  LOP3.LUT R6, R6, 0xffff, RZ, 0xc0, !PT ;  /* 0x0000ffff06067812 */ /* 0x000fe200078ec0ff */
[----:B------:R-:W3:Y:S01]  /*60540*/  LDL.LU R27, [R1+0x10] ;  /* 0x00001000011b7983 */ /* 0x000ee20000300800 */
[----:B------:R-:W-:Y:S02]  /*60550*/  SHF.R.U32.HI R15, RZ, 0x8, R28 ;  /* 0x00000008ff0f7819 */ /* 0x000fe4000001161c */
[----:B------:R-:W-:Y:S01]  /*60560*/  PRMT R3, R6, 0x3340, R3 ;  /* 0x0000334006037816 */ /* 0x000fe20000000003 */
[----:B------:R-:W3:Y:S01]  /*60570*/  LDL.LU R29, [R1+0x1c] ;  /* 0x00001c00011d7983 */ /* 0x000ee20000300800 */
[----:B------:R-:W-:-:S03]  /*60580*/  PRMT R0, R4, 0x3340, R0 ;  /* 0x0000334004007816 */ /* 0x000fc60000000000 */
[----:B------:R-:W3:Y:S01]  /*60590*/  LDL.LU R28, [R1+0x18] ;  /* 0x00001800011c7983 */ /* 0x000ee20000300800 */
[----:B----4-:R-:W-:Y:S02]  /*605a0*/  SHF.R.U32.HI R10, RZ, 0x8, R10 ;  /* 0x00000008ff0a7819 */ /* 0x010fe4000001160a */
[----:B--2---:R-:W-:Y:S02]  /*605b0*/  SHF.R.U32.HI R8, RZ, 0x8, R8 ;  /* 0x00000008ff087819 */ /* 0x004fe40000011608 */
[----:B------:R-:W-:Y:S02]  /*605c0*/  LOP3.LUT R10, R10, 0xffff, RZ, 0xc0, !PT ;  /* 0x0000ffff0a0a7812 */ /* 0x000fe400078ec0ff */
[----:B------:R-:W-:Y:S02]  /*605d0*/  LOP3.LUT R8, R8, 0xffff, RZ, 0xc0, !PT ;  /* 0x0000ffff08087812 */ /* 0x000fe400078ec0ff */
[----:B-----5:R-:W-:Y:S02]  /*605e0*/  SHF.R.U32.HI R4, RZ, 0x8, R2 ;  /* 0x00000008ff047819 */ /* 0x020fe40000011602 */
[----:B------:R-:W-:-:S02]  /*605f0*/  PRMT R10, R10, 0x3340, R8 ;  /* 0x000033400a0a7816 */ /* 0x000fc40000000008 */
[----:B------:R-:W-:Y:S02]  /*60600*/  SHF.R.U32.HI R6, RZ, 0x8, R14 ;  /* 0x00000008ff067819 */ /* 0x000fe4000001160e */
[----:B------:R-:W2:Y:S04]  /*60610*/  LDL.LU R14, [R1+0x17c] ;  /* 0x00017c00010e7983 */ /* 0x000ea80000300800 */
[----:B------:R-:W4:Y:S04]  /*60620*/  LDL.LU R2, [R1+0x180] ;  /* 0x0001800001027983 */ /* 0x000f280000300800 */
[----:B------:R-:W5:Y:S01]  /*60630*/  LDL.LU R8, [R1+0x14] ;  /* 0x0000140001087983 */ /* 0x000f620000300800 */
[----:B------:R-:W-:-:S02]  /*60640*/  LOP3.LUT R4, R4, 0xffff, RZ, 0xc0, !PT ;  /* 0x0000ffff04047812 */ /* 0x000fc400078ec0ff */
[----:B------:R-:W-:Y:S01]  /*60650*/  LOP3.LUT R6, R6, 0xffff, RZ, 0xc0, !PT ;  /* 0x0000ffff06067812 */ /* 0x000fe200078ec0ff */
[----:B------:R-:W-:Y:S03]  /*60660*/  STL [R1], R10 ;  /* 0x0000000a01007387 */ /* 0x000fe60000100800 */
[----:B------:R-:W-:-:S05]  /*60670*/  PRMT R4, R6, 0x3340, R4 ;  /* 0x0000334006047816 */ /* 0x000fca0000000004 */
[----:B------:R0:W-:Y:S02]  /*60680*/  STL [R1+0x4], R4 ;  /* 0x0000040401007387 */ /* 0x0001e40000100800 */
[----:B0-----:R-:W-:Y:S02]  /*60690*/  SHF.R.U32.HI R4, RZ, 0x8, R26 ;  /* 0x00000008ff047819 */ /* 0x001fe4000001161a */
[----:B------:R-:W2:Y:S01]  /*606a0*/  LDL.LU R26, [R1+0x190] ;  /* 0x00019000011a7983 */ /* 0x000ea20000300800 */
[----:B---3--:R-:W-:-:S03]  /*606b0*/  SHF.R.U32.HI R6, RZ, 0x8, R29 ;  /* 0x00000008ff067819 */ /* 0x008fc6000001161d */
[----:B------:R-:W3:Y:S01]  /*606c0*/  LDL.LU R29, [R1+0x134] ;  /* 0x00013400011d7983 */ /* 0x000ee20000300800 */
[----:B-----5:R-:W-:Y:S02]  /*606d0*/  SHF.R.U32.HI R10, RZ, 0x8, R8 ;  /* 0x00000008ff0a7819 */ /* 0x020fe40000011608 */
[----:B------:R-:W-:Y:S02]  /*606e0*/  SHF.R.U32.HI R8, RZ, 0x8, R25 ;  /* 0x00000008ff087819 */ /* 0x000fe40000011619 */
[----:B------:R-:W-:Y:S02]  /*606f0*/  LOP3.LUT R10, R10, 0xffff, RZ, 0xc0, !PT ;  /* 0x0000ffff0a0a7812 */ /* 0x000fe400078ec0ff */
[----:B------:R-:W-:Y:S02]  /*60700*/  LOP3.LUT R8, R8, 0xffff, RZ, 0xc0, !PT ;  /* 0x0000ffff08087812 */ /* 0x000fe400078ec0ff */
[----:B------:R-:W-:Y:S02]  /*60710*/  SHF.R.U32.HI R25, RZ, 0x8, R27 ;  /* 0x00000008ff197819 */ /* 0x000fe4000001161b */
[----:B------:R-:W-:-:S02]  /*60720*/  PRMT R8, R10, 0x3340, R8 ;  /* 0x000033400a087816 */ /* 0x000fc40000000008 */
[----:B------:R-:W-:Y:S02]  /*60730*/  SHF.R.U32.HI R27, RZ, 0x8, R28 ;  /* 0x00000008ff1b7819 */ /* 0x000fe4000001161c */
[----:B------:R-:W5:Y:S04]  /*60740*/  LDL.LU R28, [R1+0x14c] ;  /* 0x00014c00011c7983 */ /* 0x000f680000300800 */
[----:B------:R-:W3:Y:S04]  /*60750*/  LDL.LU R10, [R1+0x198] ;  /* 0x00019800010a7983 */ /* 0x000ee80000300800 */
[----:B------:R0:W-:Y:S04]  /*60760*/  STL [R1+0x10], R8 ;  /* 0x0000100801007387 */ /* 0x0001e80000100800 */
[----:B0-----:R-:W5:Y:S01]  /*60770*/  LDL.LU R8, [R1+0x194] ;  /* 0x0001940001087983 */ /* 0x001f620000300800 */
[----:B------:R-:W-:-:S02]  /*60780*/  LOP3.LUT R4, R4, 0xffff, RZ, 0xc0, !PT ;  /* 0x0000ffff04047812 */ /* 0x000fc400078ec0ff */
[----:B------:R-:W-:Y:S02]  /*60790*/  LOP3.LUT R6, R6, 0xffff, RZ, 0xc0, !PT ;  /* 0x0000ffff06067812 */ /* 0x000fe400078ec0ff */
[----:B--2---:R-:W-:Y:S02]  /*607a0*/  SHF.R.U32.HI R26, RZ, 0x8, R26 ;  /* 0x00000008ff1a7819 */ /* 0x004fe4000001161a */
[----:B------:R-:W-:Y:S02]  /*607b0*/  SHF.R.U32.HI R14, RZ, 0x8, R14 ;  /* 0x00000008ff0e7819 */ /* 0x000fe4000001160e */
[----:B------:R-:W-:Y:S02]  /*607c0*/  PRMT R6, R6, 0x3340, R4 ;  /* 0x0000334006067816 */ /* 0x000fe40000000004 */
[----:B------:R-:W-:Y:S01]  /*607d0*/  LOP3.LUT R14, R14, 0xffff, RZ, 0xc0, !PT ;  /* 0x0000ffff0e0e7812 */ /* 0x000fe200078ec0ff */
[----:B------:R-:W2:Y:S01]  /*607e0*/  LDL.LU R4, [R1+0x174] ;  /* 0x0001740001047983 */ /* 0x000ea20000300800 */
[----:B------:R-:W-:-:S03]  /*607f0*/  LOP3.LUT R26, R26, 0xffff, RZ, 0xc0, !PT ;  /* 0x0000ffff1a1a7812 */ /* 0x000fc600078ec0ff */
[----:B------:R4:W-:Y:S02]  /*60800*/  STL [R1+0x14], R6 ;  /* 0x0000140601007387 */ /* 0x0009e40000100800 */
[----:B----4-:R-:W-:Y:S02]  /*60810*/  SHF.R.U32.HI R6, RZ, 0x8, R2 ;  /* 0x00000008ff067819 */ /* 0x010fe40000011602 */
[----:B------:R-:W-:Y:S02]  /*60820*/  PRMT R2, R26, 0x3340, R14 ;  /* 0x000033401a027816 */ /* 0x000fe4000000000e */
[----:B------:R-:W4:Y:S04]  /*60830*/  LDL.LU R26, [R1+0x158] ;  /* 0x00015800011a7983 */ /* 0x000f280000300800 */
[----:B------:R-:W2:Y:S04]  /*60840*/  LDL.LU R14, [R1+0x118] ;  /* 0x00011800010e7983 */ /* 0x000ea80000300800 */
[----:B------:R0:W-:Y:S01]  /*60850*/  STL [R1+0x8], R2 ;  /* 0x0000080201007387 */ /* 0x0001e20000100800 */
[----:B---3--:R-:W-:-:S04]  /*60860*/  SHF.R.U32.HI R10, RZ, 0x8, R10 ;  /* 0x00000008ff0a7819 */ /* 0x008fc8000001160a */
[----:B------:R-:W-:Y:S02]  /*60870*/  LOP3.LUT R10, R10, 0xffff, RZ, 0xc0, !PT ;  /* 0x0000ffff0a0a7812 */ /* 0x000fe400078ec0ff */
[----:B-----5:R-:W-:-:S04]  /*60880*/  SHF.R.U32.HI R8, RZ, 0x8, R8 ;  /* 0x00000008ff087819 */ /* 0x020fc80000011608 */
[----:B------:R-:W-:-:S04]  /*60890*/  LOP3.LUT R8, R8, 0xffff, RZ, 0xc0, !PT ;  /* 0x0000ffff08087812 */ /* 0x000fc800078ec0ff */
[----:B0-----:R-:W-:Y:S02]  /*608a0*/  PRMT R2, R10, 0x3340, R8 ;  /* 0x000033400a027816 */ /* 0x001fe40000000008 */
[----:B------:R-:W3:Y:S01]  /*608b0*/  LDL.LU R8, [R1+0x11c] ;  /* 0x00011c0001087983 */ /* 0x000ee20000300800 */
[----:B------:R-:W-:Y:S02]  /*608c0*/  SHF.R.U32.HI R29, RZ, 0x8, R29 ;  /* 0x00000008ff1d7819 */ /* 0x000fe4000001161d */
[----:B------:R-:W-:Y:S01]  /*608d0*/  SHF.R.U32.HI R28, RZ, 0x8, R28 ;  /* 0x00000008ff1c7819 */ /* 0x000fe2000001161c */
[----:B------:R-:W5:Y:S01]  /*608e0*/  LDL.LU R10, [R1+0x114] ;  /* 0x00011400010a7983 */ /* 0x000f620000300800 */
[----:B------:R-:W-:Y:S02]  /*608f0*/  LOP3.LUT R29, R29, 0xffff, RZ, 0xc0, !PT ;  /* 0x0000ffff1d1d7812 */ /* 0x000fe400078ec0ff */
[----:B------:R-:W-:Y:S02]  /*60900*/  LOP3.LUT R28, R28, 0xffff, RZ, 0xc0, !PT ;  /* 0x0000ffff1c1c7812 */ /* 0x000fe400078ec0ff */
[----:B------:R-:W-:-:S02]  /*60910*/  LOP3.LUT R18, R18, 0xffff, RZ, 0xc0, !PT ;  /* 0x0000ffff12127812 */ /* 0x000fc400078ec0ff */
[----:B------:R-:W-:Y:S02]  /*60920*/  LOP3.LUT R17, R17, 0xffff, RZ, 0xc0, !PT ;  /* 0x0000ffff11117812 */ /* 0x000fe400078ec0ff */
[----:B------:R-:W-:Y:S02]  /*60930*/  PRMT R7, R7, 0x3340, R1 ;  /* 0x0000334007077816 */ /* 0x000fe40000000001 */
[----:B----4-:R-:W-:Y:S02]  /*60940*/  SHF.R.U32.HI R26, RZ, 0x8, R26 ;  /* 0x00000008ff1a7819 */ /* 0x010fe4000001161a */
[----:B--2---:R-:W-:Y:S02]  /*60950*/  SHF.R.U32.HI R14, RZ, 0x8, R14 ;  /* 0x00000008ff0e7819 */ /* 0x004fe4000001160e */
[----:B------:R-:W-:Y:S02]  /*60960*/  LOP3.LUT R26, R26, 0xffff, RZ, 0xc0, !PT ;  /* 0x0000ffff1a1a7812 */ /* 0x000fe400078ec0ff */
[----:B------:R-:W-:-:S02]  /*60970*/  LOP3.LUT R14, R14, 0xffff, RZ, 0xc0, !PT ;  /* 0x0000ffff0e0e7812 */ /* 0x000fc400078ec0ff */
[----:B------:R-:W-:Y:S02]  /*60980*/  LOP3.LUT R16, R16, 0xffff, RZ, 0xc0, !PT ;  /* 0x0000ffff10107812 */ /* 0x000fe400078ec0ff */
[----:B------:R-:W-:Y:S02]  /*60990*/  PRMT R26, R26, 0x3340, R14 ;  /* 0x000033401a1a7816 */ /* 0x000fe4000000000e */
[--C-:B------:R-:W-:Y:S02]  /*609a0*/  PRMT R11, R11, 0x3340, R1.reuse ;  /* 0x000033400b0b7816 */ /* 0x100fe40000000001 */
[--C-:B------:R-:W-:Y:S02]  /*609b0*/  PRMT R18, R18, 0x3340, R1.reuse ;  /* 0x0000334012127816 */ /* 0x100fe40000000001 */
[--C-:B------:R-:W-:Y:S02]  /*609c0*/  PRMT R14, R28, 0x3340, R1.reuse ;  /* 0x000033401c0e7816 */ /* 0x100fe40000000001 */
[----:B------:R-:W-:-:S02]  /*609d0*/  PRMT R17, R17, 0x3340, R1 ;  /* 0x0000334011117816 */ /* 0x000fc40000000001 */
[----:B------:R-:W-:Y:S02]  /*609e0*/  PRMT R5, R24, 0x5410, R5 ;  /* 0x0000541018057816 */ /* 0x000fe40000000005 */
[----:B------:R-:W-:Y:S02]  /*609f0*/  PRMT R16, R16, 0x3340, R1 ;  /* 0x0000334010107816 */ /* 0x000fe40000000001 */
[----:B------:R-:W-:Y:S02]  /*60a00*/  PRMT R7, R22, 0x5410, R7 ;  /* 0x0000541016077816 */ /* 0x000fe40000000007 */
[----:B------:R-:W-:Y:S02]  /*60a10*/  PRMT R9, R20, 0x5410, R9 ;  /* 0x0000541014097816 */ /* 0x000fe40000000009 */
[----:B------:R-:W-:Y:S02]  /*60a20*/  PRMT R11, R19, 0x5410, R11 ;  /* 0x00005410130b7816 */ /* 0x000fe4000000000b */
[----:B------:R-:W-:-:S02]  /*60a30*/  PRMT R13, R13, 0x5410, R18 ;  /* 0x000054100d0d7816 */ /* 0x000fc40000000012 */
[----:B------:R-:W-:Y:S02]  /*60a40*/  PRMT R12, R12, 0x5410, R17 ;  /* 0x000054100c0c7816 */ /* 0x000fe40000000011 */
[----:B------:R-:W-:Y:S02]  /*60a50*/  PRMT R3, R3, 0x5410, R16 ;  /* 0x0000541003037816 */ /* 0x000fe40000000010 */
[----:B---3--:R-:W-:-:S04]  /*60a60*/  SHF.R.U32.HI R8, RZ, 0x8, R8 ;  /* 0x00000008ff087819 */ /* 0x008fc80000011608 */
[----:B------:R-:W-:-:S04]  /*60a70*/  LOP3.LUT R8, R8, 0xffff, RZ, 0xc0, !PT ;  /* 0x0000ffff08087812 */ /* 0x000fc800078ec0ff */
[----:B------:R-:W-:Y:S02]  /*60a80*/  PRMT R8, R29, 0x3340, R8 ;  /* 0x000033401d087816 */ /* 0x000fe40000000008 */
[----:B------:R-:W2:Y:S04]  /*60a90*/  LDL.LU R29, [R1+0x8] ;  /* 0x00000800011d7983 */ /* 0x000ea80000300800 */
[----:B------:R-:W3:Y:S04]  /*60aa0*/  LDL.LU R28, [R1+0x1e0] ;  /* 0x0001e000011c7983 */ /* 0x000ee80000300800 */
[----:B------:R-:W4:Y:S04]  /*60ab0*/  LDL.LU R24, [R1+0x14] ;  /* 0x0000140001187983 */ /* 0x000f280000300800 */
[----:B------:R-:W5:Y:S04]  /*60ac0*/  LDL.LU R22, [R1+0x10] ;  /* 0x0000100001167983 */ /* 0x000f680000300800 */
[----:B------:R-:W3:Y:S04]  /*60ad0*/  LDL.LU R20, [R1+0x204] ;  /* 0x0002040001147983 */ /* 0x000ee80000300800 */
[----:B------:R-:W3:Y:S04]  /*60ae0*/  LDL.LU R19, [R1+0x1c4] ;  /* 0x0001c40001137983 */ /* 0x000ee80000300800 */
[----:B------:R-:W3:Y:S04]  /*60af0*/  LDL.LU R18, [R1+0x1f0] ;  /* 0x0001f00001127983 */ /* 0x000ee80000300800 */
[----:B------:R-:W3:Y:S04]  /*60b00*/  LDL.LU R17, [R1+0x20c] ;  /* 0x00020c0001117983 */ /* 0x000ee80000300800 */
[----:B------:R-:W3:Y:S01]  /*60b10*/  LDL.LU R16, [R1+0x4] ;  /* 0x0000040001107983 */ /* 0x000ee20000300800 */
[----:B------:R-:W-:-:S02]  /*60b20*/  LOP3.LUT R15, R15, 0xffff, RZ, 0xc0, !PT ;  /* 0x0000ffff0f0f7812 */ /* 0x000fc400078ec0ff */
[----:B------:R-:W-:Y:S02]  /*60b30*/  SHF.R.U32.HI R4, RZ, 0x8, R4 ;  /* 0x00000008ff047819 */ /* 0x000fe40000011604 */
[----:B------:R-:W-:Y:S02]  /*60b40*/  PRMT R15, R15, 0x3340, R1 ;  /* 0x000033400f0f7816 */ /* 0x000fe40000000001 */
[----:B------:R-:W-:Y:S02]  /*60b50*/  LOP3.LUT R25, R25, 0xffff, RZ, 0xc0, !PT ;  /* 0x0000ffff19197812 */ /* 0x000fe400078ec0ff */
[----:B------:R-:W-:Y:S02]  /*60b60*/  LOP3.LUT R4, R4, 0xffff, RZ, 0xc0, !PT ;  /* 0x0000ffff04047812 */ /* 0x000fe400078ec0ff */
[----:B------:R-:W-:Y:S02]  /*60b70*/  SHF.R.U32.HI R23, RZ, 0x8, R23 ;  /* 0x00000008ff177819 */ /* 0x000fe40000011617 */
[----:B------:R-:W-:-:S02]  /*60b80*/  LOP3.LUT R27, R27, 0xffff, RZ, 0xc0, !PT ;  /* 0x0000ffff1b1b7812 */ /* 0x000fc400078ec0ff */
[--C-:B------:R-:W-:Y:S02]  /*60b90*/  PRMT R25, R25, 0x3340, R1.reuse ;  /* 0x0000334019197816 */ /* 0x100fe40000000001 */
[----:B------:R-:W-:Y:S02]  /*60ba0*/  PRMT R4, R4, 0x3340, R1 ;  /* 0x0000334004047816 */ /* 0x000fe40000000001 */
[----:B------:R-:W-:Y:S02]  /*60bb0*/  LOP3.LUT R23, R23, 0xffff, RZ, 0xc0, !PT ;  /* 0x0000ffff17177812 */ /* 0x000fe400078ec0ff */
[----:B------:R-:W-:Y:S02]  /*60bc0*/  PRMT R0, R0, 0x5410, R15 ;  /* 0x0000541000007816 */ /* 0x000fe4000000000f */
[----:B------:R-:W-:Y:S01]  /*60bd0*/  LOP3.LUT R6, R6, 0xffff, RZ, 0xc0, !PT ;  /* 0x0000ffff06067812 */ /* 0x000fe200078ec0ff */
[----:B------:R-:W3:Y:S01]  /*60be0*/  LDL.LU R15, [R1] ;  /* 0x00000000010f7983 */ /* 0x000ee20000300800 */
[----:B------:R-:W-:-:S02]  /*60bf0*/  PRMT R27, R27, 0x3340, R1 ;  /* 0x000033401b1b7816 */ /* 0x000fc40000000001 */
[--C-:B------:R-:W-:Y:S02]  /*60c00*/  PRMT R23, R23, 0x3340, R1.reuse ;  /* 0x0000334017177816 */ /* 0x100fe40000000001 */
[----:B------:R-:W-:Y:S02]  /*60c10*/  PRMT R6, R6, 0x3340, R1 ;  /* 0x0000334006067816 */ /* 0x000fe40000000001 */
[----:B--2---:R-:W-:Y:S02]  /*60c20*/  PRMT R29, R29, 0x5410, R4 ;  /* 0x000054101d1d7816 */ /* 0x004fe40000000004 */
[----:B----4-:R-:W-:Y:S02]  /*60c30*/  PRMT R27, R24, 0x5410, R27 ;  /* 0x00005410181b7816 */ /* 0x010fe4000000001b */
[----:B-----5:R-:W-:Y:S02]  /*60c40*/  PRMT R25, R22, 0x5410, R25 ;  /* 0x0000541016197816 */ /* 0x020fe40000000019 */
[----:B------:R-:W2:Y:S04]  /*60c50*/  LDL.LU R22, [R1+0x1e8] ;  /* 0x0001e80001167983 */ /* 0x000ea80000300800 */
[----:B------:R-:W4:Y:S04]  /*60c60*/  LDL.LU R4, [R1+0x210] ;  /* 0x0002100001047983 */ /* 0x000f280000300800 */
[----:B------:R-:W5:Y:S04]  /*60c70*/  LDL.LU R24, [R1+0x1ec] ;  /* 0x0001ec0001187983 */ /* 0x000f680000300800 */
[----:B------:R0:W-:Y:S01]  /*60c80*/  STL [R1+0x1de8], R29 ;  /* 0x001de81d01007387 */ /* 0x0001e20000100800 */
[----:B---3--:R-:W-:-:S02]  /*60c90*/  PRMT R23, R16, 0x5410, R23 ;  /* 0x0000541010177816 */ /* 0x008fc40000000017 */
[----:B------:R-:W-:Y:S01]  /*60ca0*/  PRMT R16, R2, 0x5410, R6 ;  /* 0x0000541002107816 */ /* 0x000fe20000000006 */
[----:B0-----:R-:W3:Y:S04]  /*60cb0*/  LDL.LU R29, [R1+0x1b0] ;  /* 0x0001b000011d7983 */ /* 0x001ee80000300800 */
[----:B------:R-:W2:Y:S04]  /*60cc0*/  LDL.LU R2, [R1+0x1dec] ;  /* 0x001dec0001027983 */ /* 0x000ea80000300800 */
[----:B------:R-:W5:Y:S01]  /*60cd0*/  LDL.LU R6, [R1+0x1f8] ;  /* 0x0001f80001067983 */ /* 0x000f620000300800 */
[----:B------:R-:W-:-:S02]  /*60ce0*/  SHF.R.U32.HI R10, RZ, 0x8, R10 ;  /* 0x00000008ff0a7819 */ /* 0x000fc4000001160a */
[----:B------:R-:W-:Y:S02]  /*60cf0*/  SHF.R.U32.HI R21, RZ, 0x8, R21 ;  /* 0x00000008ff157819 */ /* 0x000fe40000011615 */
[----:B------:R-:W-:Y:S02]  /*60d00*/  LOP3.LUT R10, R10, 0xffff, RZ, 0xc0, !PT ;  /* 0x0000ffff0a0a7812 */ /* 0x000fe400078ec0ff */
[----:B------:R-:W-:Y:S02]  /*60d10*/  LOP3.LUT R21, R21, 0xffff, RZ, 0xc0, !PT ;  /* 0x0000ffff15157812 */ /* 0x000fe400078ec0ff */
[--C-:B------:R-:W-:Y:S02]  /*60d20*/  PRMT R10, R10, 0x3340, R1.reuse ;  /* 0x000033400a0a7816 */ /* 0x100fe40000000001 */
[----:B------:R-:W-:Y:S02]  /*60d30*/  PRMT R21, R21, 0x3340, R1 ;  /* 0x0000334015157816 */ /* 0x000fe40000000001 */
[----:B------:R-:W-:Y:S01]  /*60d40*/  PRMT R8, R8, 0x5410, R10 ;  /* 0x0000541008087816 */ /* 0x000fe2000000000a */
[----:B------:R0:W-:Y:S01]  /*60d50*/  STL [R1], R16 ;  /* 0x0000001001007387 */ /* 0x0001e20000100800 */
[----:B------:R-:W-:-:S02]  /*60d60*/  PRMT R21, R15, 0x5410, R21 ;  /* 0x000054100f157816 */ /* 0x000fc40000000015 */
[----:B------:R-:W-:Y:S01]  /*60d70*/  LOP3.LUT R15, R17, 0xffff, RZ, 0xc0, !PT ;  /* 0x0000ffff110f7812 */ /* 0x000fe200078ec0ff */
[----:B0-----:R-:W3:Y:S04]  /*60d80*/  LDL.LU R16, [R1+0x1b8] ;  /* 0x0001b80001107983 */ /* 0x001ee80000300800 */
[----:B------:R-:W3:Y:S01]  /*60d90*/  LDL.LU R17, [R1+0x1a4] ;  /* 0x0001a40001117983 */ /* 0x000ee20000300800 */
[----:B------:R-:W-:-:S03]  /*60da0*/  PRMT R5, R5, 0x5210, R15 ;  /* 0x0000521005057816 */ /* 0x000fc6000000000f */
[----:B------:R4:W-:Y:S01]  /*60db0*/  STL [R1+0x4], R8 ;  /* 0x0000040801007387 */ /* 0x0009e20000100800 */
[----:B------:R-:W-:Y:S02]  /*60dc0*/  LOP3.LUT R10, R19, 0xffff, RZ, 0xc0, !PT ;  /* 0x0000ffff130a7812 */ /* 0x000fe400078ec0ff */
[----:B----4-:R-:W-:Y:S02]  /*60dd0*/  LOP3.LUT R8, R4, 0xffff, RZ, 0xc0, !PT ;  /* 0x0000ffff04087812 */ /* 0x010fe400078ec0ff */
[----:B------:R-:W-:Y:S02]  /*60de0*/  PRMT R4, R18, 0x4210, R15 ;  /* 0x0000421012047816 */ /* 0x000fe4000000000f */
[----:B------:R-:W4:Y:S01]  /*60df0*/  LDL.LU R18, [R1+0x1ac] ;  /* 0x0001ac0001127983 */ /* 0x000f220000300800 */
[----:B------:R-:W-:-:S03]  /*60e00*/  PRMT R7, R7, 0x5210, R8 ;  /* 0x0000521007077816 */ /* 0x000fc60000000008 */
[----:B------:R-:W3:Y:S04]  /*60e10*/  LDL.LU R15, [R1+0x1c0] ;  /* 0x0001c000010f7983 */ /* 0x000ee80000300800 */
[----:B------:R-:W4:Y:S01]  /*60e20*/  LDL.LU R19, [R1+0x1fc] ;  /* 0x0001fc0001137983 */ /* 0x000f220000300800 */
[----:B-----5:R-:W-:-:S03]  /*60e30*/  PRMT R6, R6, 0x4210, R8 ;  /* 0x0000421006067816 */ /* 0x020fc60000000008 */
[----:B------:R-:W5:Y:S01]  /*60e40*/  LDL.LU R8, [R1+0x1f4] ;  /* 0x0001f40001087983 */ /* 0x000f620000300800 */
[----:B------:R-:W-:-:S03]  /*60e50*/  PRMT R9, R9, 0x5210, R10 ;  /* 0x0000521009097816 */ /* 0x000fc6000000000a */
[----:B--2---:R-:W-:Y:S01]  /*60e60*/  STSM.16.M88.4 [R2], R4 ;  /* 0x0000000402007844 */ /* 0x004fe20000000200 */
[----:B---3--:R-:W-:-:S04]  /*60e70*/  LOP3.LUT R15, R15, 0xffff, RZ, 0xc0, !PT ;  /* 0x0000ffff0f0f7812 */ /* 0x008fc800078ec0ff */
[--C-:B------:R-:W-:Y:S02]  /*60e80*/  PRMT R11, R11, 0x5210, R15.reuse ;  /* 0x000052100b0b7816 */ /* 0x100fe4000000000f */
[----:B-----5:R-:W-:Y:S02]  /*60e90*/  PRMT R8, R8, 0x4210, R10 ;  /* 0x0000421008087816 */ /* 0x020fe4000000000a */
[----:B------:R-:W-:Y:S02]  /*60ea0*/  PRMT R10, R28, 0x4210, R15 ;  /* 0x000042101c0a7816 */ /* 0x000fe4000000000f */
[----:B------:R-:W2:Y:S04]  /*60eb0*/  LDL.LU R15, [R1+0x200] ;  /* 0x00020000010f7983 */ /* 0x000ea80000300800 */
[----:B------:R0:W-:Y:S02]  /*60ec0*/  STSM.16.M88.4 [R2+0x100], R8 ;  /* 0x0001000802007844 */ /* 0x0001e40000000200 */
[----:B0-----:R-:W-:-:S02]  /*60ed0*/  LOP3.LUT R9, R29, 0xffff, RZ, 0xc0, !PT ;  /* 0x0000ffff1d097812 */ /* 0x001fc400078ec0ff */
[----:B------:R-:W0:Y:S01]  /*60ee0*/  S2R R29, SR_TID.X ;  /* 0x00000000001d7919 */ /* 0x000e220000002100 */
[----:B------:R-:W-:Y:S02]  /*60ef0*/  LOP3.LUT R11, R16, 0xffff, RZ, 0xc0, !PT ;  /* 0x0000ffff100b7812 */ /* 0x000fe400078ec0ff */
[----:B------:R-:W-:Y:S02]  /*60f00*/  PRMT R8, R17, 0x4210, R9 ;  /* 0x0000421011087816 */ /* 0x000fe40000000009 */
[----:B------:R-:W-:Y:S02]  /*60f10*/  PRMT R28, R26, 0x5410, R14 ;  /* 0x000054101a1c7816 */ /* 0x000fe4000000000e */
[----:B------:R-:W-:Y:S02]  /*60f20*/  LOP3.LUT R14, R20, 0xffff, RZ, 0xc0, !PT ;  /* 0x0000ffff140e7812 */ /* 0x000fe400078ec0ff */
[----:B------:R-:W3:Y:S01]  /*60f30*/  LDL.LU R20, [R1+0x1dc] ;  /* 0x0001dc0001147983 */ /* 0x000ee20000300800 */
[----:B0-----:R-:W-:-:S04]  /*60f40*/  LOP3.LUT R10, R29, 0x3f, RZ, 0xc0, !PT ;  /* 0x0000003f1d0a7812 */ /* 0x001fc800078ec0ff */
[----:B------:R-:W-:Y:S01]  /*60f50*/  LEA R29, R10, UR4, 0x4 ;  /* 0x000000040a1d7c11 */ /* 0x000fe2000f8e20ff */
[----:B------:R-:W-:Y:S01]  /*60f60*/  ULDC UR4, c[0x0][0x244] ;  /* 0x0000910000047ab9 */ /* 0x000fe20000000800 */
[--C-:B----4-:R-:W-:Y:S02]  /*60f70*/  PRMT R10, R18, 0x4210, R11.reuse ;  /* 0x00004210120a7816 */ /* 0x110fe4000000000b */
[----:B------:R-:W-:Y:S02]  /*60f80*/  PRMT R11, R0, 0x5210, R11 ;  /* 0x00005210000b7816 */ /* 0x000fe4000000000b */
[----:B------:R-:W-:Y:S01]  /*60f90*/  LOP3.LUT R0, R19, 0xffff, RZ, 0xc0, !PT ;  /* 0x0000ffff13007812 */ /* 0x000fe200078ec0ff */
[----:B------:R-:W-:Y:S01]  /*60fa0*/  BAR.SYNC.DEFER_BLOCKING 0x0 ;  /* 0x0000000000007b1d */ /* 0x000fe20000010000 */
[--C-:B------:R-:W-:Y:S02]  /*60fb0*/  PRMT R4, R22, 0x4210, R14.reuse ;  /* 0x0000421016047816 */ /* 0x100fe4000000000e */
[----:B------:R-:W-:-:S02]  /*60fc0*/  PRMT R5, R13, 0x5210, R14 ;  /* 0x000052100d057816 */ /* 0x000fc4000000000e */
[----:B------:R-:W-:Y:S01]  /*60fd0*/  PRMT R9, R3, 0x5210, R9 ;  /* 0x0000521003097816 */ /* 0x000fe20000000009 */
[----:B------:R-:W4:Y:S04]  /*60fe0*/  LDL.LU R22, [R1+0x1e4] ;  /* 0x0001e40001167983 */ /* 0x000f280000300800 */
[----:B------:R-:W0:Y:S01]  /*60ff0*/  LDS.128 R16, [R29] ;  /* 0x000000001d107984 */ /* 0x000e220000000c00 */
[----:B--2---:R-:W-:-:S04]  /*61000*/  LOP3.LUT R7, R15, 0xffff, RZ, 0xc0, !PT ;  /* 0x0000ffff0f077812 */ /* 0x004fc800078ec0ff */
[--C-:B------:R-:W-:Y:S02]  /*61010*/  PRMT R6, R24, 0x4210, R7.reuse ;  /* 0x0000421018067816 */ /* 0x100fe40000000007 */
[----:B------:R-:W-:Y:S01]  /*61020*/  PRMT R7, R12, 0x5210, R7 ;  /* 0x000052100c077816 */ /* 0x000fe20000000007 */
[----:B------:R-:W2:Y:S04]  /*61030*/  LDL.LU R24, [R1+0x1a0] ;  /* 0x0001a00001187983 */ /* 0x000ea80000300800 */
[----:B------:R-:W-:Y:S01]  /*61040*/  LDS.128 R12, [R29+0x400] ;  /* 0x000400001d0c7984 */ /* 0x000fe20000000c00 */
[----:B------:R-:W-:Y:S06]  /*61050*/  BAR.SYNC.DEFER_BLOCKING 0x0 ;  /* 0x0000000000007b1d */ /* 0x000fec0000010000 */
[----:B------:R-:W5:Y:S04]  /*61060*/  LDL.LU R26, [R1+0x19c] ;  /* 0x00019c00011a7983 */ /* 0x000f680000300800 */
[----:B------:R-:W4:Y:S04]  /*61070*/  LDL.LU R3, [R1+0x214] ;  /* 0x0002140001037983 */ /* 0x000f280000300800 */
[----:B------:R-:W-:Y:S04]  /*61080*/  STL [R1+0x20], R29 ;  /* 0x0000201d01007387 */ /* 0x000fe80000100800 */
[----:B0-----:R0:W-:Y:S04]  /*61090*/  STL.64 [R1+0x1de0], R18 ;  /* 0x001de01201007387 */ /* 0x0011e80000100a00 */
[----:B------:R1:W-:Y:S04]  /*610a0*/  STSM.16.M88.4 [R2], R4 ;  /* 0x0000000402007844 */ /* 0x0003e80000000200 */
[----:B0-----:R-:W2:Y:S04]  /*610b0*/  LDL.LU R18, [R1+0x1cc] ;  /* 0x0001cc0001127983 */ /* 0x001ea80000300800 */
[----:B------:R-:W5:Y:S04]  /*610c0*/  LDL.LU R19, [R1+0x1c8] ;  /* 0x0001c80001137983 */ /* 0x000f680000300800 */
[----:B------:R0:W-:Y:S04]  /*610d0*/  STL.64 [R1+0x1dd8], R16 ;  /* 0x001dd81001007387 */ /* 0x0001e80000100a00 */
[----:B-1----:R-:W4:Y:S04]  /*610e0*/  LDL.LU R7, [R1+0x208] ;  /* 0x0002080001077983 */ /* 0x002f280000300800 */
[----:B------:R-:W-:Y:S01]  /*610f0*/  STSM.16.M88.4 [R2+0x100], R8 ;  /* 0x0001000802007844 */ /* 0x000fe20000000200 */
[----:B------:R-:W-:Y:S01]  /*61100*/  BAR.SYNC.DEFER_BLOCKING 0x0 ;  /* 0x0000000000007b1d */ /* 0x000fe20000010000 */
[----:B---3--:R-:W-:-:S02]  /*61110*/  PRMT R20, R20, 0x4210, R0 ;  /* 0x0000421014147816 */ /* 0x008fc40000000000 */
[----:B------:R-:W-:-:S03]  /*61120*/  PRMT R21, R21, 0x5210, R0 ;  /* 0x0000521015157816 */ /* 0x000fc60000000000 */
[----:B0-----:R-:W3:Y:S04]  /*61130*/  LDL.LU R16, [R1+0x218] ;  /* 0x0002180001107983 */ /* 0x001ee80000300800 */
[----:B------:R-:W3:Y:S04]  /*61140*/  LDL.LU R17, [R1+0x1d4] ;  /* 0x0001d40001117983 */ /* 0x000ee80000300800 */
[----:B------:R-:W-:Y:S01]  /*61150*/  LDS.128 R8, [R29+0x400] ;  /* 0x000400001d087984 */ /* 0x000fe20000000c00 */
[----:B--2---:R-:W-:-:S03]  /*61160*/  LOP3.LUT R4, R18, 0xffff, RZ, 0xc0, !PT ;  /* 0x0000ffff12047812 */ /* 0x004fc600078ec0ff */
[----:B------:R-:W2:Y:S01]  /*61170*/  LDL.LU R18, [R1+0x1d0] ;  /* 0x0001d00001127983 */ /* 0x000ea20000300800 */
[----:B-----5:R-:W-:Y:S02]  /*61180*/  LOP3.LUT R0, R19, 0xffff, RZ, 0xc0, !PT ;  /* 0x0000ffff13007812 */ /* 0x020fe400078ec0ff */
[----:B------:R-:W-:Y:S01]  /*61190*/  PRMT R24, R24, 0x4210, R4 ;  /* 0x0000421018187816 */ /* 0x000fe20000000004 */
[----:B------:R-:W5:Y:S01]  /*611a0*/  LDL.LU R19, [R1] ;  /* 0x0000000001137983 */ /* 0x000f620000300800 */
[--C-:B------:R-:W-:Y:S02]  /*611b0*/  PRMT R26, R26, 0x4210, R0.reuse ;  /* 0x000042101a1a7816 */ /* 0x100fe40000000000 */
[----:B------:R-:W-:Y:S02]  /*611c0*/  PRMT R27, R27, 0x5210, R0 ;  /* 0x000052101b1b7816 */ /* 0x000fe40000000000 */
[----:B------:R-:W-:Y:S02]  /*611d0*/  PRMT R25, R25, 0x5210, R4 ;  /* 0x0000521019197816 */ /* 0x000fe40000000004 */
[----:B----4-:R-:W-:-:S02]  /*611e0*/  LOP3.LUT R0, R7, 0xffff, RZ, 0xc0, !PT ;  /* 0x0000ffff07007812 */ /* 0x010fc400078ec0ff */
[----:B------:R-:W0:Y:S01]  /*611f0*/  LDS.128 R4, [R29] ;  /* 0x000000001d047984 */ /* 0x000e220000000c00 */
[----:B------:R-:W-:-:S04]  /*61200*/  LOP3.LUT R3, R3, 0xffff, RZ, 0xc0, !PT ;  /* 0x0000ffff03037812 */ /* 0x000fc800078ec0ff */
[--C-:B------:R-:W-:Y:S02]  /*61210*/  PRMT R22, R22, 0x4210, R3.reuse ;  /* 0x0000421016167816 */ /* 0x100fe40000000003 */
[----:B------:R-:W-:Y:S01]  /*61220*/  PRMT R23, R23, 0x5210, R3 ;  /* 0x0000521017177816 */ /* 0x000fe20000000003 */
[----:B------:R-:W-:Y:S06]  /*61230*/  BAR.SYNC.DEFER_BLOCKING 0x0 ;  /* 0x0000000000007b1d */ /* 0x000fec0000010000 */
[----:B0-----:R0:W-:Y:S04]  /*61240*/  STL [R1+0x1dc0], R4 ;  /* 0x001dc00401007387 */ /* 0x0011e80000100800 */
[----:B0-----:R-:W4:Y:S04]  /*61250*/  LDL.LU R4, [R1+0x1bc] ;  /* 0x0001bc0001047983 */ /* 0x001f280000300800 */
[----:B------:R0:W-:Y:S04]  /*61260*/  STL [R1+0x1db4], R5 ;  /* 0x001db40501007387 */ /* 0x0001e80000100800 */
[----:B0-----:R-:W2:Y:S04]  /*61270*/  LDL.LU R5, [R1+0x1a8] ;  /* 0x0001a80001057983 */ /* 0x001ea80000300800 */
[----:B------:R-:W-:Y:S04]  /*61280*/  STL [R1+0x1db0], R6 ;  /* 0x001db00601007387 */ /* 0x000fe80000100800 */
[----:B------:R0:W-:Y:S04]  /*61290*/  STL [R1+0x1dac], R7 ;  /* 0x001dac0701007387 */ /* 0x0001e80000100800 */
[----:B------:R-:W-:Y:S04]  /*612a0*/  STSM.16.M88.4 [R2], R20 ;  /* 0x0000001402007844 */ /* 0x000fe80000000200 */
[----:B0-----:R-:W5:Y:S04]  /*612b0*/  LDL.LU R7, [R1+0x24] ;  /* 0x0000240001077983 */ /* 0x001f680000300800 */
[----:B------:R-:W4:Y:S04]  /*612c0*/  LDL.LU R29, [R1+0x1de8] ;  /* 0x001de800011d7983 */ /* 0x000f280000300800 */
[----:B------:R0:W-:Y:S04]  /*612d0*/  STL [R1+0x1dc4], R9 ;  /* 0x001dc40901007387 */ /* 0x0001e80000100800 */
[----:B0-----:R-:W5:Y:S04]  /*612e0*/  LDL R9, [R1+0x20] ;  /* 0x0000200001097983 */ /* 0x001f680000100800 */
[----:B------:R0:W-:Y:S04]  /*612f0*/  STL.64 [R1+0x1db8], R10 ;  /* 0x001db80a01007387 */ /* 0x0001e80000100a00 */
[----:B0-----:R-:W5:Y:S04]  /*61300*/  LDL.LU R10, [R1+0x4] ;  /* 0x00000400010a7983 */ /* 0x001f680000300800 */
[----:B------:R-:W5:Y:S04]  /*61310*/  LDL.LU R11, [R1+0x1b4] ;  /* 0x0001b400010b7983 */ /* 0x000f680000300800 */
[----:B------:R-:W2:Y:S04]  /*61320*/  LDL.LU R22, [R1+0x1d8] ;  /* 0x0001d80001167983 */ /* 0x000ea80000300800 */
[----:B------:R-:W5:Y:S01]  /*61330*/  LDL.LU R23, [R1+0x1da4] ;  /* 0x001da40001177983 */ /* 0x000f620000300800 */
[----:B---3--:R-:W-:-:S02]  /*61340*/  LOP3.LUT R3, R16, 0xffff, RZ, 0xc0, !PT ;  /* 0x0000ffff10037812 */ /* 0x008fc400078ec0ff */
[--C-:B------:R-:W-:Y:S01]  /*61350*/  PRMT R16, R17, 0x4210, R0.reuse ;  /* 0x0000421011107816 */ /* 0x100fe20000000000 */
[----:B------:R-:W3:Y:S04]  /*61360*/  LDL.LU R6, [R1+0x28] ;  /* 0x0000280001067983 */ /* 0x000ee80000300800 */
[----:B------:R0:W-:Y:S01]  /*61370*/  STSM.16.M88.4 [R2+0x100], R24 ;  /* 0x0001001802007844 */ /* 0x0001e20000000200 */
[----:B--2---:R-:W-:Y:S02]  /*61380*/  LOP3.LUT R20, R22, 0xffff, RZ, 0xc0, !PT ;  /* 0x0000ffff16147812 */ /* 0x004fe400078ec0ff */
[----:B----4-:R-:W-:Y:S02]  /*61390*/  PRMT R17, R29, 0x5210, R0 ;  /* 0x000052101d117816 */ /* 0x010fe40000000000 */
[----:B------:R-:W-:-:S02]  /*613a0*/  LOP3.LUT R0, R5, 0xffff, RZ, 0xc0, !PT ;  /* 0x0000ffff05007812 */ /* 0x000fc400078ec0ff */
[----:B------:R-:W2:Y:S01]  /*613b0*/  LDL.LU R5, [R1+0x2c] ;  /* 0x00002c0001057983 */ /* 0x000ea20000300800 */
[----:B0-----:R-:W-:-:S03]  /*613c0*/  PRMT R25, R4, 0x4210, R20 ;  /* 0x0000421004197816 */ /* 0x001fc60000000014 */
[----:B------:R-:W4:Y:S01]  /*613d0*/  LDL.LU R4, [R1+0x30] ;  /* 0x0000300001047983 */ /* 0x000f220000300800 */
[--C-:B------:R-:W-:Y:S02]  /*613e0*/  PRMT R18, R18, 0x4210, R3.reuse ;  /* 0x0000421012127816 */ /* 0x100fe40000000003 */
[----:B-----5:R-:W-:Y:S01]  /*613f0*/  PRMT R19, R19, 0x5210, R3 ;  /* 0x0000521013137816 */ /* 0x020fe20000000003 */
[----:B------:R-:W-:Y:S01]  /*61400*/  BAR.SYNC.DEFER_BLOCKING 0x0 ;  /* 0x0000000000007b1d */ /* 0x000fe20000010000 */
[C---:B------:R-:W-:Y:S01]  /*61410*/  ISETP.GE.AND P0, PT, R23.reuse, UR12, PT ;  /* 0x0000000c17007c0c */ /* 0x040fe2000bf06270 */
[----:B------:R-:W-:Y:S01]  /*61420*/  IMAD R3, R23, UR4, RZ ;  /* 0x0000000417037c24 */ /* 0x000fe2000f8e02ff */
[----:B------:R-:W-:Y:S02]  /*61430*/  PRMT R24, R10, 0x5210, R20 ;  /* 0x000052100a187816 */ /* 0x000fe40000000014 */
[--C-:B------:R-:W-:Y:S01]  /*61440*/  PRMT R11, R11, 0x4210, R0.reuse ;  /* 0x000042100b0b7816 */ /* 0x100fe20000000000 */
[----:B------:R-:W-:Y:S01]  /*61450*/  ULDC.64 UR4, c[0x0][0x220] ;  /* 0x0000880000047ab9 */ /* 0x000fe20000000a00 */
[----:B------:R-:W-:Y:S01]  /*61460*/  ULDC UR12, c[0x0][0x22c] ;  /* 0x00008b00000c7ab9 */ /* 0x000fe20000000800 */
[----:B------:R-:W0:Y:S01]  /*61470*/  LDS.128 R20, [R9] ;  /* 0x0000000009147984 */ /* 0x000e220000000c00 */
[----:B------:R-:W-:-:S03]  /*61480*/  PRMT R10, R28, 0x5210, R0 ;  /* 0x000052101c0a7816 */ /* 0x000fc60000000000 */
[----:B0-----:R0:W-:Y:S02]  /*61490*/  STL.64 [R1+0x1dd0], R20 ;  /* 0x001dd01401007387 */ /* 0x0011e40000100a00 */
[----:B0-----:R-:W-:Y:S02]  /*614a0*/  IMAD.MOV.U32 R20, RZ, RZ, R25 ;  /* 0x000000ffff147224 */ /* 0x001fe400078e0019 */
[----:B------:R-:W-:Y:S02]  /*614b0*/  IMAD.MOV.U32 R21, RZ, RZ, R24 ;  /* 0x000000ffff157224 */ /* 0x000fe400078e0018 */
[----:B------:R-:W0:Y:S01]  /*614c0*/  LDS.128 R24, [R9+0x400] ;  /* 0x0004000009187984 */ /* 0x000e220000000c00 */
[----:B------:R-:W-:Y:S06]  /*614d0*/  BAR.SYNC.DEFER_BLOCKING 0x0 ;  /* 0x0000000000007b1d */ /* 0x000fec0000010000 */
[----:B------:R1:W-:Y:S01]  /*614e0*/  STL.64 [R1+0x1dc8], R22 ;  /* 0x001dc81601007387 */ /* 0x0003e20000100a00 */
[----:B------:R-:W-:Y:S01]  /*614f0*/  IADD3 R0, P1, R3, UR4, RZ ;  /* 0x0000000403007c10 */ /* 0x000fe2000ff3e0ff */
[----:B------:R-:W-:-:S02]  /*61500*/  ULDC UR4, c[0x0][0x248] ;  /* 0x0000920000047ab9 */ /* 0x000fc40000000800 */
[----:B------:R5:W-:Y:S01]  /*61510*/  STSM.16.M88.4 [R2], R16 ;  /* 0x0000001002007844 */ /* 0x000be20000000200 */
[----:B-1----:R-:W-:Y:S02]  /*61520*/  IMAD.MOV.U32 R22, RZ, RZ, R11 ;  /* 0x000000ffff167224 */ /* 0x002fe400078e000b */
[----:B------:R-:W-:Y:S01]  /*61530*/  IMAD.MOV.U32 R23, RZ, RZ, R10 ;  /* 0x000000ffff177224 */ /* 0x000fe200078e000a */
[----:B-----5:R-:W5:Y:S04]  /*61540*/  LDL.LU.64 R18, [R1+0x1de0] ;  /* 0x001de00001127983 */ /* 0x020f680000300a00 */
[----:B------:R-:W5:Y:S04]  /*61550*/  LDL.LU.64 R16, [R1+0x1dd8] ;  /* 0x001dd80001107983 */ /* 0x000f680000300a00 */
[----:B------:R1:W-:Y:S01]  /*61560*/  STSM.16.M88.4 [R2+0x100], R20 ;  /* 0x0001001402007844 */ /* 0x0003e20000000200 */
[----:B------:R-:W-:Y:S01]  /*61570*/  BAR.SYNC.DEFER_BLOCKING 0x0 ;  /* 0x0000000000007b1d */ /* 0x000fe20000010000 */
[----:B---3--:R-:W-:-:S05]  /*61580*/  ISETP.LT.AND P2, PT, R6, UR12, !P0 ;  /* 0x0000000c06007c0c */ /* 0x008fca000c741270 */
[----:B------:R-:W-:Y:S01]  /*61590*/  ULDC UR12, c[0x0][0x22c] ;  /* 0x00008b00000c7ab9 */ /* 0x000fe20000000800 */
[----:B-1----:R-:W-:Y:S01]  /*615a0*/  LEA.HI.X.SX32 R2, R3, UR5, 0x1, P1 ;  /* 0x0000000503027c11 */ /* 0x002fe200088f0eff */
[----:B------:R-:W-:Y:S01]  /*615b0*/  ULDC UR5, c[0x0][0x248] ;  /* 0x0000920000057ab9 */ /* 0x000fe20000000800 */
[C---:B------:R-:W-:Y:S01]  /*615c0*/  ISETP.LT.AND P1, PT, R7.reuse, UR13, !P0 ;  /* 0x0000000d07007c0c */ /* 0x040fe2000c721270 */
[----:B------:R-:W-:Y:S01]  /*615d0*/  IMAD R3, R7, UR4, RZ ;  /* 0x0000000407037c24 */ /* 0x000fe2000f8e02ff */
[----:B------:R-:W-:Y:S01]  /*615e0*/  ULDC UR13, c[0x0][0x22c] ;  /* 0x00008b00000d7ab9 */ /* 0x000fe20000000800 */
[----:B------:R-:W3:Y:S01]  /*615f0*/  LDL.LU R7, [R1+0x34] ;  /* 0x0000340001077983 */ /* 0x000ee20000300800 */
[----:B------:R-:W-:Y:S01]  /*61600*/  IMAD R20, R6, UR5, RZ ;  /* 0x0000000506147c24 */ /* 0x000fe2000f8e02ff */
[----:B------:R-:W-:Y:S01]  /*61610*/  ULDC UR4, c[0x0][0x248] ;  /* 0x0000920000047ab9 */ /* 0x000fe20000000800 */
[----:B------:R-:W-:Y:S01]  /*61620*/  IADD3 R28, P5, R3, R0, RZ ;  /* 0x00000000031c7210 */ /* 0x000fe20007fbe0ff */
[----:B------:R-:W3:Y:S01]  /*61630*/  LDL.LU R6, [R1+0x38] ;  /* 0x0000380001067983 */ /* 0x000ee20000300800 */
[----:B------:R-:W-:-:S02]  /*61640*/  ULDC UR5, c[0x0][0x248] ;  /* 0x0000920000057ab9 */ /* 0x000fc40000000800 */
[----:B------:R-:W-:Y:S02]  /*61650*/  LEA.HI.X.SX32 R29, R3, R2, 0x1, P5 ;  /* 0x00000002031d7211 */ /* 0x000fe400028f0eff */
[C---:B--2---:R-:W-:Y:S01]  /*61660*/  ISETP.LT.AND P3, PT, R5.reuse, UR13, !P0 ;  /* 0x0000000d05007c0c */ /* 0x044fe2000c761270 */
[----:B------:R-:W-:Y:S01]  /*61670*/  IMAD R9, R5, UR6, RZ ;  /* 0x0000000605097c24 */ /* 0x000fe2000f8e02ff */
[C---:B----4-:R-:W-:Y:S01]  /*61680*/  ISETP.LT.AND P4, PT, R4.reuse, UR14, !P0 ;  /* 0x0000000e04007c0c */ /* 0x050fe2000c781270 */
[----:B------:R-:W2:Y:S01]  /*61690*/  LDL.LU R5, [R1+0x3c] ;  /* 0x00003c0001057983 */ /* 0x000ea20000300800 */
[----:B------:R-:W-:Y:S01]  /*616a0*/  IMAD R3, R4, UR4, RZ ;  /* 0x0000000404037c24 */ /* 0x000fe2000f8e02ff */
[CC--:B------:R-:W-:Y:S01]  /*616b0*/  IADD3 R22, P6, R20.reuse, R0.reuse, RZ ;  /* 0x0000000014167210 */ /* 0x0c0fe20007fde0ff */
[----:B------:R-:W-:Y:S01]  /*616c0*/  ULDC UR4, c[0x0][0x248] ;  /* 0x0000920000047ab9 */ /* 0x000fe20000000800 */
[----:B------:R-:W4:Y:S01]  /*616d0*/  LDL.LU R4, [R1+0x40] ;  /* 0x0000400001047983 */ /* 0x000f220000300800 */
[C---:B------:R-:W-:Y:S01]  /*616e0*/  IADD3 R10, P5, R9.reuse, R0, RZ ;  /* 0x00000000090a7210 */ /* 0x040fe20007fbe0ff */
[----:B------:R-:W-:Y:S01]  /*616f0*/  ULDC UR13, c[0x0][0x22c] ;  /* 0x00008b00000d7ab9 */ /* 0x000fe20000000800 */
[-C--:B------:R-:W-:Y:S01]  /*61700*/  LEA.HI.X.SX32 R23, R20, R2.reuse, 0x1, P6 ;  /* 0x0000000214177211 */ /* 0x080fe200030f0eff */
[----:B------:R-:W-:Y:S01]  /*61710*/  ULDC UR6, c[0x0][0x248] ;  /* 0x0000920000067ab9 */ /* 0x000fe20000000800 */
[----:B------:R-:W-:Y:S01]  /*61720*/  LEA.HI.X.SX32 R11, R9, R2, 0x1, P5 ;  /* 0x00000002090b7211 */ /* 0x000fe200028f0eff */
[----:B------:R-:W-:Y:S01]  /*61730*/  ULDC UR14, c[0x0][0x22c] ;  /* 0x00008b00000e7ab9 */ /* 0x000fe20000000800 */
[----:B-----5:R-:W-:-:S05]  /*61740*/  PRMT R21, R16, 0x7770, RZ ;  /* 0x0000777010157816 */ /* 0x020fca00000000ff */
[----:B------:R1:W-:Y:S01]  /*61750*/  @P1 STG.E.U8 desc[UR8][R28.64], R21 ;  /* 0x000000151c001986 */ /* 0x0003e2000c101108 */
[----:B------:R-:W-:Y:S02]  /*61760*/  PRMT R20, R17, 0x7770, RZ ;  /* 0x0000777011147816 */ /* 0x000fe400000000ff */
[----:B------:R-:W-:Y:S02]  /*61770*/  PRMT R9, R19, 0x7770, RZ ;  /* 0x0000777013097816 */ /* 0x000fe400000000ff */
[----:B-1----:R-:W-:-:S04]  /*61780*/  IADD3 R28, P1, R3, R0, RZ ;  /* 0x00000000031c7210 */ /* 0x002fc80007f3e0ff */
[----:B------:R-:W-:Y:S02]  /*61790*/  LEA.HI.X.SX32 R29, R3, R2, 0x1, P1 ;  /* 0x00000002031d7211 */ /* 0x000fe400008f0eff */
[----:B------:R-:W-:Y:S01]  /*617a0*/  PRMT R3, R18, 0x7770, RZ ;  /* 0x0000777012037816 */ /* 0x000fe200000000ff */
[----:B------:R1:W-:Y:S01]  /*617b0*/  @P2 STG.E.U8 desc[UR8][R22.64], R20 ;  /* 0x0000001416002986 */ /* 0x0003e2000c101108 */
[C---:B---3--:R-:W-:Y:S01]  /*617c0*/  ISETP.LT.AND P1, PT, R7.reuse, UR12, !P0 ;  /* 0x0000000c07007c0c */ /* 0x048fe2000c721270 */
[----:B------:R-:W-:Y:S02]  /*617d0*/  ULDC UR12, c[0x0][0x22c] ;  /* 0x00008b00000c7ab9 */ /* 0x000fe40000000800 */
[----:B------:R3:W-:Y:S01]  /*617e0*/  @P3 STG.E.U8 desc[UR8][R10.64], R3 ;  /* 0x000000030a003986 */ /* 0x0007e2000c101108 */
[C---:B------:R-:W-:Y:S01]  /*617f0*/  ISETP.LT.AND P2, PT, R6.reuse, UR13, !P0 ;  /* 0x0000000d06007c0c */ /* 0x040fe2000c741270 */
[----:B------:R-:W-:Y:S02]  /*61800*/  ULDC UR13, c[0x0][0x22c] ;  /* 0x00008b00000d7ab9 */ /* 0x000fe40000000800 */
[----:B------:R5:W-:Y:S01]  /*61810*/  @P4 STG.E.U8 desc[UR8][R28.64], R9 ;  /* 0x000000091c004986 */ /* 0x000be2000c101108 */
[----:B-1----:R-:W-:Y:S01]  /*61820*/  IMAD R20, R6, UR5, RZ ;  /* 0x0000000506147c24 */ /* 0x002fe2000f8e02ff */
[----:B------:R-:W-:Y:S01]  /*61830*/  PRMT R21, R12, 0x7770, RZ ;  /* 0x000077700c157816 */ /* 0x000fe200000000ff */
[----:B------:R-:W-:Y:S01]  /*61840*/  ULDC UR5, c[0x0][0x248] ;  /* 0x0000920000057ab9 */ /* 0x000fe20000000800 */
[----:B---3--:R-:W-:Y:S01]  /*61850*/  IMAD R3, R7, UR4, RZ ;  /* 0x0000000407037c24 */ /* 0x008fe2000f8e02ff */
[----:B------:R-:W-:Y:S01]  /*61860*/  ULDC UR4, c[0x0][0x248] ;  /* 0x0000920000047ab9 */ /* 0x000fe20000000800 */
[----:B------:R-:W3:Y:S04]  /*61870*/  LDL.LU R7, [R1+0x44] ;  /* 0x0000440001077983 */ /* 0x000ee80000300800 */
[----:B------:R-:W3:Y:S01]  /*61880*/  LDL.LU R6, [R1+0x48] ;  /* 0x0000480001067983 */ /* 0x000ee20000300800 */
[----:B-----5:R-:W-:-:S04]  /*61890*/  IADD3 R28, P5, R3, R0, RZ ;  /* 0x00000000031c7210 */ /* 0x020fc80007fbe0ff */
[----:B------:R-:W-:Y:S02]  /*618a0*/  LEA.HI.X.SX32 R29, R3, R2, 0x1, P5 ;  /* 0x00000002031d7211 */ /* 0x000fe400028f0eff */
[C---:B--2---:R-:W-:Y:S01]  /*618b0*/  ISETP.LT.AND P3, PT, R5.reuse, UR14, !P0 ;  /* 0x0000000e05007c0c */ /* 0x044fe2000c761270 */
[----:B------:R-:W-:Y:S01]  /*618c0*/  IMAD R9, R5, UR6, RZ ;  /* 0x0000000605097c24 */ /* 0x000fe2000f8e02ff */
[C---:B----4-:R-:W-:Y:S01]  /*618d0*/  ISETP.LT.AND P4, PT, R4.reuse, UR12, !P0 ;  /* 0x0000000c04007c0c */ /* 0x050fe2000c781270 */
[----:B------:R-:W2:Y:S01]  /*618e0*/  LDL.LU R5, [R1+0x4c] ;  /* 0x00004c0001057983 */ /* 0x000ea20000300800 */
[----:B------:R-:W-:Y:S01]  /*618f0*/  IMAD R3, R4, UR4, RZ ;  /* 0x0000000404037c24 */ /* 0x000fe2000f8e02ff */
[-C--:B------:R-:W-:Y:S01]  /*61900*/  IADD3 R22, P6, R20, R0.reuse, RZ ;  /* 0x0000000014167210 */ /* 0x080fe20007fde0ff */
[----:B------:R-:W-:Y:S01]  /*61910*/  ULDC UR4, c[0x0][0x248] ;  /* 0x0000920000047ab9 */ /* 0x000fe20000000800 */
[----:B------:R-:W4:Y:S01]  /*61920*/  LDL.LU R4, [R1+0x50] ;  /* 0x0000500001047983 */ /* 0x000f220000300800 */
[----:B------:R-:W-:Y:S01]  /*61930*/  IADD3 R10, P5, R9, R0, RZ ;  /* 0x00000000090a7210 */ /* 0x000fe20007fbe0ff */
[----:B------:R-:W-:-:S02]  /*61940*/  ULDC UR12, c[0x0][0x22c] ;  /* 0x00008b00000c7ab9 */ /* 0x000fc40000000800 */
[----:B------:R1:W-:Y:S01]  /*61950*/  @P1 STG.E.U8 desc[UR8][R28.64], R21 ;  /* 0x000000151c001986 */ /* 0x0003e2000c101108 */
[-C--:B------:R-:W-:Y:S01]  /*61960*/  LEA.HI.X.SX32 R23, R20, R2.reuse, 0x1, P6 ;  /* 0x0000000214177211 */ /* 0x080fe200030f0eff */
[----:B------:R-:W-:Y:S01]  /*61970*/  ULDC UR6, c[0x0][0x248] ;  /* 0x0000920000067ab9 */ /* 0x000fe20000000800 */
[----:B------:R-:W-:Y:S01]  /*61980*/  PRMT R20, R13, 0x7770, RZ ;  /* 0x000077700d147816 */ /* 0x000fe200000000ff */
[----:B------:R-:W-:Y:S01]  /*61990*/  ULDC UR14, c[0x0][0x22c] ;  /* 0x00008b00000e7ab9 */ /* 0x000fe20000000800 */
[----:B------:R-:W-:Y:S02]  /*619a0*/  LEA.HI.X.SX32 R11, R9, R2, 0x1, P5 ;  /* 0x00000002090b7211 */ /* 0x000fe400028f0eff */
[----:B-1----:R-:W-:-:S04]  /*619b0*/  IADD3 R28, P1, R3, R0, RZ ;  /* 0x00000000031c7210 */ /* 0x002fc80007f3e0ff */
[----:B------:R-:W-:Y:S02]  /*619c0*/  LEA.HI.X.SX32 R29, R3, R2, 0x1, P1 ;  /* 0x00000002031d7211 */ /* 0x000fe400008f0eff */
[----:B------:R-:W-:Y:S01]  /*619d0*/  PRMT R3, R14, 0x7770, RZ ;  /* 0x000077700e037816 */ /* 0x000fe200000000ff */
[----:B------:R-:W-:Y:S01]  /*619e0*/  @P2 STG.E.U8 desc[UR8][R22.64], R20 ;  /* 0x0000001416002986 */ /* 0x000fe2000c101108 */
[----:B------:R-:W-:-:S03]  /*619f0*/  PRMT R9, R15, 0x7770, RZ ;  /* 0x000077700f097816 */ /* 0x000fc600000000ff */
[----:B------:R1:W-:Y:S04]  /*61a00*/  @P3 STG.E.U8 desc[UR8][R10.64], R3 ;  /* 0x000000030a003986 */ /* 0x0003e8000c101108 */
[----:B------:R5:W-:Y:S01]  /*61a10*/  @P4 STG.E.U8 desc[UR8][R28.64], R9 ;  /* 0x000000091c004986 */ /* 0x000be2000c101108 */
[C---:B---3--:R-:W-:Y:S01]  /*61a20*/  ISETP.LT.AND P1, PT, R7.reuse, UR12, !P0 ;  /* 0x0000000c07007c0c */ /* 0x048fe2000c721270 */
[----:B-1----:R-:W-:Y:S01]  /*61a30*/  IMAD R3, R7, UR4, RZ ;  /* 0x0000000407037c24 */ /* 0x002fe2000f8e02ff */
[----:B------:R-:W-:Y:S01]  /*61a40*/  ULDC UR4, c[0x0][0x248] ;  /* 0x0000920000047ab9 */ /* 0x000fe20000000800 */
[----:B------:R-:W3:Y:S01]  /*61a50*/  LDL.LU R7, [R1+0x54] ;  /* 0x0000540001077983 */ /* 0x000ee20000300800 */
[C---:B------:R-:W-:Y:S01]  /*61a60*/  ISETP.LT.AND P2, PT, R6.reuse, UR13, !P0 ;  /* 0x0000000d06007c0c */ /* 0x040fe2000c741270 */
[----:B------:R-:W-:Y:S01]  /*61a70*/  IMAD R20, R6, UR5, RZ ;  /* 0x0000000506147c24 */ /* 0x000fe2000f8e02ff */
[C---:B-----5:R-:W-:Y:S01]  /*61a80*/  IADD3 R28, P5, R3.reuse, R0, RZ ;  /* 0x00000000031c7210 */ /* 0x060fe20007fbe0ff */
[----:B------:R-:W5:Y:S01]  /*61a90*/  LDL.LU R6, [R1+0x58] ;  /* 0x0000580001067983 */ /* 0x000f620000300800 */
[----:B------:R-:W-:Y:S01]  /*61aa0*/  ULDC UR12, c[0x0][0x22c] ;  /* 0x00008b00000c7ab9 */ /* 0x000fe20000000800 */
[----:B------:R-:W-:Y:S01]  /*61ab0*/  PRMT R21, R16, 0x7771, RZ ;  /* 0x0000777110157816 */ /* 0x000fe200000000ff */
[----:B------:R-:W-:Y:S01]  /*61ac0*/  ULDC UR5, c[0x0][0x248] ;  /* 0x0000920000057ab9 */ /* 0x000fe20000000800 */
[----:B------:R-:W-:Y:S01]  /*61ad0*/  LEA.HI.X.SX32 R29, R3, R2, 0x1, P5 ;  /* 0x00000002031d7211 */ /* 0x000fe200028f0eff */
[----:B------:R-:W-:Y:S01]  /*61ae0*/  ULDC UR13, c[0x0][0x22c] ;  /* 0x00008b00000d7ab9 */ /* 0x000fe20000000800 */
        /* <DEDUP_REMOVED lines=27> */
[C---:B-----5:R-:W-:Y:S01]  /*61ca0*/  ISETP.LT.AND P2, PT, R6.reuse, UR13, !P0 ;  /* 0x0000000d06007c0c */ /* 0x060fe2000c741270 */
[----:B------:R-:W-:Y:S01]  /*61cb0*/  IMAD R20, R6, UR5, RZ ;  /* 0x0000000506147c24 */ /* 0x000fe2000f8e02ff */
[C---:B0-----:R-:W-:Y:S01]  /*61cc0*/  IADD3 R28, P5, R3.reuse, R0, RZ ;  /* 0x00000000031c7210 */ /* 0x041fe20007fbe0ff */
        /* <DEDUP_REMOVED lines=22> */
[----:B0-----:R-:W-:-:S04]  /*61e30*/  IADD3 R28, P1, R3, R0, RZ ;  /* 0x00000000031c7210 */ /* 0x001fc80007f3e0ff */
[----:B------:R-:W-:Y:S02]  /*61e40*/  LEA.HI.X.SX32 R29, R3, R2, 0x1, P1 ;  /* 0x00000002031d7211 */ /* 0x000fe400008f0eff */
[----:B------:R-:W-:Y:S01]  /*61e50*/  PRMT R3, R14, 0x7771, RZ ;  /* 0x000077710e037816 */ /* 0x000fe200000000ff */
[----:B------:R-:W-:Y:S01]  /*61e60*/  @P2 STG.E.U8 desc[UR8][R22.64], R20 ;  /* 0x0000001416002986 */ /* 0x000fe2000c101108 */
[----:B------:R-:W-:-:S03]  /*61e70*/  PRMT R9, R15, 0x7771, RZ ;  /* 0x000077710f097816 */ /* 0x000fc600000000ff */
[----:B------:R0:W-:Y:S04]  /*61e80*/  @P3 STG.E.U8 desc[UR8][R10.64], R3 ;  /* 0x000000030a003986 */ /* 0x0001e8000c101108 */
[----:B------:R1:W-:Y:S01]  /*61e90*/  @P4 STG.E.U8 desc[UR8][R28.64], R9 ;  /* 0x000000091c004986 */ /* 0x0003e2000c101108 */
[C---:B---3--:R-:W-:Y:S01]  /*61ea0*/  ISETP.LT.AND P1, PT, R7.reuse, UR12, !P0 ;  /* 0x0000000c07007c0c */ /* 0x048fe2000c721270 */
[----:B0-----:R-:W-:Y:S01]  /*61eb0*/  IMAD R3, R7, UR4, RZ ;  /* 0x0000000407037c24 */ /* 0x001fe2000f8e02ff */
[----:B------:R-:W-:Y:S01]  /*61ec0*/  ULDC UR4, c[0x0][0x248] ;  /* 0x0000920000047ab9 */ /* 0x000fe20000000800 */
[----:B------:R-:W3:Y:S01]  /*61ed0*/  LDL.LU R7, [R1+0x80] ;  /* 0x0000800001077983 */ /* 0x000ee20000300800 */
[C---:B-----5:R-:W-:Y:S01]  /*61ee0*/  ISETP.LT.AND P2, PT, R6.reuse, UR13, !P0 ;  /* 0x0000000d06007c0c */ /* 0x060fe2000c741270 */
[----:B------:R-:W-:Y:S01]  /*61ef0*/  IMAD R20, R6, UR5, RZ ;  /* 0x0000000506147c24 */ /* 0x000fe2000f8e02ff */
[C---:B-1----:R-:W-:Y:S01]  /*61f00*/  IADD3 R28, P5, R3.reuse, R0, RZ ;  /* 0x00000000031c7210 */ /* 0x042fe20007fbe0ff */
        /* <DEDUP_REMOVED lines=29> */
[C---:B---3--:R-:W-:Y:S01]  /*620e0*/  IMAD R3, R7.reuse, UR4, RZ ;  /* 0x0000000407037c24 */ /* 0x048fe2000f8e02ff */
[----:B------:R-:W-:Y:S01]  /*620f0*/  ISETP.LT.AND P1, PT, R7, UR12, !P0 ;  /* 0x0000000c07007c0c */ /* 0x000fe2000c721270 */
        /* <DEDUP_REMOVED lines=27> */
[----:B0-----:R-:W-:Y:S02]  /*622b0*/  IADD3 R28, P1, R3, R0, RZ ;  /* 0x00000000031c7210 */ /* 0x001fe40007f3e0ff */
[----:B------:R-:W-:Y:S02]  /*622c0*/  PRMT R9, R15, 0x7772, RZ ;  /* 0x000077720f097816 */ /* 0x000fe400000000ff */
[----:B------:R-:W-:-:S02]  /*622d0*/  LEA.HI.X.SX32 R29, R3, R2, 0x1, P1 ;  /* 0x00000002031d7211 */ /* 0x000fc400008f0eff */
[----:B------:R-:W-:Y:S01]  /*622e0*/  PRMT R3, R14, 0x7772, RZ ;  /* 0x000077720e037816 */ /* 0x000fe200000000ff */
[----:B------:R0:W-:Y:S04]  /*622f0*/  @P2 STG.E.U8 desc[UR8][R20.64], R22 ;  /* 0x0000001614002986 */ /* 0x0001e8000c101108 */
[----:B------:R3:W-:Y:S04]  /*62300*/  @P3 STG.E.U8 desc[UR8][R10.64], R3 ;  /* 0x000000030a003986 */ /* 0x0007e8000c101108 */
[----:B------:R5:W-:Y:S04]  /*62310*/  @P4 STG.E.U8 desc[UR8][R28.64], R9 ;  /* 0x000000091c004986 */ /* 0x000be8000c101108 */
[----:B0-----:R-:W4:Y:S01]  /*62320*/  LDL.LU.64 R20, [R1+0x1dd0] ;  /* 0x001dd00001147983 */ /* 0x001f220000300a00 */
[C---:B---3--:R-:W-:Y:S01]  /*62330*/  IMAD R3, R7.reuse, UR4, RZ ;  /* 0x0000000407037c24 */ /* 0x048fe2000f8e02ff */
[----:B------:R-:W-:Y:S01]  /*62340*/  ISETP.LT.AND P1, PT, R7, UR13, !P0 ;  /* 0x0000000d07007c0c */ /* 0x000fe2000c721270 */
[----:B------:R-:W-:Y:S01]  /*62350*/  ULDC UR4, c[0x0][0x248] ;  /* 0x0000920000047ab9 */ /* 0x000fe20000000800 */
[----:B------:R-:W3:Y:S01]  /*62360*/  LDL.LU R7, [R1+0xb4] ;  /* 0x0000b40001077983 */ /* 0x000ee20000300800 */
[C---:B-----5:R-:W-:Y:S01]  /*62370*/  IMAD R29, R6.reuse, UR5, RZ ;  /* 0x00000005061d7c24 */ /* 0x060fe2000f8e02ff */
[----:B------:R-:W-:Y:S01]  /*62380*/  ISETP.LT.AND P3, PT, R6, UR14, !P0 ;  /* 0x0000000e06007c0c */ /* 0x000fe2000c761270 */
[----:B------:R-:W-:Y:S01]  /*62390*/  ULDC UR13, c[0x0][0x22c] ;  /* 0x00008b00000d7ab9 */ /* 0x000fe20000000800 */
[-C--:B------:R-:W-:Y:S01]  /*623a0*/  IADD3 R22, P6, R3, R0.reuse, RZ ;  /* 0x0000000003167210 */ /* 0x080fe20007fde0ff */
[----:B------:R-:W5:Y:S01]  /*623b0*/  LDL.LU R6, [R1+0xb8] ;  /* 0x0000b80001067983 */ /* 0x000f620000300800 */
[----:B------:R-:W-:Y:S01]  /*623c0*/  IADD3 R10, P5, R29, R0, RZ ;  /* 0x000000001d0a7210 */ /* 0x000fe20007fbe0ff */
[----:B------:R-:W-:Y:S01]  /*623d0*/  ULDC UR5, c[0x0][0x248] ;  /* 0x0000920000057ab9 */ /* 0x000fe20000000800 */
[----:B------:R-:W-:Y:S01]  /*623e0*/  LEA.HI.X.SX32 R23, R3, R2, 0x1, P6 ;  /* 0x0000000203177211 */ /* 0x000fe200030f0eff */
[----:B------:R-:W-:Y:S01]  /*623f0*/  ULDC UR14, c[0x0][0x22c] ;  /* 0x00008b00000e7ab9 */ /* 0x000fe20000000800 */
[----:B------:R-:W-:Y:S01]  /*62400*/  PRMT R3, R17, 0x7773, RZ ;  /* 0x0000777311037816 */ /* 0x000fe200000000ff */
[C---:B--2---:R-:W-:Y:S01]  /*62410*/  IMAD R9, R5.reuse, UR6, RZ ;  /* 0x0000000605097c24 */ /* 0x044fe2000f8e02ff */
[----:B------:R-:W-:Y:S01]  /*62420*/  ISETP.LT.AND P2, PT, R5, UR15, !P0 ;  /* 0x0000000f05007c0c */ /* 0x000fe2000c741270 */
[----:B------:R-:W-:Y:S01]  /*62430*/  ULDC UR6, c[0x0][0x248] ;  /* 0x0000920000067ab9 */ /* 0x000fe20000000800 */
[----:B------:R-:W2:Y:S01]  /*62440*/  LDL.LU R5, [R1+0xbc] ;  /* 0x0000bc0001057983 */ /* 0x000ea20000300800 */
[----:B------:R-:W-:Y:S01]  /*62450*/  IMAD.MOV.U32 R11, RZ, RZ, R9 ;  /* 0x000000ffff0b7224 */ /* 0x000fe200078e0009 */
[C---:B----4-:R-:W-:Y:S01]  /*62460*/  ISETP.LT.AND P4, PT, R4.reuse, UR16, !P0 ;  /* 0x0000001004007c0c */ /* 0x050fe2000c781270 */
[----:B------:R-:W-:Y:S01]  /*62470*/  IMAD R4, R4, UR12, RZ ;  /* 0x0000000c04047c24 */ /* 0x000fe2000f8e02ff */
[----:B------:R-:W-:Y:S01]  /*62480*/  PRMT R9, R16, 0x7773, RZ ;  /* 0x0000777310097816 */ /* 0x000fe200000000ff */
[----:B------:R-:W-:Y:S01]  /*62490*/  IMAD.MOV.U32 R16, RZ, RZ, R11 ;  /* 0x000000ffff107224 */ /* 0x000fe200078e000b */
[----:B------:R-:W-:Y:S01]  /*624a0*/  IADD3 R28, P6, R11, R0, RZ ;  /* 0x000000000b1c7210 */ /* 0x000fe20007fde0ff */
[----:B------:R-:W-:Y:S01]  /*624b0*/  ULDC UR15, c[0x0][0x22c] ;  /* 0x00008b00000f7ab9 */ /* 0x000fe20000000800 */
[----:B------:R-:W-:Y:S01]  /*624c0*/  LEA.HI.X.SX32 R11, R29, R2, 0x1, P5 ;  /* 0x000000021d0b7211 */ /* 0x000fe200028f0eff */
[----:B------:R-:W-:Y:S01]  /*624d0*/  IMAD.MOV.U32 R29, RZ, RZ, R16 ;  /* 0x000000ffff1d7224 */ /* 0x000fe200078e0010 */
[----:B------:R-:W-:Y:S01]  /*624e0*/  IADD3 R16, P5, R4, R0, RZ ;  /* 0x0000000004107210 */ /* 0x000fe20007fbe0ff */
[----:B------:R0:W-:Y:S01]  /*624f0*/  @P1 STG.E.U8 desc[UR8][R22.64], R9 ;  /* 0x0000000916001986 */ /* 0x0001e2000c101108 */
[----:B------:R-:W-:Y:S01]  /*62500*/  PRMT R18, R18, 0x7773, RZ ;  /* 0x0000777312127816 */ /* 0x000fe200000000ff */
[----:B------:R-:W-:Y:S01]  /*62510*/  ULDC UR12, c[0x0][0x248] ;  /* 0x00009200000c7ab9 */ /* 0x000fe20000000800 */
[----:B------:R-:W-:Y:S01]  /*62520*/  LEA.HI.X.SX32 R17, R4, R2, 0x1, P5 ;  /* 0x0000000204117211 */ /* 0x000fe200028f0eff */
[----:B------:R1:W-:Y:S01]  /*62530*/  @P3 STG.E.U8 desc[UR8][R10.64], R3 ;  /* 0x000000030a003986 */ /* 0x0003e2000c101108 */
[----:B------:R-:W-:Y:S01]  /*62540*/  PRMT R19, R19, 0x7773, RZ ;  /* 0x0000777313137816 */ /* 0x000fe200000000ff */
[----:B------:R-:W-:-:S02]  /*62550*/  ULDC UR16, c[0x0][0x22c] ;  /* 0x00008b0000107ab9 */ /* 0x000fc40000000800 */
[----:B0-----:R-:W4:Y:S04]  /*62560*/  LDL.LU.64 R22, [R1+0x1dc8] ;  /* 0x001dc80001167983 */ /* 0x001f280000300a00 */
[----:B------:R-:W4:Y:S04]  /*62570*/  LDL.LU R9, [R1+0x1dc4] ;  /* 0x001dc40001097983 */ /* 0x000f280000300800 */
[----:B------:R-:W4:Y:S04]  /*62580*/  LDL.LU R4, [R1+0x1dc0] ;  /* 0x001dc00001047983 */ /* 0x000f280000300800 */
[----:B-1----:R-:W4:Y:S04]  /*62590*/  LDL.LU.64 R10, [R1+0x1db8] ;  /* 0x001db800010a7983 */ /* 0x002f280000300a00 */
[----:B------:R-:W4:Y:S01]  /*625a0*/  LDL.LU R3, [R1+0xb0] ;  /* 0x0000b00001037983 */ /* 0x000f220000300800 */
[----:B------:R-:W-:-:S05]  /*625b0*/  LEA.HI.X.SX32 R29, R29, R2, 0x1, P6 ;  /* 0x000000021d1d7211 */ /* 0x000fca00030f0eff */
[----:B------:R-:W-:Y:S04]  /*625c0*/  @P2 STG.E.U8 desc[UR8][R28.64], R18 ;  /* 0x000000121c002986 */ /* 0x000fe8000c101108 */
[----:B------:R0:W-:Y:S01]  /*625d0*/  @P4 STG.E.U8 desc[UR8][R16.64], R19 ;  /* 0x0000001310004986 */ /* 0x0001e2000c101108 */
[C---:B-----5:R-:W-:Y:S01]  /*625e0*/  ISETP.LT.AND P2, PT, R6.reuse, UR15, !P0 ;  /* 0x0000000f06007c0c */ /* 0x060fe2000c741270 */
[----:B0-----:R-:W-:Y:S01]  /*625f0*/  IMAD R19, R6, UR6, RZ ;  /* 0x0000000606137c24 */ /* 0x001fe2000f8e02ff */
[----:B---3--:R-:W-:Y:S01]  /*62600*/  ISETP.LT.AND P3, PT, R7, UR14, !P0 ;  /* 0x0000000e07007c0c */ /* 0x008fe2000c761270 */
[----:B------:R-:W-:Y:S01]  /*62610*/  ULDC UR6, c[0x0][0x248] ;  /* 0x0000920000067ab9 */ /* 0x000fe20000000800 */
[----:B------:R-:W-:Y:S01]  /*62620*/  PRMT R14, R14, 0x7773, RZ ;  /* 0x000077730e0e7816 */ /* 0x000fe200000000ff */
[----:B------:R-:W-:Y:S01]  /*62630*/  ULDC UR14, c[0x0][0x22c] ;  /* 0x00008b00000e7ab9 */ /* 0x000fe20000000800 */
[C---:B--2---:R-:W-:Y:S01]  /*62640*/  ISETP.LT.AND P4, PT, R5.reuse, UR16, !P0 ;  /* 0x0000001005007c0c */ /* 0x044fe2000c781270 */
[----:B------:R-:W-:Y:S01]  /*62650*/  IMAD R6, R5, UR12, RZ ;  /* 0x0000000c05067c24 */ /* 0x000fe2000f8e02ff */
[----:B------:R-:W-:Y:S01]  /*62660*/  PRMT R5, R12, 0x7773, RZ ;  /* 0x000077730c057816 */ /* 0x000fe200000000ff */
[----:B------:R-:W-:Y:S01]  /*62670*/  ULDC UR12, c[0x0][0x22c] ;  /* 0x00008b00000c7ab9 */ /* 0x000fe20000000800 */
[C---:B----4-:R-:W-:Y:S01]  /*62680*/  IMAD R17, R3.reuse, UR4, RZ ;  /* 0x0000000403117c24 */ /* 0x050fe2000f8e02ff */
[----:B------:R-:W-:Y:S01]  /*62690*/  ISETP.LT.AND P1, PT, R3, UR13, !P0 ;  /* 0x0000000d03007c0c */ /* 0x000fe2000c721270 */
[----:B------:R-:W-:Y:S01]  /*626a0*/  IMAD R3, R7, UR5, RZ ;  /* 0x0000000507037c24 */ /* 0x000fe2000f8e02ff */
[----:B------:R-:W-:Y:S01]  /*626b0*/  PRMT R15, R15, 0x7773, RZ ;  /* 0x000077730f0f7816 */ /* 0x000fe200000000ff */
[----:B------:R-:W-:Y:S01]  /*626c0*/  ULDC UR4, c[0x0][0x248] ;  /* 0x0000920000047ab9 */ /* 0x000fe20000000800 */
[-C--:B------:R-:W-:Y:S01]  /*626d0*/  IADD3 R28, P6, R17, R0.reuse, RZ ;  /* 0x00000000111c7210 */ /* 0x080fe20007fde0ff */
[----:B------:R-:W-:Y:S01]  /*626e0*/  ULDC UR13, c[0x0][0x22c] ;  /* 0x00008b00000d7ab9 */ /* 0x000fe20000000800 */
[----:B------:R-:W-:Y:S01]  /*626f0*/  IADD3 R16, P5, R3, R0, RZ ;  /* 0x0000000003107210 */ /* 0x000fe20007fbe0ff */
[----:B------:R-:W-:Y:S01]  /*62700*/  ULDC UR5, c[0x0][0x248] ;  /* 0x0000920000057ab9 */ /* 0x000fe20000000800 */
[----:B------:R-:W-:-:S02]  /*62710*/  LEA.HI.X.SX32 R29, R17, R2, 0x1, P6 ;  /* 0x00000002111d7211 */ /* 0x000fc400030f0eff */
[----:B------:R-:W-:Y:S02]  /*62720*/  LEA.HI.X.SX32 R17, R3, R2, 0x1, P5 ;  /* 0x0000000203117211 */ /* 0x000fe400028f0eff */
[----:B------:R-:W2:Y:S04]  /*62730*/  LDL.LU R3, [R1+0xcc] ;  /* 0x0000cc0001037983 */ /* 0x000ea80000300800 */
[----:B------:R0:W-:Y:S04]  /*62740*/  @P1 STG.E.U8 desc[UR8][R28.64], R5 ;  /* 0x000000051c001986 */ /* 0x0001e8000c101108 */
[----:B0-----:R-:W3:Y:S04]  /*62750*/  LDL.LU R5, [R1+0x1db4] ;  /* 0x001db40001057983 */ /* 0x001ee80000300800 */
[----:B------:R-:W4:Y:S04]  /*62760*/  LDL.LU R28, [R1+0xc8] ;  /* 0x0000c800011c7983 */ /* 0x000f280000300800 */
[----:B------:R-:W5:Y:S01]  /*62770*/  LDL.LU R29, [R1+0xd0] ;  /* 0x0000d000011d7983 */ /* 0x000f620000300800 */
[----:B------:R-:W-:-:S02]  /*62780*/  IADD3 R18, P6, R19, R0, RZ ;  /* 0x0000000013127210 */ /* 0x000fc40007fde0ff */
[C---:B------:R-:W-:Y:S02]  /*62790*/  IADD3 R12, P5, R6.reuse, R0, RZ ;  /* 0x00000000060c7210 */ /* 0x040fe40007fbe0ff */
[----:B------:R-:W-:Y:S02]  /*627a0*/  PRMT R7, R13, 0x7773, RZ ;  /* 0x000077730d077816 */ /* 0x000fe400000000ff */
[-C--:B------:R-:W-:Y:S02]  /*627b0*/  LEA.HI.X.SX32 R19, R19, R2.reuse, 0x1, P6 ;  /* 0x0000000213137211 */ /* 0x080fe400030f0eff */
[----:B------:R-:W-:Y:S01]  /*627c0*/  LEA.HI.X.SX32 R13, R6, R2, 0x1, P5 ;  /* 0x00000002060d7211 */ /* 0x000fe200028f0eff */
[----:B------:R0:W-:Y:S04]  /*627d0*/  @P3 STG.E.U8 desc[UR8][R16.64], R7 ;  /* 0x0000000710003986 */ /* 0x0001e8000c101108 */
[----:B------:R-:W-:Y:S04]  /*627e0*/  @P2 STG.E.U8 desc[UR8][R18.64], R14 ;  /* 0x0000000e12002986 */ /* 0x000fe8000c101108 */
[----:B------:R1:W-:Y:S04]  /*627f0*/  @P4 STG.E.U8 desc[UR8][R12.64], R15 ;  /* 0x0000000f0c004986 */ /* 0x0003e8000c101108 */
[----:B------:R-:W3:Y:S04]  /*62800*/  LDL.LU R6, [R1+0x1db0] ;  /* 0x001db00001067983 */ /* 0x000ee80000300800 */
[----:B0-----:R-:W3:Y:S01]  /*62810*/  LDL.LU R7, [R1+0x1dac] ;  /* 0x001dac0001077983 */ /* 0x001ee20000300800 */
[----:B-1----:R-:W-:-:S03]  /*62820*/  PRMT R13, R4, 0x7770, RZ ;  /* 0x00007770040d7816 */ /* 0x002fc600000000ff */
[----:B------:R-:W3:Y:S01]  /*62830*/  LDL.LU R19, [R1+0xd8] ;  /* 0x0000d80001137983 */ /* 0x000ee20000300800 */
[C---:B--2---:R-:W-:Y:S01]  /*62840*/  ISETP.LT.AND P2, PT, R3.reuse, UR13, !P0 ;  /* 0x0000000d03007c0c */ /* 0x044fe2000c741270 */
[----:B------:R-:W-:Y:S01]  /*62850*/  IMAD R3, R3, UR5, RZ ;  /* 0x0000000503037c24 */ /* 0x000fe2000f8e02ff */
[----:B------:R-:W-:Y:S01]  /*62860*/  ULDC UR5, c[0x0][0x248] ;  /* 0x0000920000057ab9 */ /* 0x000fe20000000800 */
[----:B------:R-:W-:Y:S01]  /*62870*/  ULDC UR13, c[0x0][0x22c] ;  /* 0x00008b00000d7ab9 */ /* 0x000fe20000000800 */
[C---:B----4-:R-:W-:Y:S01]  /*62880*/  IMAD R12, R28.reuse, UR4, RZ ;  /* 0x000000041c0c7c24 */ /* 0x050fe2000f8e02ff */
[----:B------:R-:W-:Y:S01]  /*62890*/  ISETP.LT.AND P1, PT, R28, UR12, !P0 ;  /* 0x0000000c1c007c0c */ /* 0x000fe2000c721270 */
[----:B------:R-:W-:Y:S01]  /*628a0*/  ULDC UR4, c[0x0][0x248] ;  /* 0x0000920000047ab9 */ /* 0x000fe20000000800 */
[----:B------:R-:W2:Y:S01]  /*628b0*/  LDL.LU R28, [R1+0xe4] ;  /* 0x0000e400011c7983 */ /* 0x000ea20000300800 */
[C---:B-----5:R-:W-:Y:S01]  /*628c0*/  ISETP.LT.AND P3, PT, R29.reuse, UR14, !P0 ;  /* 0x0000000e1d007c0c */ /* 0x060fe2000c761270 */
[----:B------:R-:W-:Y:S01]  /*628d0*/  IMAD R15, R29, UR6, RZ ;  /* 0x000000061d0f7c24 */ /* 0x000fe2000f8e02ff */
[C---:B------:R-:W-:Y:S01]  /*628e0*/  IADD3 R16, P5, R12.reuse, R0, RZ ;  /* 0x000000000c107210 */ /* 0x040fe20007fbe0ff */
[----:B------:R-:W4:Y:S01]  /*628f0*/  LDL.LU R29, [R1+0xe8] ;  /* 0x0000e800011d7983 */ /* 0x000f220000300800 */
[----:B------:R-:W-:Y:S01]  /*62900*/  ULDC UR12, c[0x0][0x22c] ;  /* 0x00008b00000c7ab9 */ /* 0x000fe20000000800 */
[----:B------:R-:W-:Y:S01]  /*62910*/  ULDC UR6, c[0x0][0x248] ;  /* 0x0000920000067ab9 */ /* 0x000fe20000000800 */
[----:B------:R-:W-:Y:S01]  /*62920*/  LEA.HI.X.SX32 R17, R12, R2, 0x1, P5 ;  /* 0x000000020c117211 */ /* 0x000fe200028f0eff */
[----:B------:R-:W-:Y:S01]  /*62930*/  ULDC UR14, c[0x0][0x22c] ;  /* 0x00008b00000e7ab9 */ /* 0x000fe20000000800 */
[----:B------:R-:W-:-:S03]  /*62940*/  IADD3 R12, P6, R3, R0, RZ ;  /* 0x00000000030c7210 */ /* 0x000fc60007fde0ff */
[----:B------:R0:W-:Y:S02]  /*62950*/  @P1 STG.E.U8 desc[UR8][R16.64], R13 ;  /* 0x0000000d10001986 */ /* 0x0001e4000c101108 */
[----:B0-----:R-:W-:Y:S02]  /*62960*/  LEA.HI.X.SX32 R13, R3, R2, 0x1, P6 ;  /* 0x00000002030d7211 */ /* 0x001fe400030f0eff */
[----:B---3--:R-:W-:-:S05]  /*62970*/  PRMT R3, R5, 0x7770, RZ ;  /* 0x0000777005037816 */ /* 0x008fca00000000ff */
[----:B------:R0:W-:Y:S04]  /*62980*/  @P2 STG.E.U8 desc[UR8][R12.64], R3 ;  /* 0x000000030c002986 */ /* 0x0001e8000c101108 */
[----:B0-----:R-:W3:Y:S01]  /*62990*/  LDL.LU R13, [R1+0xdc] ;  /* 0x0000dc00010d7983 */ /* 0x001ee20000300800 */
[C---:B------:R-:W-:Y:S01]  /*629a0*/  IMAD R18, R19.reuse, UR4, RZ ;  /* 0x0000000413127c24 */ /* 0x040fe2000f8e02ff */
[----:B------:R-:W-:Y:S01]  /*629b0*/  ISETP.LT.AND P4, PT, R19, UR12, !P0 ;  /* 0x0000000c13007c0c */ /* 0x000fe2000c781270 */
[----:B------:R-:W-:Y:S01]  /*629c0*/  ULDC UR4, c[0x0][0x248] ;  /* 0x0000920000047ab9 */ /* 0x000fe20000000800 */
[-C--:B------:R-:W-:Y:S01]  /*629d0*/  IADD3 R14, P5, R15, R0.reuse, RZ ;  /* 0x000000000f0e7210 */ /* 0x080fe20007fbe0ff */
[----:B------:R-:W-:Y:S01]  /*629e0*/  ULDC UR12, c[0x0][0x22c] ;  /* 0x00008b00000c7ab9 */ /* 0x000fe20000000800 */
[----:B------:R-:W-:-:S02]  /*629f0*/  IADD3 R16, P1, R18, R0, RZ ;  /* 0x0000000012107210 */ /* 0x000fc40007f3e0ff */
[-C--:B------:R-:W-:Y:S02]  /*62a00*/  LEA.HI.X.SX32 R15, R15, R2.reuse, 0x1, P5 ;  /* 0x000000020f0f7211 */ /* 0x080fe400028f0eff */
[----:B------:R-:W-:Y:S02]  /*62a10*/  LEA.HI.X.SX32 R17, R18, R2, 0x1, P1 ;  /* 0x0000000212117211 */ /* 0x000fe400008f0eff */
[----:B------:R-:W-:Y:S02]  /*62a20*/  PRMT R18, R6, 0x7770, RZ ;  /* 0x0000777006127816 */ /* 0x000fe400000000ff */
[----:B------:R-:W-:-:S03]  /*62a30*/  PRMT R19, R7, 0x7770, RZ ;  /* 0x0000777007137816 */ /* 0x000fc600000000ff */
[----:B------:R0:W-:Y:S04]  /*62a40*/  @P3 STG.E.U8 desc[UR8][R14.64], R18 ;  /* 0x000000120e003986 */ /* 0x0001e8000c101108 */
[----:B------:R1:W-:Y:S04]  /*62a50*/  @P4 STG.E.U8 desc[UR8][R16.64], R19 ;  /* 0x0000001310004986 */ /* 0x0003e8000c101108 */
[----:B0-----:R-:W5:Y:S01]  /*62a60*/  LDL.LU R14, [R1+0xec] ;  /* 0x0000ec00010e7983 */ /* 0x001f620000300800 */
[C---:B--2---:R-:W-:Y:S01]  /*62a70*/  IMAD R3, R28.reuse, UR5, RZ ;  /* 0x000000051c037c24 */ /* 0x044fe2000f8e02ff */
[----:B------:R-:W-:Y:S01]  /*62a80*/  ISETP.LT.AND P2, PT, R28, UR13, !P0 ;  /* 0x0000000d1c007c0c */ /* 0x000fe2000c741270 */
[----:B------:R-:W-:Y:S01]  /*62a90*/  ULDC UR5, c[0x0][0x248] ;  /* 0x0000920000057ab9 */ /* 0x000fe20000000800 */
[----:B------:R-:W2:Y:S01]  /*62aa0*/  LDL.LU R28, [R1+0xf4] ;  /* 0x0000f400011c7983 */ /* 0x000ea20000300800 */
[C---:B----4-:R-:W-:Y:S01]  /*62ab0*/  ISETP.LT.AND P3, PT, R29.reuse, UR14, !P0 ;  /* 0x0000000e1d007c0c */ /* 0x050fe2000c761270 */
[----:B------:R-:W-:-:S02]  /*62ac0*/  IMAD R15, R29, UR6, RZ ;  /* 0x000000061d0f7c24 */ /* 0x000fc4000f8e02ff */
[C---:B---3--:R-:W-:Y:S01]  /*62ad0*/  IMAD R12, R13.reuse, UR4, RZ ;  /* 0x000000040d0c7c24 */ /* 0x048fe2000f8e02ff */
[----:B------:R-:W-:Y:S01]  /*62ae0*/  ISETP.LT.AND P1, PT, R13, UR12, !P0 ;  /* 0x0000000c0d007c0c */ /* 0x000fe2000c721270 */
[----:B------:R-:W3:Y:S01]  /*62af0*/  LDL.LU R29, [R1+0xf8] ;  /* 0x0000f800011d7983 */ /* 0x000ee20000300800 */
[----:B------:R-:W-:Y:S01]  /*62b00*/  ULDC UR4, c[0x0][0x248] ;  /* 0x0000920000047ab9 */ /* 0x000fe20000000800 */
[----:B-1----:R-:W-:Y:S01]  /*62b10*/  PRMT R19, R11, 0x7770, RZ ;  /* 0x000077700b137816 */ /* 0x002fe200000000ff */
[----:B------:R-:W-:Y:S01]  /*62b20*/  ULDC UR12, c[0x0][0x22c] ;  /* 0x00008b00000c7ab9 */ /* 0x000fe20000000800 */
[----:B------:R-:W-:Y:S01]  /*62b30*/  IADD3 R16, P5, R12, R0, RZ ;  /* 0x000000000c107210 */ /* 0x000fe20007fbe0ff */
[----:B------:R-:W-:Y:S01]  /*62b40*/  ULDC UR13, c[0x0][0x22c] ;  /* 0x00008b00000d7ab9 */ /* 0x000fe20000000800 */
[----:B------:R-:W-:Y:S01]  /*62b50*/  PRMT R13, R8, 0x7770, RZ ;  /* 0x00007770080d7816 */ /* 0x000fe200000000ff */
[----:B------:R-:W-:Y:S01]  /*62b60*/  ULDC UR6, c[0x0][0x248] ;  /* 0x0000920000067ab9 */ /* 0x000fe20000000800 */
[----:B------:R-:W-:Y:S01]  /*62b70*/  LEA.HI.X.SX32 R17, R12, R2, 0x1, P5 ;  /* 0x000000020c117211 */ /* 0x000fe200028f0eff */
[----:B------:R-:W-:Y:S01]  /*62b80*/  ULDC UR14, c[0x0][0x22c] ;  /* 0x00008b00000e7ab9 */ /* 0x000fe20000000800 */
[----:B------:R-:W-:-:S03]  /*62b90*/  IADD3 R12, P6, R3, R0, RZ ;  /* 0x00000000030c7210 */ /* 0x000fc60007fde0ff */
[----:B------:R0:W-:Y:S02]  /*62ba0*/  @P1 STG.E.U8 desc[UR8][R16.64], R13 ;  /* 0x0000000d10001986 */ /* 0x0001e4000c101108 */
[----:B0-----:R-:W-:Y:S02]  /*62bb0*/  LEA.HI.X.SX32 R13, R3, R2, 0x1, P6 ;  /* 0x00000002030d7211 */ /* 0x001fe400030f0eff */
[----:B------:R-:W-:-:S05]  /*62bc0*/  PRMT R3, R9, 0x7770, RZ ;  /* 0x0000777009037816 */ /* 0x000fca00000000ff */
[----:B------:R0:W-:Y:S04]  /*62bd0*/  @P2 STG.E.U8 desc[UR8][R12.64], R3 ;  /* 0x000000030c002986 */ /* 0x0001e8000c101108 */
[----:B0-----:R-:W4:Y:S01]  /*62be0*/  LDL.LU R13, [R1+0xf0] ;  /* 0x0000f000010d7983 */ /* 0x001f220000300800 */
[C---:B-----5:R-:W-:Y:S01]  /*62bf0*/  IMAD R18, R14.reuse, UR4, RZ ;  /* 0x000000040e127c24 */ /* 0x060fe2000f8e02ff */
[----:B------:R-:W-:Y:S01]  /*62c00*/  ISETP.LT.AND P4, PT, R14, UR12, !P0 ;  /* 0x0000000c0e007c0c */ /* 0x000fe2000c781270 */
[----:B------:R-:W-:Y:S01]  /*62c10*/  ULDC UR4, c[0x0][0x248] ;  /* 0x0000920000047ab9 */ /* 0x000fe20000000800 */
[-C--:B------:R-:W-:Y:S01]  /*62c20*/  IADD3 R14, P5, R15, R0.reuse, RZ ;  /* 0x000000000f0e7210 */ /* 0x080fe20007fbe0ff */
[----:B------:R-:W-:Y:S01]  /*62c30*/  ULDC UR12, c[0x0][0x22c] ;  /* 0x00008b00000c7ab9 */ /* 0x000fe20000000800 */
[----:B------:R-:W-:-:S02]  /*62c40*/  IADD3 R16, P1, R18, R0, RZ ;  /* 0x0000000012107210 */ /* 0x000fc40007f3e0ff */
[-C--:B------:R-:W-:Y:S02]  /*62c50*/  LEA.HI.X.SX32 R15, R15, R2.reuse, 0x1, P5 ;  /* 0x000000020f0f7211 */ /* 0x080fe400028f0eff */
[----:B------:R-:W-:Y:S02]  /*62c60*/  LEA.HI.X.SX32 R17, R18, R2, 0x1, P1 ;  /* 0x0000000212117211 */ /* 0x000fe400008f0eff */
[----:B------:R-:W-:-:S05]  /*62c70*/  PRMT R18, R10, 0x7770, RZ ;  /* 0x000077700a127816 */ /* 0x000fca00000000ff */
[----:B------:R0:W-:Y:S04]  /*62c80*/  @P3 STG.E.U8 desc[UR8][R14.64], R18 ;  /* 0x000000120e003986 */ /* 0x0001e8000c101108 */
[----:B------:R1:W-:Y:S04]  /*62c90*/  @P4 STG.E.U8 desc[UR8][R16.64], R19 ;  /* 0x0000001310004986 */ /* 0x0003e8000c101108 */
[----:B0-----:R-:W5:Y:S01]  /*62ca0*/  LDL.LU R14, [R1+0xfc] ;  /* 0x0000fc00010e7983 */ /* 0x001f620000300800 */
[C---:B--2---:R-:W-:Y:S01]  /*62cb0*/  IMAD R3, R28.reuse, UR5, RZ ;  /* 0x000000051c037c24 */ /* 0x044fe2000f8e02ff */
[----:B------:R-:W-:Y:S01]  /*62cc0*/  ISETP.LT.AND P2, PT, R28, UR13, !P0 ;  /* 0x0000000d1c007c0c */ /* 0x000fe2000c741270 */
[----:B------:R-:W-:Y:S01]  /*62cd0*/  ULDC UR5, c[0x0][0x248] ;  /* 0x0000920000057ab9 */ /* 0x000fe20000000800 */
[C---:B---3--:R-:W-:Y:S01]  /*62ce0*/  ISETP.LT.AND P3, PT, R29.reuse, UR14, !P0 ;  /* 0x0000000e1d007c0c */ /* 0x048fe2000c761270 */
[----:B------:R-:W-:-:S02]  /*62cf0*/  IMAD R15, R29, UR6, RZ ;  /* 0x000000061d0f7c24 */ /* 0x000fc4000f8e02ff */
[C---:B----4-:R-:W-:Y:S01]  /*62d00*/  IMAD R12, R13.reuse, UR4, RZ ;  /* 0x000000040d0c7c24 */ /* 0x050fe2000f8e02ff */
[----:B------:R-:W-:Y:S01]  /*62d10*/  ISETP.LT.AND P1, PT, R13, UR12, !P0 ;  /* 0x0000000c0d007c0c */ /* 0x000fe2000c721270 */
[----:B------:R-:W2:Y:S01]  /*62d20*/  LDL.LU R29, [R1+0x10c] ;  /* 0x00010c00011d7983 */ /* 0x000ea20000300800 */
[----:B------:R-:W-:Y:S01]  /*62d30*/  ULDC UR4, c[0x0][0x248] ;  /* 0x0000920000047ab9 */ /* 0x000fe20000000800 */
[----:B-1----:R-:W-:Y:S01]  /*62d40*/  PRMT R19, R7, 0x7771, RZ ;  /* 0x0000777107137816 */ /* 0x002fe200000000ff */
[----:B------:R-:W-:Y:S01]  /*62d50*/  ULDC UR12, c[0x0][0x22c] ;  /* 0x00008b00000c7ab9 */ /* 0x000fe20000000800 */
[----:B------:R-:W-:Y:S01]  /*62d60*/  IADD3 R16, P5, R12, R0, RZ ;  /* 0x000000000c107210 */ /* 0x000fe20007fbe0ff */
[----:B------:R-:W3:Y:S01]  /*62d70*/  LDL.LU R28, [R1+0x110] ;  /* 0x00011000011c7983 */ /* 0x000ee20000300800 */
[----:B------:R-:W-:Y:S01]  /*62d80*/  PRMT R13, R4, 0x7771, RZ ;  /* 0x00007771040d7816 */ /* 0x000fe200000000ff */
[----:B------:R-:W-:Y:S01]  /*62d90*/  ULDC UR13, c[0x0][0x22c] ;  /* 0x00008b00000d7ab9 */ /* 0x000fe20000000800 */
[----:B------:R-:W-:Y:S01]  /*62da0*/  LEA.HI.X.SX32 R17, R12, R2, 0x1, P5 ;  /* 0x000000020c117211 */ /* 0x000fe200028f0eff */
[----:B------:R-:W-:Y:S01]  /*62db0*/  ULDC UR6, c[0x0][0x248] ;  /* 0x0000920000067ab9 */ /* 0x000fe20000000800 */
[----:B------:R-:W-:Y:S01]  /*62dc0*/  IADD3 R12, P6, R3, R0, RZ ;  /* 0x00000000030c7210 */ /* 0x000fe20007fde0ff */
[----:B------:R-:W-:-:S02]  /*62dd0*/  ULDC UR14, c[0x0][0x22c] ;  /* 0x00008b00000e7ab9 */ /* 0x000fc40000000800 */
[----:B------:R0:W-:Y:S02]  /*62de0*/  @P1 STG.E.U8 desc[UR8][R16.64], R13 ;  /* 0x0000000d10001986 */ /* 0x0001e4000c101108 */
[----:B0-----:R-:W-:Y:S02]  /*62df0*/  LEA.HI.X.SX32 R13, R3, R2, 0x1, P6 ;  /* 0x00000002030d7211 */ /* 0x001fe400030f0eff */
[----:B------:R-:W-:-:S05]  /*62e00*/  PRMT R3, R5, 0x7771, RZ ;  /* 0x0000777105037816 */ /* 0x000fca00000000ff */
[----:B------:R0:W-:Y:S04]  /*62e10*/  @P2 STG.E.U8 desc[UR8][R12.64], R3 ;  /* 0x000000030c002986 */ /* 0x0001e8000c101108 */
[----:B0-----:R-:W4:Y:S04]  /*62e20*/  LDL.LU R12, [R1+0x100] ;  /* 0x00010000010c7983 */ /* 0x001f280000300800 */
[----:B------:R-:W3:Y:S01]  /*62e30*/  LDL.LU R13, [R1+0x104] ;  /* 0x00010400010d7983 */ /* 0x000ee20000300800 */
        /* <DEDUP_REMOVED lines=10> */
[----:B------:R1:W-:Y:S01]  /*62ee0*/  @P4 STG.E.U8 desc[UR8][R16.64], R19 ;  /* 0x0000001310004986 */ /* 0x0003e2000c101108 */
[C---:B--2---:R-:W-:Y:S01]  /*62ef0*/  ISETP.LT.AND P3, PT, R29.reuse, UR14, !P0 ;  /* 0x0000000e1d007c0c */ /* 0x044fe2000c761270 */
[----:B0-----:R-:W-:Y:S01]  /*62f00*/  IMAD R15, R29, UR6, RZ ;  /* 0x000000061d0f7c24 */ /* 0x001fe2000f8e02ff */
[----:B------:R-:W-:Y:S01]  /*62f10*/  ULDC UR6, c[0x0][0x22c] ;  /* 0x00008b0000067ab9 */ /* 0x000fe20000000800 */
[----:B------:R-:W2:Y:S01]  /*62f20*/  LDL.LU R29, [R1+0x128] ;  /* 0x00012800011d7983 */ /* 0x000ea20000300800 */
[C---:B----4-:R-:W-:Y:S01]  /*62f30*/  ISETP.LT.AND P1, PT, R12.reuse, UR12, !P0 ;  /* 0x0000000c0c007c0c */ /* 0x050fe2000c721270 */
[----:B------:R-:W-:Y:S01]  /*62f40*/  IMAD R12, R12, UR4, RZ ;  /* 0x000000040c0c7c24 */ /* 0x000fe2000f8e02ff */
[----:B------:R-:W-:Y:S01]  /*62f50*/  ULDC UR4, c[0x0][0x248] ;  /* 0x0000920000047ab9 */ /* 0x000fe20000000800 */
[----:B------:R-:W-:Y:S01]  /*62f60*/  ULDC UR12, c[0x0][0x22c] ;  /* 0x00008b00000c7ab9 */ /* 0x000fe20000000800 */
[C---:B---3--:R-:W-:Y:S01]  /*62f70*/  IMAD R3, R13.reuse, UR5, RZ ;  /* 0x000000050d037c24 */ /* 0x048fe2000f8e02ff */
[----:B------:R-:W-:Y:S01]  /*62f80*/  ISETP.LT.AND P2, PT, R13, UR13, !P0 ;  /* 0x0000000d0d007c0c */ /* 0x000fe2000c741270 */
[----:B------:R-:W-:Y:S01]  /*62f90*/  ULDC UR14, c[0x0][0x22c] ;  /* 0x00008b00000e7ab9 */ /* 0x000fe20000000800 */
[----:B-1----:R-:W-:Y:S01]  /*62fa0*/  IADD3 R16, P5, R12, R0, RZ ;  /* 0x000000000c107210 */ /* 0x002fe20007fbe0ff */
[----:B------:R-:W-:Y:S01]  /*62fb0*/  IMAD R18, R28, UR4, RZ ;  /* 0x000000041c127c24 */ /* 0x000fe2000f8e02ff */
[----:B------:R-:W-:Y:S01]  /*62fc0*/  PRMT R13, R8, 0x7771, RZ ;  /* 0x00007771080d7816 */ /* 0x000fe200000000ff */
[----:B------:R-:W-:Y:S01]  /*62fd0*/  ULDC UR4, c[0x0][0x248] ;  /* 0x0000920000047ab9 */ /* 0x000fe20000000800 */
[----:B------:R-:W-:Y:S01]  /*62fe0*/  LEA.HI.X.SX32 R17, R12, R2, 0x1, P5 ;  /* 0x000000020c117211 */ /* 0x000fe200028f0eff */
[----:B------:R-:W-:Y:S01]  /*62ff0*/  ULDC UR5, c[0x0][0x248] ;  /* 0x0000920000057ab9 */ /* 0x000fe20000000800 */
[----:B------:R-:W-:Y:S01]  /*63000*/  IADD3 R12, P6, R3, R0, RZ ;  /* 0x00000000030c7210 */ /* 0x000fe20007fde0ff */
[----:B------:R-:W-:-:S02]  /*63010*/  ULDC UR13, c[0x0][0x22c] ;  /* 0x00008b00000d7ab9 */ /* 0x000fc40000000800 */
[----:B------:R0:W-:Y:S01]  /*63020*/  @P1 STG.E.U8 desc[UR8][R16.64], R13 ;  /* 0x0000000d10001986 */ /* 0x0001e2000c101108 */
[----:B------:R-:W-:Y:S01]  /*63030*/  ISETP.LT.AND P4, PT, R28, UR12, !P0 ;  /* 0x0000000c1c007c0c */ /* 0x000fe2000c781270 */
[----:B------:R-:W-:Y:S02]  /*63040*/  ULDC UR12, c[0x0][0x22c] ;  /* 0x00008b00000c7ab9 */ /* 0x000fe40000000800 */
[----:B------:R-:W3:Y:S01]  /*63050*/  LDL.LU R28, [R1+0x130] ;  /* 0x00013000011c7983 */ /* 0x000ee20000300800 */
[----:B0-----:R-:W-:Y:S02]  /*63060*/  LEA.HI.X.SX32 R13, R3, R2, 0x1, P6 ;  /* 0x00000002030d7211 */ /* 0x001fe400030f0eff */
[----:B------:R-:W-:-:S05]  /*63070*/  PRMT R3, R9, 0x7771, RZ ;  /* 0x0000777109037816 */ /* 0x000fca00000000ff */
[----:B------:R0:W-:Y:S04]  /*63080*/  @P2 STG.E.U8 desc[UR8][R12.64], R3 ;  /* 0x000000030c002986 */ /* 0x0001e8000c101108 */
[----:B0-----:R-:W4:Y:S01]  /*63090*/  LDL.LU R13, [R1+0x120] ;  /* 0x00012000010d7983 */ /* 0x001f220000300800 */
[CC--:B------:R-:W-:Y:S02]  /*630a0*/  IADD3 R16, P1, R18.reuse, R0.reuse, RZ ;  /* 0x0000000012107210 */ /* 0x0c0fe40007f3e0ff */
[C---:B------:R-:W-:Y:S02]  /*630b0*/  IADD3 R14, P5, R15.reuse, R0, RZ ;  /* 0x000000000f0e7210 */ /* 0x040fe40007fbe0ff */
[-C--:B------:R-:W-:Y:S02]  /*630c0*/  LEA.HI.X.SX32 R17, R18, R2.reuse, 0x1, P1 ;  /* 0x0000000212117211 */ /* 0x080fe400008f0eff */
[----:B------:R-:W-:-:S02]  /*630d0*/  LEA.HI.X.SX32 R15, R15, R2, 0x1, P5 ;  /* 0x000000020f0f7211 */ /* 0x000fc400028f0eff */
[----:B------:R-:W-:-:S05]  /*630e0*/  PRMT R18, R10, 0x7771, RZ ;  /* 0x000077710a127816 */ /* 0x000fca00000000ff */
[----:B------:R0:W-:Y:S04]  /*630f0*/  @P3 STG.E.U8 desc[UR8][R14.64], R18 ;  /* 0x000000120e003986 */ /* 0x0001e8000c101108 */
[----:B0-----:R-:W5:Y:S04]  /*63100*/  LDL.LU R15, [R1+0x12c] ;  /* 0x00012c00010f7983 */ /* 0x001f680000300800 */
[----:B------:R-:W5:Y:S01]  /*63110*/  LDL.LU R18, [R1+0x21c] ;  /* 0x00021c0001127983 */ /* 0x000f620000300800 */
[----:B------:R-:W-:Y:S02]  /*63120*/  PRMT R19, R11, 0x7771, RZ ;  /* 0x000077710b137816 */ /* 0x000fe400000000ff */
[----:B------:R-:W-:-:S03]  /*63130*/  PRMT R14, R4, 0x7772, RZ ;  /* 0x00007772040e7816 */ /* 0x000fc600000000ff */
[----:B------:R0:W-:Y:S01]  /*63140*/  @P4 STG.E.U8 desc[UR8][R16.64], R19 ;  /* 0x0000001310004986 */ /* 0x0001e2000c101108 */
[C---:B--2---:R-:W-:Y:S01]  /*63150*/  IMAD R3, R29.reuse, UR5, RZ ;  /* 0x000000051d037c24 */ /* 0x044fe2000f8e02ff */
[----:B------:R-:W-:Y:S01]  /*63160*/  ISETP.LT.AND P2, PT, R29, UR12, !P0 ;  /* 0x0000000c1d007c0c */ /* 0x000fe2000c741270 */
[----:B------:R-:W-:Y:S01]  /*63170*/  ULDC UR12, c[0x0][0x22c] ;  /* 0x00008b00000c7ab9 */ /* 0x000fe20000000800 */
[----:B------:R-:W2:Y:S01]  /*63180*/  LDL.LU R29, [R1+0x140] ;  /* 0x00014000011d7983 */ /* 0x000ea20000300800 */
[C---:B----4-:R-:W-:Y:S01]  /*63190*/  ISETP.LT.AND P5, PT, R13.reuse, UR6, !P0 ;  /* 0x000000060d007c0c */ /* 0x050fe2000c7a1270 */
[----:B------:R-:W-:Y:S01]  /*631a0*/  IMAD R13, R13, UR4, RZ ;  /* 0x000000040d0d7c24 */ /* 0x000fe2000f8e02ff */
[----:B------:R-:W-:Y:S01]  /*631b0*/  ULDC UR6, c[0x0][0x248] ;  /* 0x0000920000067ab9 */ /* 0x000fe20000000800 */
[C---:B---3--:R-:W-:Y:S01]  /*631c0*/  ISETP.LT.AND P4, PT, R28.reuse, UR14, !P0 ;  /* 0x0000000e1c007c0c */ /* 0x048fe2000c781270 */
[----:B------:R-:W-:Y:S01]  /*631d0*/  ULDC UR4, c[0x0][0x248] ;  /* 0x0000920000047ab9 */ /* 0x000fe20000000800 */
[----:B-----5:R-:W-:Y:S01]  /*631e0*/  ISETP.LT.AND P3, PT, R15, UR13, !P0 ;  /* 0x0000000d0f007c0c */ /* 0x020fe2000c761270 */
[----:B------:R-:W-:Y:S01]  /*631f0*/  ULDC UR5, c[0x0][0x248] ;  /* 0x0000920000057ab9 */ /* 0x000fe20000000800 */
[----:B------:R-:W-:Y:S01]  /*63200*/  IADD3 R12, P1, R13, R0, RZ ;  /* 0x000000000d0c7210 */ /* 0x000fe20007f3e0ff */
[----:B0-----:R-:W-:Y:S01]  /*63210*/  IMAD R17, R28, UR6, RZ ;  /* 0x000000061c117c24 */ /* 0x001fe2000f8e02ff */
[----:B------:R-:W-:Y:S01]  /*63220*/  PRMT R19, R7, 0x7772, RZ ;  /* 0x0000777207137816 */ /* 0x000fe200000000ff */
[----:B------:R-:W3:Y:S01]  /*63230*/  LDL.LU R28, [R1+0x148] ;  /* 0x00014800011c7983 */ /* 0x000ee20000300800 */
[----:B------:R-:W-:Y:S01]  /*63240*/  LEA.HI.X.SX32 R13, R13, R2, 0x1, P1 ;  /* 0x000000020d0d7211 */ /* 0x000fe200008f0eff */
[----:B------:R-:W-:Y:S01]  /*63250*/  IMAD R15, R15, UR4, RZ ;  /* 0x000000040f0f7c24 */ /* 0x000fe2000f8e02ff */
[----:B------:R-:W-:Y:S01]  /*63260*/  ULDC UR4, c[0x0][0x22c] ;  /* 0x00008b0000047ab9 */ /* 0x000fe20000000800 */
[----:B------:R-:W-:Y:S01]  /*63270*/  ULDC UR13, c[0x0][0x22c] ;  /* 0x00008b00000d7ab9 */ /* 0x000fe20000000800 */
[----:B------:R-:W-:Y:S01]  /*63280*/  ULDC UR6, c[0x0][0x248] ;  /* 0x0000920000067ab9 */ /* 0x000fe20000000800 */
[----:B------:R0:W-:Y:S01]  /*63290*/  @P5 STG.E.U8 desc[UR8][R12.64], R14 ;  /* 0x0000000e0c005986 */ /* 0x0001e2000c101108 */
[----:B------:R-:W-:Y:S01]  /*632a0*/  ULDC UR14, c[0x0][0x22c] ;  /* 0x00008b00000e7ab9 */ /* 0x000fe20000000800 */
[----:B0-----:R-:W-:-:S04]  /*632b0*/  IADD3 R12, P1, R3, R0, RZ ;  /* 0x00000000030c7210 */ /* 0x001fc80007f3e0ff */
[----:B------:R-:W-:Y:S02]  /*632c0*/  LEA.HI.X.SX32 R13, R3, R2, 0x1, P1 ;  /* 0x00000002030d7211 */ /* 0x000fe400008f0eff */
[----:B------:R-:W-:-:S05]  /*632d0*/  PRMT R3, R5, 0x7772, RZ ;  /* 0x0000777205037816 */ /* 0x000fca00000000ff */
[----:B------:R0:W-:Y:S04]  /*632e0*/  @P2 STG.E.U8 desc[UR8][R12.64], R3 ;  /* 0x000000030c002986 */ /* 0x0001e8000c101108 */
[----:B0-----:R-:W4:Y:S01]  /*632f0*/  LDL.LU R3, [R1+0x144] ;  /* 0x0001440001037983 */ /* 0x001f220000300800 */
[C---:B------:R-:W-:Y:S02]  /*63300*/  IADD3 R14, P5, R15.reuse, R0, RZ ;  /* 0x000000000f0e7210 */ /* 0x040fe40007fbe0ff */
[----:B------:R-:W-:Y:S01]  /*63310*/  ISETP.LT.AND P1, PT, R18, UR4, !P0 ;  /* 0x0000000412007c0c */ /* 0x000fe2000c721270 */
[----:B------:R-:W-:Y:S01]  /*63320*/  ULDC UR4, c[0x0][0x248] ;  /* 0x0000920000047ab9 */ /* 0x000fe20000000800 */
[----:B------:R-:W-:Y:S02]  /*63330*/  LEA.HI.X.SX32 R15, R15, R2, 0x1, P5 ;  /* 0x000000020f0f7211 */ /* 0x000fe400028f0eff */
[----:B------:R-:W-:-:S05]  /*63340*/  PRMT R18, R6, 0x7772, RZ ;  /* 0x0000777206127816 */ /* 0x000fca00000000ff */
[----:B------:R0:W-:Y:S04]  /*63350*/  @P3 STG.E.U8 desc[UR8][R14.64], R18 ;  /* 0x000000120e003986 */ /* 0x0001e8000c101108 */
[----:B0-----:R-:W5:Y:S04]  /*63360*/  LDL.LU R14, [R1+0x154] ;  /* 0x00015400010e7983 */ /* 0x001f680000300800 */
[----:B------:R-:W5:Y:S01]  /*63370*/  LDL.LU R18, [R1+0x220] ;  /* 0x0002200001127983 */ /* 0x000f620000300800 */
[----:B------:R-:W-:-:S04]  /*63380*/  IADD3 R16, P6, R17, R0, RZ ;  /* 0x0000000011107210 */ /* 0x000fc80007fde0ff */
[----:B------:R-:W-:-:S05]  /*63390*/  LEA.HI.X.SX32 R17, R17, R2, 0x1, P6 ;  /* 0x0000000211117211 */ /* 0x000fca00030f0eff */
[----:B------:R0:W-:Y:S01]  /*633a0*/  @P4 STG.E.U8 desc[UR8][R16.64], R19 ;  /* 0x0000001310004986 */ /* 0x0001e2000c101108 */
[C---:B--2---:R-:W-:Y:S01]  /*633b0*/  ISETP.LT.AND P2, PT, R29.reuse, UR12, !P0 ;  /* 0x0000000c1d007c0c */ /* 0x044fe2000c741270 */
[----:B------:R-:W-:Y:S01]  /*633c0*/  IMAD R13, R29, UR4, RZ ;  /* 0x000000041d0d7c24 */ /* 0x000fe2000f8e02ff */
[----:B------:R-:W-:Y:S01]  /*633d0*/  ULDC UR12, c[0x0][0x22c] ;  /* 0x00008b00000c7ab9 */ /* 0x000fe20000000800 */
[----:B------:R-:W2:Y:S01]  /*633e0*/  LDL.LU R29, [R1+0x160] ;  /* 0x00016000011d7983 */ /* 0x000ea20000300800 */
[C---:B----4-:R-:W-:Y:S01]  /*633f0*/  ISETP.LT.AND P5, PT, R3.reuse, UR13, !P0 ;  /* 0x0000000d03007c0c */ /* 0x050fe2000c7a1270 */
[----:B------:R-:W-:Y:S01]  /*63400*/  IMAD R15, R3, UR5, RZ ;  /* 0x00000005030f7c24 */ /* 0x000fe2000f8e02ff */
[C---:B---3--:R-:W-:Y:S01]  /*63410*/  ISETP.LT.AND P4, PT, R28.reuse, UR12, !P0 ;  /* 0x0000000c1c007c0c */ /* 0x048fe2000c781270 */
[----:B------:R-:W-:Y:S01]  /*63420*/  IMAD R3, R28, UR6, RZ ;  /* 0x000000061c037c24 */ /* 0x000fe2000f8e02ff */
[C---:B------:R-:W-:Y:S01]  /*63430*/  IADD3 R12, P3, R13.reuse, R0, RZ ;  /* 0x000000000d0c7210 */ /* 0x040fe20007f7e0ff */
[----:B------:R-:W3:Y:S01]  /*63440*/  LDL.LU R28, [R1+0x168] ;  /* 0x00016800011c7983 */ /* 0x000ee20000300800 */
[----:B0-----:R-:W-:Y:S01]  /*63450*/  PRMT R16, R8, 0x7772, RZ ;  /* 0x0000777208107816 */ /* 0x001fe200000000ff */
[----:B------:R-:W-:Y:S01]  /*63460*/  ULDC UR4, c[0x0][0x248] ;  /* 0x0000920000047ab9 */ /* 0x000fe20000000800 */
[----:B------:R-:W-:Y:S01]  /*63470*/  LEA.HI.X.SX32 R13, R13, R2, 0x1, P3 ;  /* 0x000000020d0d7211 */ /* 0x000fe200018f0eff */
[----:B------:R-:W-:Y:S01]  /*63480*/  ULDC UR6, c[0x0][0x22c] ;  /* 0x00008b0000067ab9 */ /* 0x000fe20000000800 */
[----:B------:R-:W-:Y:S01]  /*63490*/  PRMT R19, R11, 0x7772, RZ ;  /* 0x000077720b137816 */ /* 0x000fe200000000ff */
[----:B------:R-:W-:Y:S01]  /*634a0*/  ULDC UR12, c[0x0][0x22c] ;  /* 0x00008b00000c7ab9 */ /* 0x000fe20000000800 */
[----:B------:R-:W-:Y:S01]  /*634b0*/  ULDC UR5, c[0x0][0x248] ;  /* 0x0000920000057ab9 */ /* 0x000fe20000000800 */
[----:B------:R0:W-:Y:S01]  /*634c0*/  @P2 STG.E.U8 desc[UR8][R12.64], R16 ;  /* 0x000000100c002986 */ /* 0x0001e2000c101108 */
[C---:B-----5:R-:W-:Y:S01]  /*634d0*/  ISETP.LT.AND P3, PT, R14.reuse, UR14, !P0 ;  /* 0x0000000e0e007c0c */ /* 0x060fe2000c761270 */
[----:B------:R-:W-:Y:S01]  /*634e0*/  IMAD R17, R14, UR4, RZ ;  /* 0x000000040e117c24 */ /* 0x000fe2000f8e02ff */
[-C--:B0-----:R-:W-:Y:S01]  /*634f0*/  IADD3 R12, P2, R3, R0.reuse, RZ ;  /* 0x00000000030c7210 */ /* 0x081fe20007f5e0ff */
[----:B------:R-:W-:Y:S01]  /*63500*/  ULDC UR4, c[0x0][0x22c] ;  /* 0x00008b0000047ab9 */ /* 0x000fe20000000800 */
[----:B------:R-:W-:-:S02]  /*63510*/  IADD3 R14, P6, R15, R0, RZ ;  /* 0x000000000f0e7210 */ /* 0x000fc40007fde0ff */
[-C--:B------:R-:W-:Y:S02]  /*63520*/  LEA.HI.X.SX32 R13, R3, R2.reuse, 0x1, P2 ;  /* 0x00000002030d7211 */ /* 0x080fe400010f0eff */
[----:B------:R-:W-:Y:S02]  /*63530*/  LEA.HI.X.SX32 R15, R15, R2, 0x1, P6 ;  /* 0x000000020f0f7211 */ /* 0x000fe400030f0eff */
[----:B------:R-:W-:Y:S01]  /*63540*/  ISETP.LT.AND P2, PT, R18, UR4, !P0 ;  /* 0x0000000412007c0c */ /* 0x000fe2000c741270 */
[----:B------:R-:W-:Y:S01]  /*63550*/  ULDC UR4, c[0x0][0x248] ;  /* 0x0000920000047ab9 */ /* 0x000fe20000000800 */
[----:B------:R-:W-:Y:S02]  /*63560*/  PRMT R3, R9, 0x7772, RZ ;  /* 0x0000777209037816 */ /* 0x000fe400000000ff */
[----:B------:R-:W-:Y:S02]  /*63570*/  PRMT R18, R10, 0x7772, RZ ;  /* 0x000077720a127816 */ /* 0x000fe400000000ff */
[C---:B------:R-:W-:Y:S01]  /*63580*/  IADD3 R16, P6, R17.reuse, R0, RZ ;  /* 0x0000000011107210 */ /* 0x040fe20007fde0ff */
[----:B------:R0:W-:Y:S04]  /*63590*/  @P5 STG.E.U8 desc[UR8][R14.64], R3 ;  /* 0x000000030e005986 */ /* 0x0001e8000c101108 */
[----:B------:R-:W-:Y:S01]  /*635a0*/  @P4 STG.E.U8 desc[UR8][R12.64], R18 ;  /* 0x000000120c004986 */ /* 0x000fe2000c101108 */
[----:B------:R-:W-:-:S03]  /*635b0*/  LEA.HI.X.SX32 R17, R17, R2, 0x1, P6 ;  /* 0x0000000211117211 */ /* 0x000fc600030f0eff */
[----:B0-----:R-:W4:Y:S04]  /*635c0*/  LDL.LU R15, [R1+0x164] ;  /* 0x00016400010f7983 */ /* 0x001f280000300800 */
[----:B------:R0:W-:Y:S02]  /*635d0*/  @P3 STG.E.U8 desc[UR8][R16.64], R19 ;  /* 0x0000001310003986 */ /* 0x0001e4000c101108 */
[----:B0-----:R-:W-:Y:S01]  /*635e0*/  PRMT R17, R4, 0x7773, RZ ;  /* 0x0000777304117816 */ /* 0x001fe200000000ff */
[C---:B--2---:R-:W-:Y:S01]  /*635f0*/  IMAD R13, R29.reuse, UR4, RZ ;  /* 0x000000041d0d7c24 */ /* 0x044fe2000f8e02ff */
[----:B------:R-:W-:Y:S01]  /*63600*/  ISETP.LT.AND P4, PT, R29, UR6, !P0 ;  /* 0x000000061d007c0c */ /* 0x000fe2000c781270 */
[----:B------:R-:W-:Y:S01]  /*63610*/  ULDC UR4, c[0x0][0x248] ;  /* 0x0000920000047ab9 */ /* 0x000fe20000000800 */
[----:B------:R-:W2:Y:S01]  /*63620*/  LDL.LU R29, [R1+0x170] ;  /* 0x00017000011d7983 */ /* 0x000ea20000300800 */
[----:B------:R-:W-:Y:S01]  /*63630*/  ULDC UR6, c[0x0][0x22c] ;  /* 0x00008b0000067ab9 */ /* 0x000fe20000000800 */
[----:B------:R-:W-:-:S02]  /*63640*/  IADD3 R12, P6, R13, R0, RZ ;  /* 0x000000000d0c7210 */ /* 0x000fc40007fde0ff */
[----:B------:R-:W5:Y:S02]  /*63650*/  LDL.LU R19, [R1+0x178] ;  /* 0x0001780001137983 */ /* 0x000f640000300800 */
[----:B------:R-:W-:-:S05]  /*63660*/  LEA.HI.X.SX32 R13, R13, R2, 0x1, P6 ;  /* 0x000000020d0d7211 */ /* 0x000fca00030f0eff */
[----:B------:R0:W-:Y:S01]  /*63670*/  @P4 STG.E.U8 desc[UR8][R12.64], R17 ;  /* 0x000000110c004986 */ /* 0x0001e2000c101108 */
[C---:B---3--:R-:W-:Y:S01]  /*63680*/  ISETP.LT.AND P3, PT, R28.reuse, UR12, !P0 ;  /* 0x0000000c1c007c0c */ /* 0x048fe2000c761270 */
[----:B------:R-:W-:Y:S01]  /*63690*/  IMAD R14, R28, UR4, RZ ;  /* 0x000000041c0e7c24 */ /* 0x000fe2000f8e02ff */
[----:B------:R-:W-:Y:S01]  /*636a0*/  PRMT R16, R6, 0x7773, RZ ;  /* 0x0000777306107816 */ /* 0x000fe200000000ff */
[----:B------:R-:W3:Y:S01]  /*636b0*/  LDL.LU R28, [R1+0x184] ;  /* 0x00018400011c7983 */ /* 0x000ee20000300800 */
[----:B------:R-:W-:Y:S01]  /*636c0*/  PRMT R18, R7, 0x7773, RZ ;  /* 0x0000777307127816 */ /* 0x000fe200000000ff */
[----:B------:R-:W-:Y:S02]  /*636d0*/  ULDC UR4, c[0x0][0x248] ;  /* 0x0000920000047ab9 */ /* 0x000fe40000000800 */
[----:B0-----:R-:W2:Y:S01]  /*636e0*/  LDL.LU R13, [R1+0x16c] ;  /* 0x00016c00010d7983 */ /* 0x001ea20000300800 */
[----:B------:R-:W-:-:S04]  /*636f0*/  IADD3 R6, P4, R14, R0, RZ ;  /* 0x000000000e067210 */ /* 0x000fc80007f9e0ff */
[----:B------:R-:W-:Y:S02]  /*63700*/  LEA.HI.X.SX32 R7, R14, R2, 0x1, P4 ;  /* 0x000000020e077211 */ /* 0x000fe400020f0eff */
[----:B------:R-:W-:Y:S01]  /*63710*/  PRMT R8, R8, 0x7773, RZ ;  /* 0x0000777308087816 */ /* 0x000fe200000000ff */
[----:B------:R-:W0:Y:S01]  /*63720*/  LDC R14, c[0x0][0x248] ;  /* 0x00009200ff0e7b82 */ /* 0x000e220000000800 */
[C---:B----4-:R-:W-:Y:S01]  /*63730*/  IMAD R3, R15.reuse, UR5, RZ ;  /* 0x000000050f037c24 */ /* 0x050fe2000f8e02ff */
[----:B------:R-:W-:Y:S01]  /*63740*/  ISETP.LT.AND P5, PT, R15, UR6, !P0 ;  /* 0x000000060f007c0c */ /* 0x000fe2000c7a1270 */
[----:B------:R-:W-:-:S03]  /*63750*/  ULDC UR5, c[0x0][0x22c] ;  /* 0x00008b0000057ab9 */ /* 0x000fc60000000800 */
[----:B------:R-:W-:Y:S01]  /*63760*/  IADD3 R4, P6, R3, R0, RZ ;  /* 0x0000000003047210 */ /* 0x000fe20007fde0ff */
[----:B------:R-:W-:Y:S01]  /*63770*/  ULDC UR6, c[0x0][0x22c] ;  /* 0x00008b0000067ab9 */ /* 0x000fe20000000800 */
[----:B------:R-:W-:Y:S02]  /*63780*/  PRMT R15, R5, 0x7773, RZ ;  /* 0x00007773050f7816 */ /* 0x000fe400000000ff */
[----:B------:R-:W-:-:S05]  /*63790*/  LEA.HI.X.SX32 R5, R3, R2, 0x1, P6 ;  /* 0x0000000203057211 */ /* 0x000fca00030f0eff */
[----:B------:R1:W-:Y:S04]  /*637a0*/  @P5 STG.E.U8 desc[UR8][R4.64], R15 ;  /* 0x0000000f04005986 */ /* 0x0003e8000c101108 */
[----:B------:R4:W-:Y:S04]  /*637b0*/  @P3 STG.E.U8 desc[UR8][R6.64], R16 ;  /* 0x0000001006003986 */ /* 0x0009e8000c101108 */
[----:B-1----:R-:W3:Y:S01]  /*637c0*/  LDL.LU R15, [R1+0x188] ;  /* 0x00018800010f7983 */ /* 0x002ee20000300800 */
        /* <DEDUP_REMOVED lines=8> */
[-C--:B------:R-:W-:Y:S01]  /*63850*/  IADD3 R4, P3, R3, R0.reuse, RZ ;  /* 0x0000000003047210 */ /* 0x080fe20007f7e0ff */
[----:B------:R-:W-:Y:S01]  /*63860*/  ULDC UR5, c[0x0][0x22c] ;  /* 0x00008b0000057ab9 */ /* 0x000fe20000000800 */
[----:B------:R-:W-:Y:S01]  /*63870*/  IADD3 R6, P5, R7, R0, RZ ;  /* 0x0000000007067210 */ /* 0x000fe20007fbe0ff */
[----:B------:R-:W4:Y:S01]  /*63880*/  LDL.LU R17, [R1+0x228] ;  /* 0x0002280001117983 */ /* 0x000f220000300800 */
[-C--:B------:R-:W-:Y:S01]  /*63890*/  LEA.HI.X.SX32 R5, R3, R2.reuse, 0x1, P3 ;  /* 0x0000000203057211 */ /* 0x080fe200018f0eff */
[C---:B-----5:R-:W-:Y:S01]  /*638a0*/  IMAD R3, R19.reuse, UR4, RZ ;  /* 0x0000000413037c24 */ /* 0x060fe2000f8e02ff */
[----:B------:R-:W-:Y:S01]  /*638b0*/  ISETP.LT.AND P3, PT, R19, UR6, !P0 ;  /* 0x0000000613007c0c */ /* 0x000fe2000c761270 */
[----:B------:R-:W-:Y:S01]  /*638c0*/  ULDC UR4, c[0x0][0x248] ;  /* 0x0000920000047ab9 */ /* 0x000fe20000000800 */
[----:B------:R-:W-:Y:S01]  /*638d0*/  LEA.HI.X.SX32 R7, R7, R2, 0x1, P5 ;  /* 0x0000000207077211 */ /* 0x000fe200028f0eff */
[C---:B---3--:R-:W-:Y:S01]  /*638e0*/  IMAD R12, R28.reuse, UR4, RZ ;  /* 0x000000041c0c7c24 */ /* 0x048fe2000f8e02ff */
[----:B------:R1:W-:Y:S01]  /*638f0*/  @P6 STG.E.U8 desc[UR8][R4.64], R18 ;  /* 0x0000001204006986 */ /* 0x0003e2000c101108 */
[----:B------:R-:W-:Y:S01]  /*63900*/  ISETP.LT.AND P5, PT, R28, UR5, !P0 ;  /* 0x000000051c007c0c */ /* 0x000fe2000c7a1270 */
[----:B------:R-:W-:Y:S01]  /*63910*/  ULDC UR5, c[0x0][0x22c] ;  /* 0x00008b0000057ab9 */ /* 0x000fe20000000800 */
[----:B------:R-:W-:Y:S01]  /*63920*/  PRMT R9, R9, 0x7773, RZ ;  /* 0x0000777309097816 */ /* 0x000fe200000000ff */
[----:B------:R3:W-:Y:S01]  /*63930*/  @P4 STG.E.U8 desc[UR8][R6.64], R8 ;  /* 0x0000000806004986 */ /* 0x0007e2000c101108 */
[----:B------:R-:W-:Y:S01]  /*63940*/  PRMT R10, R10, 0x7773, RZ ;  /* 0x000077730a0a7816 */ /* 0x000fe200000000ff */
[----:B------:R-:W-:Y:S01]  /*63950*/  ULDC UR4, c[0x0][0x248] ;  /* 0x0000920000047ab9 */ /* 0x000fe20000000800 */
[----:B------:R-:W5:Y:S01]  /*63960*/  LDC R13, c[0x0][0x248] ;  /* 0x00009200ff0d7b82 */ /* 0x000f620000000800 */
[----:B------:R-:W4:Y:S01]  /*63970*/  LDL.LU R28, [R1+0x22c] ;  /* 0x00022c00011c7983 */ /* 0x000f220000300800 */
[----:B-1----:R-:W-:-:S03]  /*63980*/  IADD3 R4, P6, R3, R0, RZ ;  /* 0x0000000003047210 */ /* 0x002fc60007fde0ff */
[----:B------:R-:W4:Y:S01]  /*63990*/  LDL.LU R19, [R1+0x230] ;  /* 0x0002300001137983 */ /* 0x000f220000300800 */
[----:B------:R-:W-:Y:S02]  /*639a0*/  PRMT R11, R11, 0x7773, RZ ;  /* 0x000077730b0b7816 */ /* 0x000fe400000000ff */
[----:B------:R-:W1:Y:S01]  /*639b0*/  LDC R18, c[0x0][0x248] ;  /* 0x00009200ff127b82 */ /* 0x000e620000000800 */
[C---:B---3--:R-:W-:Y:S02]  /*639c0*/  IADD3 R6, P4, R12.reuse, R0, RZ ;  /* 0x000000000c067210 */ /* 0x048fe40007f9e0ff */
[-C--:B------:R-:W-:Y:S02]  /*639d0*/  LEA.HI.X.SX32 R5, R3, R2.reuse, 0x1, P6 ;  /* 0x0000000203057211 */ /* 0x080fe400030f0eff */
[----:B------:R-:W-:-:S03]  /*639e0*/  LEA.HI.X.SX32 R7, R12, R2, 0x1, P4 ;  /* 0x000000020c077211 */ /* 0x000fc600020f0eff */
[----:B------:R3:W-:Y:S01]  /*639f0*/  @P3 STG.E.U8 desc[UR8][R4.64], R9 ;  /* 0x0000000904003986 */ /* 0x0007e2000c101108 */
[----:B------:R-:W0:Y:S03]  /*63a00*/  LDC R12, c[0x0][0x248] ;  /* 0x00009200ff0c7b82 */ /* 0x000e260000000800 */
[----:B------:R3:W-:Y:S05]  /*63a10*/  @P5 STG.E.U8 desc[UR8][R6.64], R10 ;  /* 0x0000000a06005986 */ /* 0x0007ea000c101108 */
[----:B------:R-:W1:Y:S08]  /*63a20*/  LDC R8, c[0x0][0x248] ;  /* 0x00009200ff087b82 */ /* 0x000e700000000800 */
[----:B---3--:R-:W3:Y:S08]  /*63a30*/  LDC R9, c[0x0][0x248] ;  /* 0x00009200ff097b82 */ /* 0x008ef00000000800 */
[----:B------:R-:W3:Y:S01]  /*63a40*/  LDC R10, c[0x0][0x248] ;  /* 0x00009200ff0a7b82 */ /* 0x000ee20000000800 */
[C---:B------:R-:W-:Y:S01]  /*63a50*/  ISETP.LT.AND P3, PT, R15.reuse, UR5, !P0 ;  /* 0x000000050f007c0c */ /* 0x040fe2000c761270 */
[----:B------:R-:W-:Y:S01]  /*63a60*/  IMAD R3, R15, UR4, RZ ;  /* 0x000000040f037c24 */ /* 0x000fe2000f8e02ff */
[----:B------:R-:W-:Y:S01]  /*63a70*/  ULDC UR5, c[0x0][0x22c] ;  /* 0x00008b0000057ab9 */ /* 0x000fe20000000800 */
[----:B------:R-:W-:-:S04]  /*63a80*/  ULDC UR4, c[0x0][0x248] ;  /* 0x0000920000047ab9 */ /* 0x000fc80000000800 */
[----:B------:R-:W3:Y:S01]  /*63a90*/  LDC R15, c[0x0][0x248] ;  /* 0x00009200ff0f7b82 */ /* 0x000ee20000000800 */
[C---:B--2---:R-:W-:Y:S01]  /*63aa0*/  ISETP.LT.AND P6, PT, R29.reuse, UR5, !P0 ;  /* 0x000000051d007c0c */ /* 0x044fe2000c7c1270 */
[----:B------:R-:W-:Y:S01]  /*63ab0*/  IMAD R7, R29, UR4, RZ ;  /* 0x000000041d077c24 */ /* 0x000fe2000f8e02ff */
[C---:B------:R-:W-:Y:S01]  /*63ac0*/  IADD3 R4, P4, R3.reuse, R0, RZ ;  /* 0x0000000003047210 */ /* 0x040fe20007f9e0ff */
[----:B------:R-:W2:Y:S01]  /*63ad0*/  LDL.LU R29, [R1+0x234] ;  /* 0x00023400011d7983 */ /* 0x000ea20000300800 */
[----:B------:R-:W-:Y:S02]  /*63ae0*/  ULDC UR4, c[0x0][0x22c] ;  /* 0x00008b0000047ab9 */ /* 0x000fe40000000800 */
[----:B------:R-:W-:Y:S01]  /*63af0*/  LEA.HI.X.SX32 R5, R3, R2, 0x1, P4 ;  /* 0x0000000203057211 */ /* 0x000fe200020f0eff */
[----:B-----5:R-:W-:Y:S01]  /*63b00*/  IMAD R3, R13, 0x2, R7 ;  /* 0x000000020d037824 */ /* 0x020fe200078e0207 */
[C---:B------:R-:W-:Y:S01]  /*63b10*/  IADD3 R6, P4, R7.reuse, R0, RZ ;  /* 0x0000000007067210 */ /* 0x040fe20007f9e0ff */
[----:B------:R-:W5:Y:S02]  /*63b20*/  LDC R13, c[0x0][0x248] ;  /* 0x00009200ff0d7b82 */ /* 0x000f640000000800 */
[----:B------:R0:W-:Y:S01]  /*63b30*/  @P3 STG.E.U8 desc[UR8][R4.64], R11 ;  /* 0x0000000b04003986 */ /* 0x0001e2000c101108 */
[----:B------:R-:W-:-:S02]  /*63b40*/  LEA.HI.X.SX32 R7, R7, R2, 0x1, P4 ;  /* 0x0000000207077211 */ /* 0x000fc400020f0eff */
[----:B----4-:R-:W-:Y:S01]  /*63b50*/  ISETP.LT.AND P5, PT, R17, UR4, !P0 ;  /* 0x0000000411007c0c */ /* 0x010fe2000c7a1270 */
[----:B------:R-:W-:Y:S01]  /*63b60*/  ULDC UR4, c[0x0][0x22c] ;  /* 0x00008b0000047ab9 */ /* 0x000fe20000000800 */
[----:B------:R-:W4:Y:S01]  /*63b70*/  LDL.LU R17, [R1+0x238] ;  /* 0x0002380001117983 */ /* 0x000f220000300800 */
[----:B0-----:R-:W-:Y:S02]  /*63b80*/  PRMT R5, R20, 0x7770, RZ ;  /* 0x0000777014057816 */ /* 0x001fe400000000ff */
[----:B------:R-:W-:-:S03]  /*63b90*/  IADD3 R4, P3, R3, R0, RZ ;  /* 0x0000000003047210 */ /* 0x000fc60007f7e0ff */
[----:B------:R0:W-:Y:S01]  /*63ba0*/  @P6 STG.E.U8 desc[UR8][R6.64], R5 ;  /* 0x0000000506006986 */ /* 0x0001e2000c101108 */
[----:B------:R-:W-:Y:S01]  /*63bb0*/  ISETP.LT.AND P4, PT, R28, UR4, !P0 ;  /* 0x000000041c007c0c */ /* 0x000fe2000c781270 */
[----:B------:R-:W-:Y:S02]  /*63bc0*/  ULDC UR4, c[0x0][0x22c] ;  /* 0x00008b0000047ab9 */ /* 0x000fe40000000800 */
[----:B------:R-:W5:Y:S01]  /*63bd0*/  LDL.LU R28, [R1+0x23c] ;  /* 0x00023c00011c7983 */ /* 0x000f620000300800 */
[----:B0-----:R-:W-:Y:S01]  /*63be0*/  IMAD R7, R12, 0x2, R3 ;  /* 0x000000020c077824 */ /* 0x001fe200078e0203 */
[----:B------:R-:W-:Y:S01]  /*63bf0*/  LEA.HI.X.SX32 R5, R3, R2, 0x1, P3 ;  /* 0x0000000203057211 */ /* 0x000fe200018f0eff */
[----:B------:R-:W0:Y:S01]  /*63c00*/  LDC R12, c[0x0][0x248] ;  /* 0x00009200ff0c7b82 */ /* 0x000e220000000800 */
[----:B------:R-:W-:Y:S02]  /*63c10*/  PRMT R3, R21, 0x7770, RZ ;  /* 0x0000777015037816 */ /* 0x000fe400000000ff */
[----:B------:R-:W-:Y:S01]  /*63c20*/  ISETP.LT.AND P3, PT, R19, UR4, !P0 ;  /* 0x0000000413007c0c */ /* 0x000fe2000c761270 */
[----:B------:R-:W-:Y:S01]  /*63c30*/  ULDC UR4, c[0x0][0x22c] ;  /* 0x00008b0000047ab9 */ /* 0x000fe20000000800 */
[----:B------:R-:W5:Y:S04]  /*63c40*/  LDL.LU R19, [R1+0x240] ;  /* 0x0002400001137983 */ /* 0x000f680000300800 */
[----:B------:R1:W-:Y:S01]  /*63c50*/  @P2 STG.E.U8 desc[UR8][R4.64], R3 ;  /* 0x0000000304002986 */ /* 0x0003e2000c101108 */
[----:B--2---:R-:W-:Y:S01]  /*63c60*/  ISETP.LT.AND P2, PT, R29, UR4, !P0 ;  /* 0x000000041d007c0c */ /* 0x004fe2000c741270 */
[----:B-1----:R-:W-:-:S02]  /*63c70*/  IMAD R3, R8, 0x2, R7 ;  /* 0x0000000208037824 */ /* 0x002fc400078e0207 */
[----:B------:R-:W2:Y:S01]  /*63c80*/  LDL.LU R29, [R1+0x244] ;  /* 0x00024400011d7983 */ /* 0x000ea20000300800 */
[C---:B------:R-:W-:Y:S01]  /*63c90*/  IADD3 R6, P6, R7.reuse, R0, RZ ;  /* 0x0000000007067210 */ /* 0x040fe20007fde0ff */
[----:B------:R-:W1:Y:S01]  /*63ca0*/  LDC R8, c[0x0][0x248] ;  /* 0x00009200ff087b82 */ /* 0x000e620000000800 */
[----:B------:R-:W-:Y:S01]  /*63cb0*/  PRMT R5, R22, 0x7770, RZ ;  /* 0x0000777016057816 */ /* 0x000fe200000000ff */
[----:B------:R-:W-:Y:S01]  /*63cc0*/  ULDC UR4, c[0x0][0x22c] ;  /* 0x00008b0000047ab9 */ /* 0x000fe20000000800 */
[----:B------:R-:W-:Y:S02]  /*63cd0*/  LEA.HI.X.SX32 R7, R7, R2, 0x1, P6 ;  /* 0x0000000207077211 */ /* 0x000fe400030f0eff */
[----:B------:R-:W-:-:S03]  /*63ce0*/  IADD3 R4, P6, R3, R0, RZ ;  /* 0x0000000003047210 */ /* 0x000fc60007fde0ff */
[----:B------:R3:W-:Y:S02]  /*63cf0*/  @P5 STG.E.U8 desc[UR8][R6.64], R5 ;  /* 0x0000000506005986 */ /* 0x0007e4000c101108 */
[----:B---3--:R-:W-:Y:S01]  /*63d00*/  IMAD R7, R9, 0x2, R3 ;  /* 0x0000000209077824 */ /* 0x008fe200078e0203 */
[----:B------:R-:W-:Y:S01]  /*63d10*/  LEA.HI.X.SX32 R5, R3, R2, 0x1, P6 ;  /* 0x0000000203057211 */ /* 0x000fe200030f0eff */
[----:B------:R-:W3:Y:S01]  /*63d20*/  LDC R9, c[0x0][0x248] ;  /* 0x00009200ff097b82 */ /* 0x000ee20000000800 */
[----:B------:R-:W-:Y:S02]  /*63d30*/  PRMT R3, R23, 0x7770, RZ ;  /* 0x0000777017037816 */ /* 0x000fe400000000ff */
[----:B------:R-:W-:-:S03]  /*63d40*/  IADD3 R6, P6, R7, R0, RZ ;  /* 0x0000000007067210 */ /* 0x000fc60007fde0ff */
[----:B------:R0:W-:Y:S01]  /*63d50*/  @P4 STG.E.U8 desc[UR8][R4.64], R3 ;  /* 0x0000000304004986 */ /* 0x0001e2000c101108 */
[----:B----4-:R-:W-:Y:S01]  /*63d60*/  ISETP.LT.AND P5, PT, R17, UR4, !P0 ;  /* 0x0000000411007c0c */ /* 0x010fe2000c7a1270 */
[----:B------:R-:W-:Y:S02]  /*63d70*/  ULDC UR4, c[0x0][0x22c] ;  /* 0x00008b0000047ab9 */ /* 0x000fe40000000800 */
[----:B------:R-:W4:Y:S01]  /*63d80*/  LDL.LU R17, [R1+0x248] ;  /* 0x0002480001117983 */ /* 0x000f220000300800 */
[----:B0-----:R-:W-:Y:S01]  /*63d90*/  IMAD R3, R10, 0x2, R7 ;  /* 0x000000020a037824 */ /* 0x001fe200078e0207 */
[----:B------:R-:W-:Y:S01]  /*63da0*/  LEA.HI.X.SX32 R7, R7, R2, 0x1, P6 ;  /* 0x0000000207077211 */ /* 0x000fe200030f0eff */
[----:B------:R-:W0:Y:S01]  /*63db0*/  LDC R10, c[0x0][0x248] ;  /* 0x00009200ff0a7b82 */ /* 0x000e220000000800 */
[----:B------:R-:W-:Y:S02]  /*63dc0*/  PRMT R5, R24, 0x7770, RZ ;  /* 0x0000777018057816 */ /* 0x000fe400000000ff */
[----:B------:R-:W-:-:S03]  /*63dd0*/  IADD3 R4, P6, R3, R0, RZ ;  /* 0x0000000003047210 */ /* 0x000fc60007fde0ff */
[----:B------:R1:W-:Y:S01]  /*63de0*/  @P3 STG.E.U8 desc[UR8][R6.64], R5 ;  /* 0x0000000506003986 */ /* 0x0003e2000c101108 */
[----:B-----5:R-:W-:Y:S01]  /*63df0*/  ISETP.LT.AND P4, PT, R28, UR4, !P0 ;  /* 0x000000041c007c0c */ /* 0x020fe2000c781270 */
[----:B------:R-:W-:Y:S02]  /*63e00*/  ULDC UR4, c[0x0][0x22c] ;  /* 0x00008b0000047ab9 */ /* 0x000fe40000000800 */
[----:B------:R-:W5:Y:S01]  /*63e10*/  LDL.LU R28, [R1+0x24c] ;  /* 0x00024c00011c7983 */ /* 0x000f620000300800 */
[----:B------:R-:W-:Y:S01]  /*63e20*/  ISETP.LT.AND P3, PT, R19, UR4, !P0 ;  /* 0x0000000413007c0c */ /* 0x000fe2000c761270 */
[----:B------:R-:W-:Y:S02]  /*63e30*/  ULDC UR4, c[0x0][0x22c] ;  /* 0x00008b0000047ab9 */ /* 0x000fe40000000800 */
[----:B------:R-:W5:Y:S01]  /*63e40*/  LDL.LU R19, [R1+0x250] ;  /* 0x0002500001137983 */ /* 0x000f620000300800 */
[----:B-1----:R-:W-:Y:S01]  /*63e50*/  IMAD R7, R8, 0x2, R3 ;  /* 0x0000000208077824 */ /* 0x002fe200078e0203 */
[----:B------:R-:W-:Y:S01]  /*63e60*/  LEA.HI.X.SX32 R5, R3, R2, 0x1, P6 ;  /* 0x0000000203057211 */ /* 0x000fe200030f0eff */
[----:B------:R-:W1:Y:S01]  /*63e70*/  LDC R8, c[0x0][0x248] ;  /* 0x00009200ff087b82 */ /* 0x000e620000000800 */
[----:B------:R-:W-:-:S05]  /*63e80*/  PRMT R3, R25, 0x7770, RZ ;  /* 0x0000777019037816 */ /* 0x000fca00000000ff */
[----:B------:R3:W-:Y:S01]  /*63e90*/  @P2 STG.E.U8 desc[UR8][R4.64], R3 ;  /* 0x0000000304002986 */ /* 0x0007e2000c101108 */
[----:B--2---:R-:W-:Y:S01]  /*63ea0*/  ISETP.LT.AND P2, PT, R29, UR4, !P0 ;  /* 0x000000041d007c0c */ /* 0x004fe2000c741270 */
[----:B---3--:R-:W-:Y:S02]  /*63eb0*/  IMAD R3, R9, 0x2, R7 ;  /* 0x0000000209037824 */ /* 0x008fe400078e0207 */
[----:B------:R-:W2:Y:S01]  /*63ec0*/  LDL.LU R29, [R1+0x254] ;  /* 0x00025400011d7983 */ /* 0x000ea20000300800 */
[C---:B------:R-:W-:Y:S01]  /*63ed0*/  IADD3 R6, P6, R7.reuse, R0, RZ ;  /* 0x0000000007067210 */ /* 0x040fe20007fde0ff */
[----:B------:R-:W3:Y:S01]  /*63ee0*/  LDC R9, c[0x0][0x248] ;  /* 0x00009200ff097b82 */ /* 0x000ee20000000800 */
[----:B------:R-:W-:Y:S01]  /*63ef0*/  PRMT R5, R26, 0x7770, RZ ;  /* 0x000077701a057816 */ /* 0x000fe200000000ff */
[----:B------:R-:W-:Y:S01]  /*63f00*/  ULDC UR4, c[0x0][0x22c] ;  /* 0x00008b0000047ab9 */ /* 0x000fe20000000800 */
[----:B------:R-:W-:Y:S02]  /*63f10*/  LEA.HI.X.SX32 R7, R7, R2, 0x1, P6 ;  /* 0x0000000207077211 */ /* 0x000fe400030f0eff */
[----:B------:R-:W-:-:S03]  /*63f20*/  IADD3 R4, P6, R3, R0, RZ ;  /* 0x0000000003047210 */ /* 0x000fc60007fde0ff */
[----:B------:R0:W-:Y:S02]  /*63f30*/  @P5 STG.E.U8 desc[UR8][R6.64], R5 ;  /* 0x0000000506005986 */ /* 0x0001e4000c101108 */
[----:B0-----:R-:W-:Y:S01]  /*63f40*/  IMAD R7, R10, 0x2, R3 ;  /* 0x000000020a077824 */ /* 0x001fe200078e0203 */
[----:B------:R-:W-:Y:S01]  /*63f50*/  LEA.HI.X.SX32 R5, R3, R2, 0x1, P6 ;  /* 0x0000000203057211 */ /* 0x000fe200030f0eff */
[----:B------:R-:W0:Y:S01]  /*63f60*/  LDC R10, c[0x0][0x248] ;  /* 0x00009200ff0a7b82 */ /* 0x000e220000000800 */
[----:B------:R-:W-:Y:S02]  /*63f70*/  PRMT R3, R27, 0x7770, RZ ;  /* 0x000077701b037816 */ /* 0x000fe400000000ff */
[----:B------:R-:W-:-:S03]  /*63f80*/  IADD3 R6, P6, R7, R0, RZ ;  /* 0x0000000007067210 */ /* 0x000fc60007fde0ff */
[----:B------:R1:W-:Y:S01]  /*63f90*/  @P4 STG.E.U8 desc[UR8][R4.64], R3 ;  /* 0x0000000304004986 */ /* 0x0003e2000c101108 */
[----:B----4-:R-:W-:Y:S01]  /*63fa0*/  ISETP.LT.AND P5, PT, R17, UR4, !P0 ;  /* 0x0000000411007c0c */ /* 0x010fe2000c7a1270 */
[----:B------:R-:W-:Y:S02]  /*63fb0*/  ULDC UR4, c[0x0][0x22c] ;  /* 0x00008b0000047ab9 */ /* 0x000fe40000000800 */
[----:B------:R-:W4:Y:S01]  /*63fc0*/  LDL.LU R17, [R1+0x258] ;  /* 0x0002580001117983 */ /* 0x000f220000300800 */
[----:B-1----:R-:W-:Y:S01]  /*63fd0*/  IMAD R3, R8, 0x2, R7 ;  /* 0x0000000208037824 */ /* 0x002fe200078e0207 */
[----:B------:R-:W-:Y:S01]  /*63fe0*/  LEA.HI.X.SX32 R7, R7, R2, 0x1, P6 ;  /* 0x0000000207077211 */ /* 0x000fe200030f0eff */
[----:B------:R-:W1:Y:S01]  /*63ff0*/  LDC R8, c[0x0][0x248] ;  /* 0x00009200ff087b82 */ /* 0x000e620000000800 */
        /* <DEDUP_REMOVED lines=9> */
[----:B---3--:R-:W-:Y:S01]  /*64090*/  IMAD R7, R9, 0x2, R3 ;  /* 0x0000000209077824 */ /* 0x008fe200078e0203 */
[----:B------:R-:W-:Y:S01]  /*640a0*/  LEA.HI.X.SX32 R5, R3, R2, 0x1, P6 ;  /* 0x0000000203057211 */ /* 0x000fe200030f0eff */
[----:B------:R-:W3:Y:S01]  /*640b0*/  LDC R9, c[0x0][0x248] ;  /* 0x00009200ff097b82 */ /* 0x000ee20000000800 */
[----:B------:R-:W-:-:S05]  /*640c0*/  PRMT R3, R21, 0x7771, RZ ;  /* 0x0000777115037816 */ /* 0x000fca00000000ff */
[----:B------:R0:W-:Y:S01]  /*640d0*/  @P2 STG.E.U8 desc[UR8][R4.64], R3 ;  /* 0x0000000304002986 */ /* 0x0001e2000c101108 */
[----:B--2---:R-:W-:Y:S01]  /*640e0*/  ISETP.LT.AND P2, PT, R29, UR4, !P0 ;  /* 0x000000041d007c0c */ /* 0x004fe2000c741270 */
[----:B0-----:R-:W-:Y:S02]  /*640f0*/  IMAD R3, R10, 0x2, R7 ;  /* 0x000000020a037824 */ /* 0x001fe400078e0207 */
[----:B------:R-:W2:Y:S01]  /*64100*/  LDL.LU R29, [R1+0x264] ;  /* 0x00026400011d7983 */ /* 0x000ea20000300800 */
[C---:B------:R-:W-:Y:S01]  /*64110*/  IADD3 R6, P6, R7.reuse, R0, RZ ;  /* 0x0000000007067210 */ /* 0x040fe20007fde0ff */
[----:B------:R-:W0:Y:S01]  /*64120*/  LDC R10, c[0x0][0x248] ;  /* 0x00009200ff0a7b82 */ /* 0x000e220000000800 */
[----:B------:R-:W-:Y:S01]  /*64130*/  PRMT R5, R22, 0x7771, RZ ;  /* 0x0000777116057816 */ /* 0x000fe200000000ff */
[----:B------:R-:W-:Y:S01]  /*64140*/  ULDC UR4, c[0x0][0x22c] ;  /* 0x00008b0000047ab9 */ /* 0x000fe20000000800 */
[----:B------:R-:W-:Y:S02]  /*64150*/  LEA.HI.X.SX32 R7, R7, R2, 0x1, P6 ;  /* 0x0000000207077211 */ /* 0x000fe400030f0eff */
[----:B------:R-:W-:-:S03]  /*64160*/  IADD3 R4, P6, R3, R0, RZ ;  /* 0x0000000003047210 */ /* 0x000fc60007fde0ff */
[----:B------:R1:W-:Y:S02]  /*64170*/  @P5 STG.E.U8 desc[UR8][R6.64], R5 ;  /* 0x0000000506005986 */ /* 0x0003e4000c101108 */
[----:B-1----:R-:W-:Y:S01]  /*64180*/  IMAD R7, R8, 0x2, R3 ;  /* 0x0000000208077824 */ /* 0x002fe200078e0203 */
[----:B------:R-:W-:Y:S01]  /*64190*/  LEA.HI.X.SX32 R5, R3, R2, 0x1, P6 ;  /* 0x0000000203057211 */ /* 0x000fe200030f0eff */
[----:B------:R-:W1:Y:S01]  /*641a0*/  LDC R8, c[0x0][0x248] ;  /* 0x00009200ff087b82 */ /* 0x000e620000000800 */
[----:B------:R-:W-:Y:S02]  /*641b0*/  PRMT R3, R23, 0x7771, RZ ;  /* 0x0000777117037816 */ /* 0x000fe400000000ff */
[----:B------:R-:W-:-:S03]  /*641c0*/  IADD3 R6, P6, R7, R0, RZ ;  /* 0x0000000007067210 */ /* 0x000fc60007fde0ff */
[----:B------:R3:W-:Y:S01]  /*641d0*/  @P4 STG.E.U8 desc[UR8][R4.64], R3 ;  /* 0x0000000304004986 */ /* 0x0007e2000c101108 */
[----:B----4-:R-:W-:Y:S01]  /*641e0*/  ISETP.LT.AND P5, PT, R17, UR4, !P0 ;  /* 0x0000000411007c0c */ /* 0x010fe2000c7a1270 */
[----:B------:R-:W-:Y:S02]  /*641f0*/  ULDC UR4, c[0x0][0x22c] ;  /* 0x00008b0000047ab9 */ /* 0x000fe40000000800 */
[----:B------:R-:W4:Y:S01]  /*64200*/  LDL.LU R17, [R1+0x268] ;  /* 0x0002680001117983 */ /* 0x000f220000300800 */
[----:B---3--:R-:W-:Y:S01]  /*64210*/  IMAD R3, R9, 0x2, R7 ;  /* 0x0000000209037824 */ /* 0x008fe200078e0207 */
[----:B------:R-:W-:Y:S01]  /*64220*/  LEA.HI.X.SX32 R7, R7, R2, 0x1, P6 ;  /* 0x0000000207077211 */ /* 0x000fe200030f0eff */
[----:B------:R-:W3:Y:S01]  /*64230*/  LDC R9, c[0x0][0x248] ;  /* 0x00009200ff097b82 */ /* 0x000ee20000000800 */
        /* <DEDUP_REMOVED lines=9> */
[----:B0-----:R-:W-:Y:S01]  /*642d0*/  IMAD R7, R10, 0x2, R3 ;  /* 0x000000020a077824 */ /* 0x001fe200078e0203 */
[----:B------:R-:W-:Y:S01]  /*642e0*/  LEA.HI.X.SX32 R5, R3, R2, 0x1, P6 ;  /* 0x0000000203057211 */ /* 0x000fe200030f0eff */
[----:B------:R-:W0:Y:S01]  /*642f0*/  LDC R10, c[0x0][0x248] ;  /* 0x00009200ff0a7b82 */ /* 0x000e220000000800 */
[----:B------:R-:W-:-:S05]  /*64300*/  PRMT R3, R25, 0x7771, RZ ;  /* 0x0000777119037816 */ /* 0x000fca00000000ff */
[----:B------:R1:W-:Y:S01]  /*64310*/  @P2 STG.E.U8 desc[UR8][R4.64], R3 ;  /* 0x0000000304002986 */ /* 0x0003e2000c101108 */
[----:B--2---:R-:W-:Y:S01]  /*64320*/  ISETP.LT.AND P2, PT, R29, UR4, !P0 ;  /* 0x000000041d007c0c */ /* 0x004fe2000c741270 */
[----:B-1----:R-:W-:Y:S02]  /*64330*/  IMAD R3, R8, 0x2, R7 ;  /* 0x0000000208037824 */ /* 0x002fe400078e0207 */
        /* <DEDUP_REMOVED lines=74> */
[----:B------:R-:W-:Y:S01]  /*647e0*/  ULDC UR4, c[0x0][0x22c] ;  /* 0x00008b0000047ab9 */ /* 0x000fe20000000800 */
[----:B------:R-:W-:Y:S01]  /*647f0*/  PRMT R5, R26, 0x7772, RZ ;  /* 0x000077721a057816 */ /* 0x000fe200000000ff */
[----:B------:R-:W0:Y:S01]  /*64800*/  LDC R10, c[0x0][0x248] ;  /* 0x00009200ff0a7b82 */ /* 0x000e220000000800 */
        /* <DEDUP_REMOVED lines=9> */
[----:B------:R-:W-:Y:S02]  /*648a0*/  PRMT R20, R20, 0x7773, RZ ;  /* 0x0000777314147816 */ /* 0x000fe400000000ff */
[----:B----4-:R-:W-:Y:S01]  /*648b0*/  ISETP.LT.AND P5, PT, R17, UR4, !P0 ;  /* 0x0000000411007c0c */ /* 0x010fe2000c7a1270 */
[----:B------:R-:W-:Y:S01]  /*648c0*/  ULDC UR4, c[0x0][0x22c] ;  /* 0x00008b0000047ab9 */ /* 0x000fe20000000800 */
[----:B------:R-:W4:Y:S01]  /*648d0*/  LDL.LU R17, [R1+0x298] ;  /* 0x0002980001117983 */ /* 0x000f220000300800 */
[----:B------:R-:W-:-:S03]  /*648e0*/  PRMT R21, R21, 0x7773, RZ ;  /* 0x0000777315157816 */ /* 0x000fc600000000ff */
[----:B------:R-:W4:Y:S01]  /*648f0*/  LDL.LU R16, [R1+0x20] ;  /* 0x0000200001107983 */ /* 0x000f220000300800 */
[----:B---3--:R-:W-:Y:S01]  /*64900*/  IMAD R3, R9, 0x2, R7 ;  /* 0x0000000209037824 */ /* 0x008fe200078e0207 */
[----:B------:R-:W-:Y:S01]  /*64910*/  LEA.HI.X.SX32 R7, R7, R2, 0x1, P6 ;  /* 0x0000000207077211 */ /* 0x000fe200030f0eff */
[----:B------:R-:W3:Y:S03]  /*64920*/  LDC R9, c[0x0][0x248] ;  /* 0x00009200ff097b82 */ /* 0x000ee60000000800 */
[C---:B------:R-:W-:Y:S01]  /*64930*/  IADD3 R4, P6, R3.reuse, R0, RZ ;  /* 0x0000000003047210 */ /* 0x040fe20007fde0ff */
[----:B------:R-:W-:Y:S03]  /*64940*/  @P3 STG.E.U8 desc[UR8][R6.64], R20 ;  /* 0x0000001406003986 */ /* 0x000fe6000c101108 */
[----:B------:R-:W-:-:S02]  /*64950*/  LEA.HI.X.SX32 R5, R3, R2, 0x1, P6 ;  /* 0x0000000203057211 */ /* 0x000fc400030f0eff */
[----:B-----5:R-:W-:Y:S01]  /*64960*/  ISETP.LT.AND P4, PT, R28, UR4, !P0 ;  /* 0x000000041c007c0c */ /* 0x020fe2000c781270 */
[----:B------:R-:W-:Y:S01]  /*64970*/  ULDC UR4, c[0x0][0x22c] ;  /* 0x00008b0000047ab9 */ /* 0x000fe20000000800 */
[----:B------:R-:W5:Y:S01]  /*64980*/  LDL.LU R28, [R1+0x29c] ;  /* 0x00029c00011c7983 */ /* 0x000f620000300800 */
[----:B------:R-:W-:Y:S01]  /*64990*/  ISETP.LT.AND P3, PT, R19, UR4, !P0 ;  /* 0x0000000413007c0c */ /* 0x000fe2000c761270 */
[----:B------:R-:W-:Y:S02]  /*649a0*/  ULDC UR4, c[0x0][0x22c] ;  /* 0x00008b0000047ab9 */ /* 0x000fe40000000800 */
[----:B------:R-:W5:Y:S04]  /*649b0*/  LDL.LU R19, [R1+0x2a0] ;  /* 0x0002a00001137983 */ /* 0x000f680000300800 */
[----:B------:R1:W-:Y:S01]  /*649c0*/  @P2 STG.E.U8 desc[UR8][R4.64], R21 ;  /* 0x0000001504002986 */ /* 0x0003e2000c101108 */
[----:B--2---:R-:W-:Y:S01]  /*649d0*/  ISETP.LT.AND P2, PT, R29, UR4, !P0 ;  /* 0x000000041d007c0c */ /* 0x004fe2000c741270 */
[----:B0-----:R-:W-:-:S02]  /*649e0*/  IMAD R3, R10, 0x2, R3 ;  /* 0x000000020a037824 */ /* 0x001fc400078e0203 */
[----:B------:R-:W2:Y:S01]  /*649f0*/  LDL.LU R29, [R1+0x2a4] ;  /* 0x0002a400011d7983 */ /* 0x000ea20000300800 */
[----:B------:R-:W-:Y:S01]  /*64a00*/  PRMT R22, R22, 0x7773, RZ ;  /* 0x0000777316167816 */ /* 0x000fe200000000ff */
[----:B------:R-:W-:Y:S01]  /*64a10*/  ULDC UR4, c[0x0][0x22c] ;  /* 0x00008b0000047ab9 */ /* 0x000fe20000000800 */
[----:B-1----:R-:W-:Y:S01]  /*64a20*/  IMAD R8, R8, 0x2, R3 ;  /* 0x0000000208087824 */ /* 0x002fe200078e0203 */
[----:B------:R-:W-:-:S04]  /*64a30*/  IADD3 R4, P6, R3, R0, RZ ;  /* 0x0000000003047210 */ /* 0x000fc80007fde0ff */
[----:B------:R-:W-:Y:S02]  /*64a40*/  LEA.HI.X.SX32 R5, R3, R2, 0x1, P6 ;  /* 0x0000000203057211 */ /* 0x000fe400030f0eff */
[C---:B------:R-:W-:Y:S01]  /*64a50*/  IADD3 R6, P6, R8.reuse, R0, RZ ;  /* 0x0000000008067210 */ /* 0x040fe20007fde0ff */
[----:B---3--:R-:W-:Y:S01]  /*64a60*/  IMAD R3, R9, 0x2, R8 ;  /* 0x0000000209037824 */ /* 0x008fe200078e0208 */
[----:B------:R-:W-:Y:S02]  /*64a70*/  PRMT R23, R23, 0x7773, RZ ;  /* 0x0000777317177816 */ /* 0x000fe400000000ff */
[----:B------:R-:W-:Y:S01]  /*64a80*/  LEA.HI.X.SX32 R7, R8, R2, 0x1, P6 ;  /* 0x0000000208077211 */ /* 0x000fe200030f0eff */
[----:B------:R-:W-:Y:S01]  /*64a90*/  @P5 STG.E.U8 desc[UR8][R4.64], R22 ;  /* 0x0000001604005986 */ /* 0x000fe2000c101108 */
[----:B------:R-:W-:-:S03]  /*64aa0*/  IMAD R12, R12, 0x2, R3 ;  /* 0x000000020c0c7824 */ /* 0x000fc600078e0203 */
[----:B------:R-:W-:Y:S01]  /*64ab0*/  @P4 STG.E.U8 desc[UR8][R6.64], R23 ;  /* 0x0000001706004986 */ /* 0x000fe2000c101108 */
[CC--:B------:R-:W-:Y:S02]  /*64ac0*/  IADD3 R8, P4, R3.reuse, R0.reuse, RZ ;  /* 0x0000000003087210 */ /* 0x0c0fe40007f9e0ff */
[----:B------:R-:W-:Y:S02]  /*64ad0*/  IADD3 R10, P6, R12, R0, RZ ;  /* 0x000000000c0a7210 */ /* 0x000fe40007fde0ff */
[-C--:B------:R-:W-:Y:S02]  /*64ae0*/  LEA.HI.X.SX32 R9, R3, R2.reuse, 0x1, P4 ;  /* 0x0000000203097211 */ /* 0x080fe400020f0eff */
[----:B------:R-:W-:Y:S02]  /*64af0*/  PRMT R24, R24, 0x7773, RZ ;  /* 0x0000777318187816 */ /* 0x000fe400000000ff */
[----:B------:R-:W-:Y:S02]  /*64b00*/  LEA.HI.X.SX32 R11, R12, R2, 0x1, P6 ;  /* 0x000000020c0b7211 */ /* 0x000fe400030f0eff */
[----:B------:R-:W-:-:S02]  /*64b10*/  PRMT R25, R25, 0x7773, RZ ;  /* 0x0000777319197816 */ /* 0x000fc400000000ff */
[----:B----4-:R-:W-:Y:S01]  /*64b20*/  ISETP.LT.AND P5, PT, R17, UR4, !P0 ;  /* 0x0000000411007c0c */ /* 0x010fe2000c7a1270 */
[----:B------:R-:W-:Y:S01]  /*64b30*/  ULDC UR4, c[0x0][0x22c] ;  /* 0x00008b0000047ab9 */ /* 0x000fe20000000800 */
[----:B------:R-:W3:Y:S04]  /*64b40*/  LDL.LU R17, [R1+0x2a8] ;  /* 0x0002a80001117983 */ /* 0x000ee80000300800 */
[----:B------:R0:W-:Y:S04]  /*64b50*/  @P3 STG.E.U8 desc[UR8][R8.64], R24 ;  /* 0x0000001808003986 */ /* 0x0001e8000c101108 */
[----:B------:R1:W-:Y:S04]  /*64b60*/  @P2 STG.E.U8 desc[UR8][R10.64], R25 ;  /* 0x000000190a002986 */ /* 0x0003e8000c101108 */
[----:B------:R-:W4:Y:S01]  /*64b70*/  LDS.128 R4, [R16] ;  /* 0x0000000010047984 */ /* 0x000f220000000c00 */
[----:B-----5:R-:W-:Y:S01]  /*64b80*/  ISETP.LT.AND P4, PT, R28, UR4, !P0 ;  /* 0x000000041c007c0c */ /* 0x020fe2000c781270 */
[----:B------:R-:W-:-:S02]  /*64b90*/  ULDC UR4, c[0x0][0x22c] ;  /* 0x00008b0000047ab9 */ /* 0x000fc40000000800 */
[----:B------:R-:W5:Y:S01]  /*64ba0*/  LDL.LU R28, [R1+0x2ac] ;  /* 0x0002ac00011c7983 */ /* 0x000f620000300800 */
[----:B------:R-:W-:Y:S01]  /*64bb0*/  ISETP.LT.AND P3, PT, R19, UR4, !P0 ;  /* 0x0000000413007c0c */ /* 0x000fe2000c761270 */
[----:B------:R-:W-:Y:S02]  /*64bc0*/  ULDC UR4, c[0x0][0x22c] ;  /* 0x00008b0000047ab9 */ /* 0x000fe40000000800 */
[----:B------:R-:W5:Y:S01]  /*64bd0*/  LDL.LU R19, [R1+0x2b0] ;  /* 0x0002b00001137983 */ /* 0x000f620000300800 */
[----:B--2---:R-:W-:Y:S01]  /*64be0*/  ISETP.LT.AND P2, PT, R29, UR4, !P0 ;  /* 0x000000041d007c0c */ /* 0x004fe2000c741270 */
[----:B------:R-:W-:Y:S02]  /*64bf0*/  IMAD R12, R15, 0x2, R12 ;  /* 0x000000020f0c7824 */ /* 0x000fe400078e020c */
[----:B------:R-:W2:Y:S01]  /*64c00*/  LDL.LU R29, [R1+0x2b4] ;  /* 0x0002b400011d7983 */ /* 0x000ea20000300800 */
[----:B------:R-:W4:Y:S01]  /*64c10*/  LDC R15, c[0x0][0x248] ;  /* 0x00009200ff0f7b82 */ /* 0x000f220000000800 */
[----:B------:R-:W-:Y:S01]  /*64c20*/  PRMT R26, R26, 0x7773, RZ ;  /* 0x000077731a1a7816 */ /* 0x000fe200000000ff */
[----:B------:R-:W-:Y:S01]  /*64c30*/  IMAD R3, R14, 0x2, R12 ;  /* 0x000000020e037824 */ /* 0x000fe200078e020c */
[C---:B0-----:R-:W-:Y:S01]  /*64c40*/  IADD3 R8, P6, R12.reuse, R0, RZ ;  /* 0x000000000c087210 */ /* 0x041fe20007fde0ff */
[----:B------:R-:W2:Y:S01]  /*64c50*/  LDL.LU R20, [R1+0x2b8] ;  /* 0x0002b80001147983 */ /* 0x000ea20000300800 */
[----:B------:R-:W-:Y:S01]  /*64c60*/  PRMT R27, R27, 0x7773, RZ ;  /* 0x000077731b1b7816 */ /* 0x000fe200000000ff */
[----:B------:R-:W-:Y:S01]  /*64c70*/  ULDC UR4, c[0x0][0x22c] ;  /* 0x00008b0000047ab9 */ /* 0x000fe20000000800 */
[----:B------:R-:W-:-:S02]  /*64c80*/  LEA.HI.X.SX32 R9, R12, R2, 0x1, P6 ;  /* 0x000000020c097211 */ /* 0x000fc400030f0eff */
[----:B-1----:R-:W-:-:S04]  /*64c90*/  IADD3 R10, P6, R3, R0, RZ ;  /* 0x00000000030a7210 */ /* 0x002fc80007fde0ff */
[----:B------:R-:W-:Y:S01]  /*64ca0*/  LEA.HI.X.SX32 R11, R3, R2, 0x1, P6 ;  /* 0x00000002030b7211 */ /* 0x000fe200030f0eff */
[----:B------:R-:W-:Y:S01]  /*64cb0*/  IMAD R3, R13, 0x2, R3 ;  /* 0x000000020d037824 */ /* 0x000fe200078e0203 */
[----:B------:R-:W-:Y:S04]  /*64cc0*/  @P5 STG.E.U8 desc[UR8][R8.64], R26 ;  /* 0x0000001a08005986 */ /* 0x000fe8000c101108 */
[----:B------:R-:W-:Y:S01]  /*64cd0*/  @P4 STG.E.U8 desc[UR8][R10.64], R27 ;  /* 0x0000001b0a004986 */ /* 0x000fe2000c101108 */
[----:B------:R-:W-:-:S03]  /*64ce0*/  IADD3 R12, P4, R3, R0, RZ ;  /* 0x00000000030c7210 */ /* 0x000fc60007f9e0ff */
[----:B------:R0:W1:Y:S01]  /*64cf0*/  LDS.128 R8, [R16+0x400] ;  /* 0x0004000010087984 */ /* 0x0000620000000c00 */
[----:B----4-:R-:W-:Y:S01]  /*64d00*/  IMAD R15, R15, 0x2, R3 ;  /* 0x000000020f0f7824 */ /* 0x010fe200078e0203 */
[----:B------:R-:W-:Y:S02]  /*64d10*/  LEA.HI.X.SX32 R13, R3, R2, 0x1, P4 ;  /* 0x00000002030d7211 */ /* 0x000fe400020f0eff */
[----:B------:R-:W-:Y:S02]  /*64d20*/  PRMT R3, R4, 0x7770, RZ ;  /* 0x0000777004037816 */ /* 0x000fe400000000ff */
[----:B------:R-:W-:Y:S01]  /*64d30*/  IADD3 R14, P6, R15, R0, RZ ;  /* 0x000000000f0e7210 */ /* 0x000fe20007fde0ff */
[----:B0-----:R-:W0:Y:S01]  /*64d40*/  LDC R16, c[0x0][0x248] ;  /* 0x00009200ff107b82 */ /* 0x001e220000000800 */
[----:B---3--:R-:W-:Y:S01]  /*64d50*/  ISETP.LT.AND P5, PT, R17, UR4, !P0 ;  /* 0x0000000411007c0c */ /* 0x008fe2000c7a1270 */
[----:B------:R-:W-:Y:S01]  /*64d60*/  ULDC UR4, c[0x0][0x22c] ;  /* 0x00008b0000047ab9 */ /* 0x000fe20000000800 */
[----:B------:R3:W-:Y:S05]  /*64d70*/  @P3 STG.E.U8 desc[UR8][R12.64], R3 ;  /* 0x000000030c003986 */ /* 0x0007ea000c101108 */
[----:B------:R-:W4:Y:S01]  /*64d80*/  LDC R17, c[0x0][0x248] ;  /* 0x00009200ff117b82 */ /* 0x000f220000000800 */
[----:B---3--:R-:W-:Y:S01]  /*64d90*/  IMAD R3, R18, 0x2, R15 ;  /* 0x0000000212037824 */ /* 0x008fe200078e020f */
[----:B------:R-:W-:-:S06]  /*64da0*/  LEA.HI.X.SX32 R15, R15, R2, 0x1, P6 ;  /* 0x000000020f0f7211 */ /* 0x000fcc00030f0eff */
[----:B------:R-:W3:Y:S01]  /*64db0*/  LDC R18, c[0x0][0x248] ;  /* 0x00009200ff127b82 */ /* 0x000ee20000000800 */
[----:B------:R-:W-:Y:S02]  /*64dc0*/  PRMT R13, R5, 0x7770, RZ ;  /* 0x00007770050d7816 */ /* 0x000fe400000000ff */
[----:B-----5:R-:W-:Y:S01]  /*64dd0*/  ISETP.LT.AND P4, PT, R28, UR4, !P0 ;  /* 0x000000041c007c0c */ /* 0x020fe2000c781270 */
[----:B------:R-:W-:Y:S01]  /*64de0*/  ULDC UR4, c[0x0][0x22c] ;  /* 0x00008b0000047ab9 */ /* 0x000fe20000000800 */
[----:B------:R-:W5:Y:S01]  /*64df0*/  LDL.LU R28, [R1+0x2bc] ;  /* 0x0002bc00011c7983 */ /* 0x000f620000300800 */
[----:B------:R-:W-:Y:S01]  /*64e00*/  ISETP.LT.AND P3, PT, R19, UR4, !P0 ;  /* 0x0000000413007c0c */ /* 0x000fe2000c761270 */
[----:B------:R-:W-:Y:S02]  /*64e10*/  ULDC UR4, c[0x0][0x22c] ;  /* 0x00008b0000047ab9 */ /* 0x000fe40000000800 */
[----:B------:R-:W5:Y:S04]  /*64e20*/  LDL.LU R19, [R1+0x2c0] ;  /* 0x0002c00001137983 */ /* 0x000f680000300800 */
[----:B------:R4:W-:Y:S01]  /*64e30*/  @P2 STG.E.U8 desc[UR8][R14.64], R13 ;  /* 0x0000000d0e002986 */ /* 0x0009e2000c101108 */
[----:B--2---:R-:W-:-:S02]  /*64e40*/  ISETP.LT.AND P2, PT, R29, UR4, !P0 ;  /* 0x000000041d007c0c */ /* 0x004fc4000c741270 */
[----:B------:R-:W-:Y:S01]  /*64e50*/  IADD3 R12, P6, R3, R0, RZ ;  /* 0x00000000030c7210 */ /* 0x000fe20007fde0ff */
[----:B------:R-:W2:Y:S01]  /*64e60*/  LDL.LU R29, [R1+0x2c4] ;  /* 0x0002c400011d7983 */ /* 0x000ea20000300800 */
[----:B----4-:R-:W-:Y:S01]  /*64e70*/  IMAD R15, R17, 0x2, R3 ;  /* 0x00000002110f7824 */ /* 0x010fe200078e0203 */
[----:B------:R-:W-:Y:S01]  /*64e80*/  ULDC UR4, c[0x0][0x22c] ;  /* 0x00008b0000047ab9 */ /* 0x000fe20000000800 */
[----:B------:R-:W-:Y:S01]  /*64e90*/  LEA.HI.X.SX32 R13, R3, R2, 0x1, P6 ;  /* 0x00000002030d7211 */ /* 0x000fe200030f0eff */
[----:B------:R-:W4:Y:S01]  /*64ea0*/  LDC R17, c[0x0][0x248] ;  /* 0x00009200ff117b82 */ /* 0x000f220000000800 */
[----:B------:R-:W-:-:S05]  /*64eb0*/  PRMT R3, R6, 0x7770, RZ ;  /* 0x0000777006037816 */ /* 0x000fca00000000ff */
[----:B------:R0:W-:Y:S01]  /*64ec0*/  @P5 STG.E.U8 desc[UR8][R12.64], R3 ;  /* 0x000000030c005986 */ /* 0x0001e2000c101108 */
[----:B------:R-:W-:Y:S01]  /*64ed0*/  ISETP.LT.AND P5, PT, R20, UR4, !P0 ;  /* 0x0000000414007c0c */ /* 0x000fe2000c7a1270 */
[----:B------:R-:W-:Y:S02]  /*64ee0*/  ULDC UR4, c[0x0][0x22c] ;  /* 0x00008b0000047ab9 */ /* 0x000fe40000000800 */
[----:B------:R-:W2:Y:S01]  /*64ef0*/  LDL.LU R20, [R1+0x2c8] ;  /* 0x0002c80001147983 */ /* 0x000ea20000300800 */
[----:B------:R-:W-:Y:S01]  /*64f00*/  IADD3 R14, P6, R15, R0, RZ ;  /* 0x000000000f0e7210 */ /* 0x000fe20007fde0ff */
[----:B0-----:R-:W-:-:S03]  /*64f10*/  IMAD R3, R16, 0x2, R15 ;  /* 0x0000000210037824 */ /* 0x001fc600078e020f */
[----:B------:R-:W-:Y:S01]  /*64f20*/  LEA.HI.X.SX32 R15, R15, R2, 0x1, P6 ;  /* 0x000000020f0f7211 */ /* 0x000fe200030f0eff */
[----:B------:R-:W0:Y:S01]  /*64f30*/  LDC R16, c[0x0][0x248] ;  /* 0x00009200ff107b82 */ /* 0x000e220000000800 */
[----:B------:R-:W-:Y:S02]  /*64f40*/  PRMT R13, R7, 0x7770, RZ ;  /* 0x00007770070d7816 */ /* 0x000fe400000000ff */
[----:B------:R-:W-:-:S03]  /*64f50*/  IADD3 R12, P6, R3, R0, RZ ;  /* 0x00000000030c7210 */ /* 0x000fc60007fde0ff */
[----:B------:R3:W-:Y:S02]  /*64f60*/  @P4 STG.E.U8 desc[UR8][R14.64], R13 ;  /* 0x0000000d0e004986 */ /* 0x0007e4000c101108 */
[----:B---3--:R-:W-:Y:S01]  /*64f70*/  IMAD R15, R18, 0x2, R3 ;  /* 0x00000002120f7824 */ /* 0x008fe200078e0203 */
[----:B------:R-:W-:Y:S01]  /*64f80*/  LEA.HI.X.SX32 R13, R3, R2, 0x1, P6 ;  /* 0x00000002030d7211 */ /* 0x000fe200030f0eff */
[----:B------:R-:W3:Y:S01]  /*64f90*/  LDC R18, c[0x0][0x248] ;  /* 0x00009200ff127b82 */ /* 0x000ee20000000800 */
[----:B-1----:R-:W-:Y:S02]  /*64fa0*/  PRMT R3, R8, 0x7770, RZ ;  /* 0x0000777008037816 */ /* 0x002fe400000000ff */
        /* <DEDUP_REMOVED lines=8> */
[----:B----4-:R-:W-:Y:S01]  /*65030*/  IMAD R3, R17, 0x2, R15 ;  /* 0x0000000211037824 */ /* 0x010fe200078e020f */
[----:B------:R-:W-:Y:S01]  /*65040*/  LEA.HI.X.SX32 R15, R15, R2, 0x1, P6 ;  /* 0x000000020f0f7211 */ /* 0x000fe200030f0eff */
[----:B------:R-:W1:Y:S01]  /*65050*/  LDC R17, c[0x0][0x248] ;  /* 0x00009200ff117b82 */ /* 0x000e620000000800 */
[----:B------:R-:W-:-:S05]  /*65060*/  PRMT R13, R9, 0x7770, RZ ;  /* 0x00007770090d7816 */ /* 0x000fca00000000ff */
[----:B------:R0:W-:Y:S01]  /*65070*/  @P2 STG.E.U8 desc[UR8][R14.64], R13 ;  /* 0x0000000d0e002986 */ /* 0x0001e2000c101108 */
[----:B--2---:R-:W-:Y:S02]  /*65080*/  ISETP.LT.AND P2, PT, R29, UR4, !P0 ;  /* 0x000000041d007c0c */ /* 0x004fe4000c741270 */
[C---:B------:R-:W-:Y:S01]  /*65090*/  IADD3 R12, P6, R3.reuse, R0, RZ ;  /* 0x00000000030c7210 */ /* 0x040fe20007fde0ff */
[----:B------:R-:W2:Y:S01]  /*650a0*/  LDL.LU R29, [R1+0x2d4] ;  /* 0x0002d400011d7983 */ /* 0x000ea20000300800 */
[----:B0-----:R-:W-:Y:S01]  /*650b0*/  IMAD R15, R16, 0x2, R3 ;  /* 0x00000002100f7824 */ /* 0x001fe200078e0203 */
[----:B------:R-:W-:Y:S01]  /*650c0*/  ULDC UR4, c[0x0][0x22c] ;  /* 0x00008b0000047ab9 */ /* 0x000fe20000000800 */
[----:B------:R-:W-:Y:S01]  /*650d0*/  LEA.HI.X.SX32 R13, R3, R2, 0x1, P6 ;  /* 0x00000002030d7211 */ /* 0x000fe200030f0eff */
[----:B------:R-:W0:Y:S01]  /*650e0*/  LDC R16, c[0x0][0x248] ;  /* 0x00009200ff107b82 */ /* 0x000e220000000800 */
[----:B------:R-:W-:-:S05]  /*650f0*/  PRMT R3, R10, 0x7770, RZ ;  /* 0x000077700a037816 */ /* 0x000fca00000000ff */
[----:B------:R3:W-:Y:S01]  /*65100*/  @P5 STG.E.U8 desc[UR8][R12.64], R3 ;  /* 0x000000030c005986 */ /* 0x0007e2000c101108 */
[----:B------:R-:W-:Y:S01]  /*65110*/  ISETP.LT.AND P5, PT, R20, UR4, !P0 ;  /* 0x0000000414007c0c */ /* 0x000fe2000c7a1270 */
[----:B------:R-:W-:Y:S02]  /*65120*/  ULDC UR4, c[0x0][0x22c] ;  /* 0x00008b0000047ab9 */ /* 0x000fe40000000800 */
[----:B------:R-:W4:Y:S01]  /*65130*/  LDL.LU R20, [R1+0x2d8] ;  /* 0x0002d80001147983 */ /* 0x000f220000300800 */
[----:B------:R-:W-:Y:S01]  /*65140*/  IADD3 R14, P6, R15, R0, RZ ;  /* 0x000000000f0e7210 */ /* 0x000fe20007fde0ff */
[----:B---3--:R-:W-:-:S03]  /*65150*/  IMAD R3, R18, 0x2, R15 ;  /* 0x0000000212037824 */ /* 0x008fc600078e020f */
[----:B------:R-:W-:Y:S01]  /*65160*/  LEA.HI.X.SX32 R15, R15, R2, 0x1, P6 ;  /* 0x000000020f0f7211 */ /* 0x000fe200030f0eff */
[----:B------:R-:W3:Y:S01]  /*65170*/  LDC R18, c[0x0][0x248] ;  /* 0x00009200ff127b82 */ /* 0x000ee20000000800 */
[----:B------:R-:W-:Y:S02]  /*65180*/  PRMT R13, R11, 0x7770, RZ ;  /* 0x000077700b0d7816 */ /* 0x000fe400000000ff */
        /* <DEDUP_REMOVED lines=19> */
[----:B--2---:R-:W-:Y:S02]  /*652c0*/  ISETP.LT.AND P2, PT, R29, UR4, !P0 ;  /* 0x000000041d007c0c */ /* 0x004fe4000c741270 */
[C---:B------:R-:W-:Y:S01]  /*652d0*/  IADD3 R12, P6, R3.reuse, R0, RZ ;  /* 0x00000000030c7210 */ /* 0x040fe20007fde0ff */
[----:B------:R-:W2:Y:S01]  /*652e0*/  LDL.LU R29, [R1+0x2e4] ;  /* 0x0002e400011d7983 */ /* 0x000ea20000300800 */
[----:B---3--:R-:W-:Y:S01]  /*652f0*/  IMAD R15, R18, 0x2, R3 ;  /* 0x00000002120f7824 */ /* 0x008fe200078e0203 */
[----:B------:R-:W-:Y:S01]  /*65300*/  ULDC UR4, c[0x0][0x22c] ;  /* 0x00008b0000047ab9 */ /* 0x000fe20000000800 */
[----:B------:R-:W-:Y:S01]  /*65310*/  LEA.HI.X.SX32 R13, R3, R2, 0x1, P6 ;  /* 0x00000002030d7211 */ /* 0x000fe200030f0eff */
[----:B------:R-:W3:Y:S01]  /*65320*/  LDC R18, c[0x0][0x248] ;  /* 0x00009200ff127b82 */ /* 0x000ee20000000800 */
[----:B------:R-:W-:-:S05]  /*65330*/  PRMT R3, R6, 0x7771, RZ ;  /* 0x0000777106037816 */ /* 0x000fca00000000ff */
[----:B------:R1:W-:Y:S01]  /*65340*/  @P5 STG.E.U8 desc[UR8][R12.64], R3 ;  /* 0x000000030c005986 */ /* 0x0003e2000c101108 */
[----:B----4-:R-:W-:Y:S01]  /*65350*/  ISETP.LT.AND P5, PT, R20, UR4, !P0 ;  /* 0x0000000414007c0c */ /* 0x010fe2000c7a1270 */
[----:B------:R-:W-:Y:S02]  /*65360*/  ULDC UR4, c[0x0][0x22c] ;  /* 0x00008b0000047ab9 */ /* 0x000fe40000000800 */
[----:B------:R-:W4:Y:S01]  /*65370*/  LDL.LU R20, [R1+0x2e8] ;  /* 0x0002e80001147983 */ /* 0x000f220000300800 */
[----:B------:R-:W-:Y:S01]  /*65380*/  IADD3 R14, P6, R15, R0, RZ ;  /* 0x000000000f0e7210 */ /* 0x000fe20007fde0ff */
[----:B-1----:R-:W-:-:S03]  /*65390*/  IMAD R3, R17, 0x2, R15 ;  /* 0x0000000211037824 */ /* 0x002fc600078e020f */
[----:B------:R-:W-:Y:S01]  /*653a0*/  LEA.HI.X.SX32 R15, R15, R2, 0x1, P6 ;  /* 0x000000020f0f7211 */ /* 0x000fe200030f0eff */
[----:B------:R-:W1:Y:S01]  /*653b0*/  LDC R17, c[0x0][0x248] ;  /* 0x00009200ff117b82 */ /* 0x000e620000000800 */
[----:B------:R-:W-:Y:S02]  /*653c0*/  PRMT R13, R7, 0x7771, RZ ;  /* 0x00007771070d7816 */ /* 0x000fe400000000ff */
        /* <DEDUP_REMOVED lines=19> */
[----:B--2---:R-:W-:Y:S02]  /*65500*/  ISETP.LT.AND P2, PT, R29, UR4, !P0 ;  /* 0x000000041d007c0c */ /* 0x004fe4000c741270 */
[----:B------:R-:W-:Y:S01]  /*65510*/  IADD3 R12, P6, R3, R0, RZ ;  /* 0x00000000030c7210 */ /* 0x000fe20007fde0ff */
[----:B------:R-:W2:Y:S01]  /*65520*/  LDL.LU R29, [R1+0x2f4] ;  /* 0x0002f400011d7983 */ /* 0x000ea20000300800 */
[----:B-1----:R-:W-:Y:S01]  /*65530*/  IMAD R15, R17, 0x2, R3 ;  /* 0x00000002110f7824 */ /* 0x002fe200078e0203 */
[----:B------:R-:W-:Y:S01]  /*65540*/  ULDC UR4, c[0x0][0x22c] ;  /* 0x00008b0000047ab9 */ /* 0x000fe20000000800 */
[----:B------:R-:W-:Y:S01]  /*65550*/  LEA.HI.X.SX32 R13, R3, R2, 0x1, P6 ;  /* 0x00000002030d7211 */ /* 0x000fe200030f0eff */
[----:B------:R-:W2:Y:S01]  /*65560*/  LDL.LU R22, [R1+0x2f8] ;  /* 0x0002f80001167983 */ /* 0x000ea20000300800 */
[----:B------:R-:W-:Y:S01]  /*65570*/  PRMT R3, R10, 0x7771, RZ ;  /* 0x000077710a037816 */ /* 0x000fe200000000ff */
[----:B------:R-:W1:Y:S04]  /*65580*/  LDC R17, c[0x0][0x248] ;  /* 0x00009200ff117b82 */ /* 0x000e680000000800 */
[----:B------:R0:W-:Y:S01]  /*65590*/  @P5 STG.E.U8 desc[UR8][R12.64], R3 ;  /* 0x000000030c005986 */ /* 0x0001e2000c101108 */
[----:B----4-:R-:W-:Y:S01]  /*655a0*/  ISETP.LT.AND P5, PT, R20, UR4, !P0 ;  /* 0x0000000414007c0c */ /* 0x010fe2000c7a1270 */
[----:B------:R-:W-:-:S02]  /*655b0*/  ULDC UR4, c[0x0][0x22c] ;  /* 0x00008b0000047ab9 */ /* 0x000fc40000000800 */
[----:B------:R-:W4:Y:S01]  /*655c0*/  LDL.LU R20, [R1+0x2fc] ;  /* 0x0002fc0001147983 */ /* 0x000f220000300800 */
        /* <DEDUP_REMOVED lines=17> */
[----:B------:R-:W-:Y:S01]  /*656e0*/  ULDC UR4, c[0x0][0x22c] ;  /* 0x00008b0000047ab9 */ /* 0x000fe20000000800 */
[----:B-1----:R-:W-:Y:S01]  /*656f0*/  IMAD R3, R17, 0x2, R15 ;  /* 0x0000000211037824 */ /* 0x002fe200078e020f */
[----:B------:R-:W-:Y:S01]  /*65700*/  LEA.HI.X.SX32 R15, R15, R2, 0x1, P6 ;  /* 0x000000020f0f7211 */ /* 0x000fe200030f0eff */
[----:B------:R-:W1:Y:S01]  /*65710*/  LDC R17, c[0x0][0x248] ;  /* 0x00009200ff117b82 */ /* 0x000e620000000800 */
        /* <DEDUP_REMOVED lines=8> */
[----:B------:R-:W2:Y:S01]  /*657a0*/  LDL.LU R24, [R1+0x308] ;  /* 0x0003080001187983 */ /* 0x000ea20000300800 */
[----:B---3--:R-:W-:Y:S01]  /*657b0*/  LEA.HI.X.SX32 R13, R3, R2, 0x1, P6 ;  /* 0x00000002030d7211 */ /* 0x008fe200030f0eff */
[----:B------:R-:W0:Y:S04]  /*657c0*/  LDC R16, c[0x0][0x248] ;  /* 0x00009200ff107b82 */ /* 0x000e280000000800 */
[----:B------:R3:W-:Y:S01]  /*657d0*/  @P5 STG.E.U8 desc[UR8][R12.64], R23 ;  /* 0x000000170c005986 */ /* 0x0007e2000c101108 */
[----:B------:R-:W-:-:S03]  /*657e0*/  PRMT R21, R7, 0x7772, RZ ;  /* 0x0000777207157816 */ /* 0x000fc600000000ff */
[----:B------:R-:W0:Y:S01]  /*657f0*/  LDC R3, c[0x0][0x248] ;  /* 0x00009200ff037b82 */ /* 0x000e220000000800 */
[----:B---3--:R-:W-:-:S04]  /*65800*/  IADD3 R12, P5, R19, R0, RZ ;  /* 0x00000000130c7210 */ /* 0x008fc80007fbe0ff */
[----:B------:R-:W-:Y:S02]  /*65810*/  LEA.HI.X.SX32 R13, R19, R2, 0x1, P5 ;  /* 0x00000002130d7211 */ /* 0x000fe400028f0eff */
[----:B------:R-:W-:Y:S01]  /*65820*/  ISETP.LT.AND P5, PT, R22, UR4, !P0 ;  /* 0x0000000416007c0c */ /* 0x000fe2000c7a1270 */
[----:B------:R-:W-:Y:S02]  /*65830*/  ULDC UR4, c[0x0][0x22c] ;  /* 0x00008b0000047ab9 */ /* 0x000fe40000000800 */
[----:B------:R3:W-:Y:S01]  /*65840*/  @P4 STG.E.U8 desc[UR8][R12.64], R21 ;  /* 0x000000150c004986 */ /* 0x0007e2000c101108 */
[----:B----4-:R-:W-:Y:S01]  /*65850*/  ISETP.LT.AND P4, PT, R20, UR4, !P0 ;  /* 0x0000000414007c0c */ /* 0x010fe2000c781270 */
[----:B------:R-:W-:Y:S01]  /*65860*/  IMAD R15, R18, 0x2, R19 ;  /* 0x00000002120f7824 */ /* 0x000fe200078e0213 */
[----:B------:R-:W-:Y:S01]  /*65870*/  PRMT R27, R8, 0x7772, RZ ;  /* 0x00007772081b7816 */ /* 0x000fe200000000ff */
[----:B------:R-:W4:Y:S01]  /*65880*/  LDL.LU R20, [R1+0x30c] ;  /* 0x00030c0001147983 */ /* 0x000f220000300800 */
[----:B------:R-:W-:Y:S01]  /*65890*/  ULDC UR4, c[0x0][0x22c] ;  /* 0x00008b0000047ab9 */ /* 0x000fe20000000800 */
[----:B------:R-:W2:Y:S01]  /*658a0*/  LDC R18, c[0x0][0x248] ;  /* 0x00009200ff127b82 */ /* 0x000ea20000000800 */
[----:B------:R-:W-:Y:S01]  /*658b0*/  IADD3 R14, P6, R15, R0, RZ ;  /* 0x000000000f0e7210 */ /* 0x000fe20007fde0ff */
[----:B-1----:R-:W-:Y:S01]  /*658c0*/  IMAD R17, R17, 0x2, R15 ;  /* 0x0000000211117824 */ /* 0x002fe200078e020f */
[----:B------:R-:W4:Y:S02]  /*658d0*/  LDL.LU R22, [R1+0x310] ;  /* 0x0003100001167983 */ /* 0x000f240000300800 */
[----:B------:R-:W-:Y:S01]  /*658e0*/  LEA.HI.X.SX32 R15, R15, R2, 0x1, P6 ;  /* 0x000000020f0f7211 */ /* 0x000fe200030f0eff */
[----:B0-----:R-:W-:Y:S01]  /*658f0*/  IMAD R19, R3, 0x2, R17 ;  /* 0x0000000203137824 */ /* 0x001fe200078e0211 */
[----:B------:R-:W-:Y:S01]  /*65900*/  PRMT R25, R9, 0x7772, RZ ;  /* 0x0000777209197816 */ /* 0x000fe200000000ff */
[----:B------:R-:W0:Y:S02]  /*65910*/  LDC R3, c[0x0][0x248] ;  /* 0x00009200ff037b82 */ /* 0x000e240000000800 */
[----:B------:R1:W-:Y:S01]  /*65920*/  @P3 STG.E.U8 desc[UR8][R14.64], R27 ;  /* 0x0000001b0e003986 */ /* 0x0003e2000c101108 */
[----:B---3--:R-:W-:-:S04]  /*65930*/  IADD3 R12, P3, R17, R0, RZ ;  /* 0x00000000110c7210 */ /* 0x008fc80007f7e0ff */
[----:B------:R-:W-:Y:S02]  /*65940*/  LEA.HI.X.SX32 R13, R17, R2, 0x1, P3 ;  /* 0x00000002110d7211 */ /* 0x000fe400018f0eff */
[----:B-----5:R-:W-:Y:S01]  /*65950*/  ISETP.LT.AND P6, PT, R28, UR4, !P0 ;  /* 0x000000041c007c0c */ /* 0x020fe2000c7c1270 */
[----:B------:R-:W-:Y:S01]  /*65960*/  ULDC UR4, c[0x0][0x22c] ;  /* 0x00008b0000047ab9 */ /* 0x000fe20000000800 */
[----:B------:R-:W3:Y:S01]  /*65970*/  LDL.LU R28, [R1+0x314] ;  /* 0x00031400011c7983 */ /* 0x000ee20000300800 */
[----:B-1----:R-:W-:-:S04]  /*65980*/  IADD3 R14, P3, R19, R0, RZ ;  /* 0x00000000130e7210 */ /* 0x002fc80007f7e0ff */
[----:B------:R-:W-:Y:S02]  /*65990*/  LEA.HI.X.SX32 R15, R19, R2, 0x1, P3 ;  /* 0x00000002130f7211 */ /* 0x000fe400018f0eff */
[----:B--2---:R-:W-:Y:S01]  /*659a0*/  ISETP.LT.AND P3, PT, R29, UR4, !P0 ;  /* 0x000000041d007c0c */ /* 0x004fe2000c761270 */
[----:B------:R-:W-:Y:S01]  /*659b0*/  IMAD R21, R16, 0x2, R19 ;  /* 0x0000000210157824 */ /* 0x000fe200078e0213 */
[----:B------:R-:W2:Y:S01]  /*659c0*/  LDL.LU R29, [R1+0x224] ;  /* 0x00022400011d7983 */ /* 0x000ea20000300800 */
[----:B------:R-:W1:Y:S01]  /*659d0*/  LDC R19, c[0x0][0x248] ;  /* 0x00009200ff137b82 */ /* 0x000e620000000800 */
[----:B------:R-:W-:Y:S01]  /*659e0*/  PRMT R23, R10, 0x7772, RZ ;  /* 0x000077720a177816 */ /* 0x000fe200000000ff */
[----:B------:R-:W-:Y:S01]  /*659f0*/  ULDC UR4, c[0x0][0x22c] ;  /* 0x00008b0000047ab9 */ /* 0x000fe20000000800 */
[----:B------:R5:W-:Y:S01]  /*65a00*/  @P2 STG.E.U8 desc[UR8][R12.64], R25 ;  /* 0x000000190c002986 */ /* 0x000be2000c101108 */
[----:B------:R-:W-:Y:S02]  /*65a10*/  IADD3 R16, P2, R21, R0, RZ ;  /* 0x0000000015107210 */ /* 0x000fe40007f5e0ff */
[----:B------:R-:W-:-:S02]  /*65a20*/  PRMT R27, R11, 0x7772, RZ ;  /* 0x000077720b1b7816 */ /* 0x000fc400000000ff */
[----:B------:R-:W-:Y:S01]  /*65a30*/  LEA.HI.X.SX32 R17, R21, R2, 0x1, P2 ;  /* 0x0000000215117211 */ /* 0x000fe200010f0eff */
[----:B------:R-:W-:Y:S01]  /*65a40*/  IMAD R21, R18, 0x2, R21 ;  /* 0x0000000212157824 */ /* 0x000fe200078e0215 */
[----:B------:R0:W-:Y:S01]  /*65a50*/  @P5 STG.E.U8 desc[UR8][R14.64], R23 ;  /* 0x000000170e005986 */ /* 0x0001e2000c101108 */
[----:B------:R-:W-:Y:S01]  /*65a60*/  ISETP.LT.AND P2, PT, R24, UR4, !P0 ;  /* 0x0000000418007c0c */ /* 0x000fe2000c741270 */
[----:B------:R-:W1:Y:S01]  /*65a70*/  LDC R18, c[0x0][0x248] ;  /* 0x00009200ff127b82 */ /* 0x000e620000000800 */
[----:B------:R-:W-:Y:S01]  /*65a80*/  ULDC UR4, c[0x0][0x22c] ;  /* 0x00008b0000047ab9 */ /* 0x000fe20000000800 */
[----:B------:R4:W-:Y:S01]  /*65a90*/  @P4 STG.E.U8 desc[UR8][R16.64], R27 ;  /* 0x0000001b10004986 */ /* 0x0009e2000c101108 */
[----:B-----5:R-:W-:-:S04]  /*65aa0*/  IADD3 R12, P4, R21, R0, RZ ;  /* 0x00000000150c7210 */ /* 0x020fc80007f9e0ff */
[----:B------:R-:W-:Y:S01]  /*65ab0*/  LEA.HI.X.SX32 R13, R21, R2, 0x1, P4 ;  /* 0x00000002150d7211 */ /* 0x000fe200020f0eff */
[----:B0-----:R-:W-:Y:S02]  /*65ac0*/  IMAD R23, R3, 0x2, R21 ;  /* 0x0000000203177824 */ /* 0x001fe400078e0215 */
[----:B------:R-:W0:Y:S01]  /*65ad0*/  LDC R3, c[0x0][0x248] ;  /* 0x00009200ff037b82 */ /* 0x000e220000000800 */
[----:B----4-:R-:W-:-:S07]  /*65ae0*/  ISETP.LT.AND P4, PT, R20, UR4, !P0 ;  /* 0x0000000414007c0c */ /* 0x010fce000c781270 */
[----:B------:R-:W4:Y:S01]  /*65af0*/  LDC R16, c[0x0][0x248] ;  /* 0x00009200ff107b82 */ /* 0x000f220000000800 */
[----:B------:R-:W-:Y:S01]  /*65b00*/  PRMT R25, R4, 0x7773, RZ ;  /* 0x0000777304197816 */ /* 0x000fe200000000ff */
[----:B-1----:R-:W-:Y:S01]  /*65b10*/  IMAD R19, R19, 0x2, R23 ;  /* 0x0000000213137824 */ /* 0x002fe200078e0217 */
[----:B------:R-:W-:Y:S01]  /*65b20*/  IADD3 R14, P5, R23, R0, RZ ;  /* 0x00000000170e7210 */ /* 0x000fe20007fbe0ff */
[----:B------:R-:W-:-:S04]  /*65b30*/  ULDC UR4, c[0x0][0x22c] ;  /* 0x00008b0000047ab9 */ /* 0x000fc80000000800 */
[----:B------:R-:W1:Y:S01]  /*65b40*/  LDC R20, c[0x0][0x248] ;  /* 0x00009200ff147b82 */ /* 0x000e620000000800 */
[----:B------:R5:W-:Y:S01]  /*65b50*/  @P6 STG.E.U8 desc[UR8][R12.64], R25 ;  /* 0x000000190c006986 */ /* 0x000be2000c101108 */
[----:B------:R-:W-:Y:S02]  /*65b60*/  IADD3 R4, P6, R19, R0, RZ ;  /* 0x0000000013047210 */ /* 0x000fe40007fde0ff */
[----:B------:R-:W-:Y:S02]  /*65b70*/  PRMT R21, R5, 0x7773, RZ ;  /* 0x0000777305157816 */ /* 0x000fe400000000ff */
[-C--:B------:R-:W-:Y:S02]  /*65b80*/  LEA.HI.X.SX32 R15, R23, R2.reuse, 0x1, P5 ;  /* 0x00000002170f7211 */ /* 0x080fe400028f0eff */
[----:B------:R-:W-:Y:S01]  /*65b90*/  LEA.HI.X.SX32 R5, R19, R2, 0x1, P6 ;  /* 0x0000000213057211 */ /* 0x000fe200030f0eff */
[----:B------:R-:W-:Y:S01]  /*65ba0*/  IMAD R19, R18, 0x2, R19 ;  /* 0x0000000212137824 */ /* 0x000fe200078e0213 */
[----:B-----5:R-:W5:Y:S01]  /*65bb0*/  LDC R12, c[0x0][0x248] ;  /* 0x00009200ff0c7b82 */ /* 0x020f620000000800 */
[----:B------:R-:W-:Y:S01]  /*65bc0*/  PRMT R17, R6, 0x7773, RZ ;  /* 0x0000777306117816 */ /* 0x000fe200000000ff */
[----:B------:R-:W-:Y:S01]  /*65bd0*/  @P3 STG.E.U8 desc[UR8][R14.64], R21 ;  /* 0x000000150e003986 */ /* 0x000fe2000c101108 */
[----:B------:R-:W-:-:S02]  /*65be0*/  PRMT R13, R7, 0x7773, RZ ;  /* 0x00007773070d7816 */ /* 0x000fc400000000ff */
[----:B------:R-:W-:Y:S01]  /*65bf0*/  PRMT R25, R8, 0x7773, RZ ;  /* 0x0000777308197816 */ /* 0x000fe200000000ff */
[----:B------:R4:W-:Y:S01]  /*65c00*/  @P2 STG.E.U8 desc[UR8][R4.64], R17 ;  /* 0x0000001104002986 */ /* 0x0009e2000c101108 */
[----:B------:R-:W-:Y:S01]  /*65c10*/  IADD3 R8, P2, R19, R0, RZ ;  /* 0x0000000013087210 */ /* 0x000fe20007f5e0ff */
[----:B-1----:R-:W-:Y:S01]  /*65c20*/  IMAD R7, R20, 0x2, R19 ;  /* 0x0000000214077824 */ /* 0x002fe200078e0213 */
[----:B------:R-:W-:Y:S01]  /*65c30*/  ISETP.LT.AND P5, PT, R22, UR4, !P0 ;  /* 0x0000000416007c0c */ /* 0x000fe2000c7a1270 */
[----:B------:R-:W-:Y:S01]  /*65c40*/  ULDC UR4, c[0x0][0x22c] ;  /* 0x00008b0000047ab9 */ /* 0x000fe20000000800 */
[----:B------:R-:W-:Y:S01]  /*65c50*/  PRMT R23, R9, 0x7773, RZ ;  /* 0x0000777309177816 */ /* 0x000fe200000000ff */
[----:B0-----:R-:W-:Y:S01]  /*65c60*/  IMAD R3, R3, 0x2, R7 ;  /* 0x0000000203037824 */ /* 0x001fe200078e0207 */
[----:B---3--:R-:W-:Y:S01]  /*65c70*/  ISETP.LT.AND P3, PT, R28, UR4, !P0 ;  /* 0x000000041c007c0c */ /* 0x008fe2000c761270 */
[----:B------:R-:W-:Y:S01]  /*65c80*/  ULDC UR4, c[0x0][0x22c] ;  /* 0x00008b0000047ab9 */ /* 0x000fe20000000800 */
[----:B------:R-:W-:-:S02]  /*65c90*/  LEA.HI.X.SX32 R9, R19, R2, 0x1, P2 ;  /* 0x0000000213097211 */ /* 0x000fc400010f0eff */
[----:B------:R-:W-:Y:S01]  /*65ca0*/  PRMT R19, R11, 0x7773, RZ ;  /* 0x000077730b137816 */ /* 0x000fe200000000ff */
[----:B----4-:R-:W-:Y:S01]  /*65cb0*/  IMAD R11, R16, 0x2, R3 ;  /* 0x00000002100b7824 */ /* 0x010fe200078e0203 */
[-C--:B------:R-:W-:Y:S01]  /*65cc0*/  IADD3 R6, P6, R7, R0.reuse, RZ ;  /* 0x0000000007067210 */ /* 0x080fe20007fde0ff */
[----:B------:R0:W-:Y:S01]  /*65cd0*/  @P4 STG.E.U8 desc[UR8][R8.64], R13 ;  /* 0x0000000d08004986 */ /* 0x0001e2000c101108 */
[-C--:B------:R-:W-:Y:S02]  /*65ce0*/  IADD3 R4, P2, R3, R0.reuse, RZ ;  /* 0x0000000003047210 */ /* 0x080fe40007f5e0ff */
[----:B------:R-:W-:Y:S02]  /*65cf0*/  PRMT R21, R10, 0x7773, RZ ;  /* 0x000077730a157816 */ /* 0x000fe400000000ff */
[----:B------:R-:W-:Y:S02]  /*65d00*/  IADD3 R10, P4, R11, R0, RZ ;  /* 0x000000000b0a7210 */ /* 0x000fe40007f9e0ff */
[----:B------:R-:W-:-:S02]  /*65d10*/  LEA.HI.X.SX32 R7, R7, R2, 0x1, P6 ;  /* 0x0000000207077211 */ /* 0x000fc400030f0eff */
[-C--:B------:R-:W-:Y:S01]  /*65d20*/  LEA.HI.X.SX32 R5, R3, R2.reuse, 0x1, P2 ;  /* 0x0000000203057211 */ /* 0x080fe200010f0eff */
[----:B-----5:R-:W-:Y:S01]  /*65d30*/  IMAD R3, R12, 0x2, R11 ;  /* 0x000000020c037824 */ /* 0x020fe200078e020b */
[----:B------:R-:W-:Y:S01]  /*65d40*/  LEA.HI.X.SX32 R11, R11, R2, 0x1, P4 ;  /* 0x000000020b0b7211 */ /* 0x000fe200020f0eff */
[----:B------:R0:W-:Y:S03]  /*65d50*/  @P5 STG.E.U8 desc[UR8][R6.64], R25 ;  /* 0x0000001906005986 */ /* 0x0001e6000c101108 */
[C---:B------:R-:W-:Y:S01]  /*65d60*/  IADD3 R14, P2, R3.reuse, R0, RZ ;  /* 0x00000000030e7210 */ /* 0x040fe20007f5e0ff */
[----:B------:R0:W-:Y:S03]  /*65d70*/  @P3 STG.E.U8 desc[UR8][R4.64], R23 ;  /* 0x0000001704003986 */ /* 0x0001e6000c101108 */
[----:B------:R-:W-:-:S02]  /*65d80*/  LEA.HI.X.SX32 R15, R3, R2, 0x1, P2 ;  /* 0x00000002030f7211 */ /* 0x000fc400010f0eff */
[----:B--2---:R-:W-:-:S13]  /*65d90*/  ISETP.LT.AND P0, PT, R29, UR4, !P0 ;  /* 0x000000041d007c0c */ /* 0x004fda000c701270 */
[----:B------:R0:W-:Y:S01]  /*65da0*/  @P0 STG.E.U8 desc[UR8][R10.64], R21 ;  /* 0x000000150a000986 */ /* 0x0001e2000c101108 */
[----:B------:R-:W-:Y:S05]  /*65db0*/  @!P1 EXIT ;  /* 0x000000000000994d */ /* 0x000fea0003800000 */
[----:B------:R-:W-:Y:S01]  /*65dc0*/  STG.E.U8 desc[UR8][R14.64], R19 ;  /* 0x000000130e007986 */ /* 0x000fe2000c101108 */
[----:B------:R-:W-:Y:S05]  /*65dd0*/  EXIT ;  /* 0x000000000000794d */ /* 0x000fea0003800000 */
.L_x_3:
[----:B------:R-:W-:-:S00]  /*65de0*/  BRA `(.L_x_3) ;  /* 0xfffffffc00fc7947 */ /* 0x000fc0000383ffff */
[----:B------:R-:W-:-:S00]  /*65df0*/  NOP ;  /* 0x0000000000007918 */ /* 0x000fc00000000000 */
        /* <DEDUP_REMOVED lines=8> */
.L_x_4:


//--------------------- .nv.shared.matmul_kernel  --------------------------
	.section	.nv.shared.matmul_kernel,"aw",@nobits
	.sectionflags	@""
	.align	16
	.zero		1024


//--------------------- .nv.shared.reserved.0     --------------------------
	.section	.nv.shared.reserved.0,"aw",@nobits
	.weak		__nv_reservedSMEM_offset_0_alias
	.size		__nv_reservedSMEM_offset_0_alias, 0, 0
	.other		__nv_reservedSMEM_offset_0_alias,@"STO_CUDA_RESERVED_SHARED STV_DEFAULT"
__nv_reservedSMEM_offset_0_alias:
	.zero		0


//--------------------- .nv.constant0.matmul_kernel --------------------------
	.section	.nv.constant0.matmul_kernel,"a",@progbits
	.sectionflags	@""
	.align	4
.nv.constant0.matmul_kernel:
	.zero		608


//--------------------- SYMBOLS --------------------------

	.type		.nv.reservedSmem.offset0,@object
	.size		.nv.reservedSmem.offset0,0x4
